	.target	sm_80

	.elftype	@"ET_EXEC"


//--------------------- .note.nv.tkinfo           --------------------------
	.section	.note.nv.tkinfo,"",@"SHT_NOTE"
	.sectionflags	@"SHF_NOTE_NV_TKINFO"
	.tkinfo
        /*0018*/ 	.word	0x00000002
        /*0030*/ 	.string	""
        /*0030*/ 	.string	"ptxas"
        /*0030*/ 	.string	"Cuda compilation tools, release 13.0, V13.0.88"
        /*0030*/ 	.string	"Build cuda_13.0.r13.0/compiler.36424714_0"
        /*0030*/ 	.string	"-v  -suppress-debug-info  -lineinfo  -arch sm_80 "



//--------------------- .note.nv.cuinfo           --------------------------
	.section	.note.nv.cuinfo,"",@"SHT_NOTE"
	.sectionflags	@"SHF_NOTE_NV_CUINFO"
        /*0018*/ 	.short	0x0002
        /*001a*/ 	.short	0x0050
        /*001c*/ 	.short	0x0082
	.zero		2


//--------------------- .nv.info                  --------------------------
	.section	.nv.info,"",@"SHT_CUDA_INFO"
	.align	4


	//----- nvinfo : EIATTR_REGCOUNT
	.align		4
        /*0000*/ 	.byte	0x04, 0x2f
        /*0002*/ 	.short	(.L_1 - .L_0)
	.align		4
.L_0:
        /*0004*/ 	.word	index@(matmul_kernel)
        /*0008*/ 	.word	0x00000020


	//----- nvinfo : EIATTR_FRAME_SIZE
	.align		4
.L_1:
        /*000c*/ 	.byte	0x04, 0x11
        /*000e*/ 	.short	(.L_3 - .L_2)
	.align		4
.L_2:
        /*0010*/ 	.word	index@(matmul_kernel)
        /*0014*/ 	.word	0x00002b40


	//----- nvinfo : EIATTR_MIN_STACK_SIZE
	.align		4
.L_3:
        /*0018*/ 	.byte	0x04, 0x12
        /*001a*/ 	.short	(.L_5 - .L_4)
	.align		4
.L_4:
        /*001c*/ 	.word	index@(matmul_kernel)
        /*0020*/ 	.word	0x00002b40
.L_5:


//--------------------- .nv.info.matmul_kernel    --------------------------
	.section	.nv.info.matmul_kernel,"",@"SHT_CUDA_INFO"
	.sectionflags	@""
	.align	4


	//----- nvinfo : EIATTR_CUDA_API_VERSION
	.align		4
        /*0000*/ 	.byte	0x04, 0x37
        /*0002*/ 	.short	(.L_7 - .L_6)
.L_6:
        /*0004*/ 	.word	0x00000082


	//----- nvinfo : EIATTR_SW2861232_WAR
	.align		4
.L_7:
        /*0008*/ 	.byte	0x01, 0x35
	.zero		2


	//----- nvinfo : EIATTR_PARAM_CBANK
	.align		4
        /*000c*/ 	.byte	0x04, 0x0a
        /*000e*/ 	.short	(.L_9 - .L_8)
	.align		4
.L_8:
        /*0010*/ 	.word	index@(.nv.constant0.matmul_kernel)
        /*0014*/ 	.short	0x0160
        /*0016*/ 	.short	0x0050


	//----- nvinfo : EIATTR_CBANK_PARAM_SIZE
	.align		4
.L_9:
        /*0018*/ 	.byte	0x03, 0x19
        /*001a*/ 	.short	0x0050


	//----- nvinfo : EIATTR_KPARAM_INFO
	.align		4
        /*001c*/ 	.byte	0x04, 0x17
        /*001e*/ 	.short	(.L_11 - .L_10)
.L_10:
        /*0020*/ 	.word	0x00000000
        /*0024*/ 	.short	0x000d
        /*0026*/ 	.short	0x0048
        /*0028*/ 	.byte	0x00, 0xf4, 0x21, 0x00


	//----- nvinfo : EIATTR_KPARAM_INFO
	.align		4
.L_11:
        /*002c*/ 	.byte	0x04, 0x17
        /*002e*/ 	.short	(.L_13 - .L_12)
.L_12:
        /*0030*/ 	.word	0x00000000
        /*0034*/ 	.short	0x000c
        /*0036*/ 	.short	0x0040
        /*0038*/ 	.byte	0x00, 0xf4, 0x21, 0x00


	//----- nvinfo : EIATTR_KPARAM_INFO
	.align		4
.L_13:
        /*003c*/ 	.byte	0x04, 0x17
        /*003e*/ 	.short	(.L_15 - .L_14)
.L_14:
        /*0040*/ 	.word	0x00000000
        /*0044*/ 	.short	0x000b
        /*0046*/ 	.short	0x0038
        /*0048*/ 	.byte	0x00, 0xf0, 0x11, 0x00


	//----- nvinfo : EIATTR_KPARAM_INFO
	.align		4
.L_15:
        /*004c*/ 	.byte	0x04, 0x17
        /*004e*/ 	.short	(.L_17 - .L_16)
.L_16:
        /*0050*/ 	.word	0x00000000
        /*0054*/ 	.short	0x000a
        /*0056*/ 	.short	0x0034
        /*0058*/ 	.byte	0x00, 0xf0, 0x11, 0x00


	//----- nvinfo : EIATTR_KPARAM_INFO
	.align		4
.L_17:
        /*005c*/ 	.byte	0x04, 0x17
        /*005e*/ 	.short	(.L_19 - .L_18)
.L_18:
        /*0060*/ 	.word	0x00000000
        /*0064*/ 	.short	0x0009
        /*0066*/ 	.short	0x0030
        /*0068*/ 	.byte	0x00, 0xf0, 0x11, 0x00


	//----- nvinfo : EIATTR_KPARAM_INFO
	.align		4
.L_19:
        /*006c*/ 	.byte	0x04, 0x17
        /*006e*/ 	.short	(.L_21 - .L_20)
.L_20:
        /*0070*/ 	.word	0x00000000
        /*0074*/ 	.short	0x0008
        /*0076*/ 	.short	0x002c
        /*0078*/ 	.byte	0x00, 0xf0, 0x11, 0x00


	//----- nvinfo : EIATTR_KPARAM_INFO
	.align		4
.L_21:
        /*007c*/ 	.byte	0x04, 0x17
        /*007e*/ 	.short	(.L_23 - .L_22)
.L_22:
        /*0080*/ 	.word	0x00000000
        /*0084*/ 	.short	0x0007
        /*0086*/ 	.short	0x0028
        /*0088*/ 	.byte	0x00, 0xf0, 0x11, 0x00


	//----- nvinfo : EIATTR_KPARAM_INFO
	.align		4
.L_23:
        /*008c*/ 	.byte	0x04, 0x17
        /*008e*/ 	.short	(.L_25 - .L_24)
.L_24:
        /*0090*/ 	.word	0x00000000
        /*0094*/ 	.short	0x0006
        /*0096*/ 	.short	0x0024
        /*0098*/ 	.byte	0x00, 0xf0, 0x11, 0x00


	//----- nvinfo : EIATTR_KPARAM_INFO
	.align		4
.L_25:
        /*009c*/ 	.byte	0x04, 0x17
        /*009e*/ 	.short	(.L_27 - .L_26)
.L_26:
        /*00a0*/ 	.word	0x00000000
        /*00a4*/ 	.short	0x0005
        /*00a6*/ 	.short	0x0020
        /*00a8*/ 	.byte	0x00, 0xf0, 0x11, 0x00


	//----- nvinfo : EIATTR_KPARAM_INFO
	.align		4
.L_27:
        /*00ac*/ 	.byte	0x04, 0x17
        /*00ae*/ 	.short	(.L_29 - .L_28)
.L_28:
        /*00b0*/ 	.word	0x00000000
        /*00b4*/ 	.short	0x0004
        /*00b6*/ 	.short	0x001c
        /*00b8*/ 	.byte	0x00, 0xf0, 0x11, 0x00


	//----- nvinfo : EIATTR_KPARAM_INFO
	.align		4
.L_29:
        /*00bc*/ 	.byte	0x04, 0x17
        /*00be*/ 	.short	(.L_31 - .L_30)
.L_30:
        /*00c0*/ 	.word	0x00000000
        /*00c4*/ 	.short	0x0003
        /*00c6*/ 	.short	0x0018
        /*00c8*/ 	.byte	0x00, 0xf0, 0x11, 0x00


	//----- nvinfo : EIATTR_KPARAM_INFO
	.align		4
.L_31:
        /*00cc*/ 	.byte	0x04, 0x17
        /*00ce*/ 	.short	(.L_33 - .L_32)
.L_32:
        /*00d0*/ 	.word	0x00000000
        /*00d4*/ 	.short	0x0002
        /*00d6*/ 	.short	0x0010
        /*00d8*/ 	.byte	0x00, 0xf4, 0x21, 0x00


	//----- nvinfo : EIATTR_KPARAM_INFO
	.align		4
.L_33:
        /*00dc*/ 	.byte	0x04, 0x17
        /*00de*/ 	.short	(.L_35 - .L_34)
.L_34:
        /*00e0*/ 	.word	0x00000000
        /*00e4*/ 	.short	0x0001
        /*00e6*/ 	.short	0x0008
        /*00e8*/ 	.byte	0x00, 0xf4, 0x21, 0x00


	//----- nvinfo : EIATTR_KPARAM_INFO
	.align		4
.L_35:
        /*00ec*/ 	.byte	0x04, 0x17
        /*00ee*/ 	.short	(.L_37 - .L_36)
.L_36:
        /*00f0*/ 	.word	0x00000000
        /*00f4*/ 	.short	0x0000
        /*00f6*/ 	.short	0x0000
        /*00f8*/ 	.byte	0x00, 0xf4, 0x21, 0x00


	//----- nvinfo : EIATTR_MAXREG_COUNT
	.align		4
.L_37:
        /*00fc*/ 	.byte	0x03, 0x1b
        /*00fe*/ 	.short	0x00ff


	//----- nvinfo : EIATTR_NUM_BARRIERS
	.align		4
        /*0100*/ 	.byte	0x02, 0x4c
        /*0102*/ 	.byte	0x01
	.zero		1


	//----- nvinfo : EIATTR_ANNOTATIONS
	.align		4
        /*0104*/ 	.byte	0x04, 0x55
        /*0106*/ 	.short	(.L_39 - .L_38)


	//   ....[0]....
.L_38:
        /*0108*/ 	.word	0x00000001
        /*010c*/ 	.byte	0xe0, 0x06, 0x00, 0x00, 0x01, 0x00, 0x00, 0x00, 0x20, 0x07, 0x00, 0x00, 0x01, 0x00, 0x00, 0x00
        /* <DEDUP_REMOVED lines=1487> */
        /*5e0c*/ 	.byte	0x40, 0x91, 0x01, 0x00, 0x01, 0x00, 0x00, 0x00, 0x50, 0x91, 0x01, 0x00


	//----- nvinfo : EIATTR_MERCURY_ISA_VERSION
	.align		4
.L_39:
        /*5e18*/ 	.byte	0x03, 0x5f
        /*5e1a*/ 	.short	0x0000


	//----- nvinfo : EIATTR_EXIT_INSTR_OFFSETS
	.align		4
        /*5e1c*/ 	.byte	0x04, 0x1c
        /*5e1e*/ 	.short	(.L_41 - .L_40)


	//   ....[0]....
.L_40:
        /*5e20*/ 	.word	0x0004ff80


	//   ....[1]....
        /*5e24*/ 	.word	0x0004ffb0


	//----- nvinfo : EIATTR_REQNTID
	.align		4
.L_41:
        /*5e28*/ 	.byte	0x04, 0x10
        /*5e2a*/ 	.short	(.L_43 - .L_42)
.L_42:
        /*5e2c*/ 	.word	0x00000080
        /*5e30*/ 	.word	0x00000001
        /*5e34*/ 	.word	0x00000001
.L_43:


//--------------------- .nv.callgraph             --------------------------
	.section	.nv.callgraph,"",@"SHT_CUDA_CALLGRAPH"
	.align	4
	.sectionentsize	8
	.align		4
        /*0000*/ 	.word	0x00000000
	.align		4
        /*0004*/ 	.word	0xffffffff
	.align		4
        /*0008*/ 	.word	0x00000000
	.align		4
        /*000c*/ 	.word	0xfffffffe
	.align		4
        /*0010*/ 	.word	0x00000000
	.align		4
        /*0014*/ 	.word	0xfffffffd
	.align		4
        /*0018*/ 	.word	0x00000000
	.align		4
        /*001c*/ 	.word	0xfffffffc


//--------------------- .nv.rel.action            --------------------------
	.section	.nv.rel.action,"",@"SHT_CUDA_RELOCINFO"
	.align	8
	.sectionentsize	8
        /*0000*/ 	.byte	0x73, 0x00, 0x00, 0x00, 0x00, 0x00, 0x00, 0x00, 0x00, 0x00, 0x00, 0x11, 0x25, 0x00, 0x05, 0x36


//--------------------- .nv.constant0.matmul_kernel --------------------------
	.section	.nv.constant0.matmul_kernel,"a",@progbits
	.sectionflags	@""
	.align	4
.nv.constant0.matmul_kernel:
	.zero		432


//--------------------- .text.matmul_kernel       --------------------------
	.section	.text.matmul_kernel,"ax",@progbits
	.sectioninfo	@"SHI_REGISTERS=32"
	.align	128
        .global         matmul_kernel
        .type           matmul_kernel,@function
        .size           matmul_kernel,(.L_x_5 - matmul_kernel)
        .other          matmul_kernel,@"STO_CUDA_ENTRY STV_DEFAULT"
matmul_kernel:
.text.matmul_kernel:
[----:B------:R-:W-:-:S03]  /*0000*/  IMAD.MOV.U32 R1, RZ, RZ, c[0x0][0x28] ;  /* 0x00000a00ff017624 */ /* 0x000fc600078e00ff */
[----:B------:R-:W-:Y:S01]  /*0010*/  IMAD.MOV.U32 R0, RZ, RZ, c[0x0][0x17c] ;  /* 0x00005f00ff007624 */ /* 0x000fe200078e00ff */
[----:B------:R-:W0:Y:S01]  /*0020*/  S2R R12, SR_TID.X ;  /* 0x00000000000c7919 */ /* 0x000e220000002100 */
[----:B------:R-:W-:Y:S01]  /*0030*/  IADD3 R1, R1, -0x2b40, RZ ;  /* 0xffffd4c001017810 */ /* 0x000fe20007ffe0ff */
[----:B------:R-:W-:Y:S02]  /*0040*/  ULDC.64 UR10, c[0x0][0x118] ;  /* 0x00004600000a7ab9 */ /* 0x000fe40000000a00 */
[----:B------:R-:W-:-:S04]  /*0050*/  IADD3 R0, R0, 0x1ff, RZ ;  /* 0x000001ff00007810 */ /* 0x000fc80007ffe0ff */
[----:B------:R-:W-:-:S04]  /*0060*/  SHF.R.S32.HI R3, RZ, 0x1f, R0 ;  /* 0x0000001fff037819 */ /* 0x000fc80000011400 */
[----:B------:R-:W-:-:S04]  /*0070*/  LEA.HI R3, R3, R0, RZ, 0x9 ;  /* 0x0000000003037211 */ /* 0x000fc800078f48ff */
[----:B------:R-:W-:Y:S02]  /*0080*/  SHF.R.S32.HI R0, RZ, 0x9, R3 ;  /* 0x00000009ff007819 */ /* 0x000fe40000011403 */
[----:B------:R-:W1:Y:S03]  /*0090*/  S2R R3, SR_CTAID.X ;  /* 0x0000000000037919 */ /* 0x000e660000002500 */
[----:B------:R-:W-:Y:S01]  /*00a0*/  IMAD.SHL.U32 R0, R0, 0x4, RZ ;  /* 0x0000000400007824 */ /* 0x000fe200078e00ff */
[----:B0-----:R-:W-:-:S04]  /*00b0*/  LOP3.LUT R13, R12, 0x3f, RZ, 0xc0, !PT ;  /* 0x0000003f0c0d7812 */ /* 0x001fc800078ec0ff */
[-C--:B------:R-:W-:Y:S02]  /*00c0*/  IABS R7, R0.reuse ;  /* 0x0000000000077213 */ /* 0x080fe40000000000 */
[----:B------:R-:W-:Y:S02]  /*00d0*/  IABS R10, R0 ;  /* 0x00000000000a7213 */ /* 0x000fe40000000000 */
[----:B------:R-:W0:Y:S01]  /*00e0*/  I2F.RP R2, R7 ;  /* 0x0000000700027306 */ /* 0x000e220000209400 */
[----:B-1----:R-:W-:-:S07]  /*00f0*/  IABS R8, R3 ;  /* 0x0000000300087213 */ /* 0x002fce0000000000 */
[----:B0-----:R-:W0:Y:S02]  /*0100*/  MUFU.RCP R2, R2 ;  /* 0x0000000200027308 */ /* 0x001e240000001000 */
[----:B0-----:R-:W-:Y:S01]  /*0110*/  IADD3 R4, R2, 0xffffffe, RZ ;  /* 0x0ffffffe02047810 */ /* 0x001fe20007ffe0ff */
[----:B------:R-:W-:-:S05]  /*0120*/  IMAD.MOV R2, RZ, RZ, -R10 ;  /* 0x000000ffff027224 */ /* 0x000fca00078e0a0a */
[----:B------:R0:W1:Y:S02]  /*0130*/  F2I.FTZ.U32.TRUNC.NTZ R5, R4 ;  /* 0x0000000400057305 */ /* 0x000064000021f000 */
[----:B0-----:R-:W-:Y:S02]  /*0140*/  IMAD.MOV.U32 R4, RZ, RZ, RZ ;  /* 0x000000ffff047224 */ /* 0x001fe400078e00ff */
[----:B-1----:R-:W-:-:S04]  /*0150*/  IMAD.MOV R6, RZ, RZ, -R5 ;  /* 0x000000ffff067224 */ /* 0x002fc800078e0a05 */
[----:B------:R-:W-:Y:S02]  /*0160*/  IMAD R9, R6, R7, RZ ;  /* 0x0000000706097224 */ /* 0x000fe400078e02ff */
[----:B------:R-:W-:Y:S02]  /*0170*/  IMAD.MOV.U32 R6, RZ, RZ, R8 ;  /* 0x000000ffff067224 */ /* 0x000fe400078e0008 */
[----:B------:R-:W-:-:S06]  /*0180*/  IMAD.HI.U32 R5, R5, R9, R4 ;  /* 0x0000000905057227 */ /* 0x000fcc00078e0004 */
[----:B------:R-:W-:-:S04]  /*0190*/  IMAD.HI.U32 R5, R5, R6, RZ ;  /* 0x0000000605057227 */ /* 0x000fc800078e00ff */
[----:B------:R-:W-:-:S05]  /*01a0*/  IMAD R2, R5, R2, R6 ;  /* 0x0000000205027224 */ /* 0x000fca00078e0206 */
[----:B------:R-:W-:-:S13]  /*01b0*/  ISETP.GT.U32.AND P1, PT, R7, R2, PT ;  /* 0x000000020700720c */ /* 0x000fda0003f24070 */
[----:B------:R-:W-:Y:S01]  /*01c0*/  @!P1 IMAD.IADD R2, R2, 0x1, -R7 ;  /* 0x0000000102029824 */ /* 0x000fe200078e0a07 */
[----:B------:R-:W-:Y:S02]  /*01d0*/  @!P1 IADD3 R5, R5, 0x1, RZ ;  /* 0x0000000105059810 */ /* 0x000fe40007ffe0ff */
[----:B------:R-:W-:Y:S02]  /*01e0*/  ISETP.NE.AND P1, PT, R0, RZ, PT ;  /* 0x000000ff0000720c */ /* 0x000fe40003f25270 */
[----:B------:R-:W-:Y:S02]  /*01f0*/  ISETP.GE.U32.AND P0, PT, R2, R7, PT ;  /* 0x000000070200720c */ /* 0x000fe40003f06070 */
[----:B------:R-:W-:-:S04]  /*0200*/  LOP3.LUT R2, R3, R0, RZ, 0x3c, !PT ;  /* 0x0000000003027212 */ /* 0x000fc800078e3cff */
[----:B------:R-:W-:Y:S01]  /*0210*/  ISETP.GE.AND P2, PT, R2, RZ, PT ;  /* 0x000000ff0200720c */ /* 0x000fe20003f46270 */
[----:B------:R-:W-:-:S05]  /*0220*/  IMAD.MOV.U32 R2, RZ, RZ, c[0x0][0x178] ;  /* 0x00005e00ff027624 */ /* 0x000fca00078e00ff */
[----:B------:R-:W-:Y:S02]  /*0230*/  IADD3 R2, R2, 0x3f, RZ ;  /* 0x0000003f02027810 */ /* 0x000fe40007ffe0ff */
[----:B------:R-:W-:-:S05]  /*0240*/  @P0 IADD3 R5, R5, 0x1, RZ ;  /* 0x0000000105050810 */ /* 0x000fca0007ffe0ff */
[----:B------:R-:W-:Y:S01]  /*0250*/  IMAD.MOV.U32 R4, RZ, RZ, R5 ;  /* 0x000000ffff047224 */ /* 0x000fe200078e0005 */
[----:B------:R-:W-:-:S03]  /*0260*/  SHF.R.S32.HI R5, RZ, 0x1f, R2 ;  /* 0x0000001fff057819 */ /* 0x000fc60000011402 */
[----:B------:R-:W-:Y:S01]  /*0270*/  @!P2 IMAD.MOV R4, RZ, RZ, -R4 ;  /* 0x000000ffff04a224 */ /* 0x000fe200078e0a04 */
[----:B------:R-:W-:Y:S02]  /*0280*/  @!P1 LOP3.LUT R4, RZ, R0, RZ, 0x33, !PT ;  /* 0x00000000ff049212 */ /* 0x000fe400078e33ff */
[----:B------:R-:W-:-:S03]  /*0290*/  LEA.HI R5, R5, R2, RZ, 0x6 ;  /* 0x0000000205057211 */ /* 0x000fc600078f30ff */
[----:B------:R-:W-:Y:S02]  /*02a0*/  IMAD.SHL.U32 R2, R4, 0x4, RZ ;  /* 0x0000000404027824 */ /* 0x000fe400078e00ff */
[----:B------:R-:W-:-:S03]  /*02b0*/  IMAD.MOV R4, RZ, RZ, -R4 ;  /* 0x000000ffff047224 */ /* 0x000fc600078e0a04 */
[----:B------:R-:W-:Y:S01]  /*02c0*/  LEA.HI.SX32 R5, R5, -R2, 0x1a ;  /* 0x8000000205057211 */ /* 0x000fe200078fd2ff */
[----:B------:R-:W-:-:S03]  /*02d0*/  IMAD R11, R0, R4, R3 ;  /* 0x00000004000b7224 */ /* 0x000fc600078e0203 */
[----:B------:R-:W-:Y:S02]  /*02e0*/  IMNMX R6, R5, 0x4, PT ;  /* 0x0000000405067817 */ /* 0x000fe40003800200 */
[----:B------:R-:W-:Y:S02]  /*02f0*/  IABS R4, R11 ;  /* 0x0000000b00047213 */ /* 0x000fe40000000000 */
[----:B------:R-:W-:-:S04]  /*0300*/  IABS R9, R6 ;  /* 0x0000000600097213 */ /* 0x000fc80000000000 */
[----:B------:R-:W0:Y:S08]  /*0310*/  I2F.RP R7, R9 ;  /* 0x0000000900077306 */ /* 0x000e300000209400 */
[----:B0-----:R-:W0:Y:S02]  /*0320*/  MUFU.RCP R7, R7 ;  /* 0x0000000700077308 */ /* 0x001e240000001000 */
[----:B0-----:R-:W-:-:S06]  /*0330*/  IADD3 R5, R7, 0xffffffe, RZ ;  /* 0x0ffffffe07057810 */ /* 0x001fcc0007ffe0ff */
[----:B------:R-:W0:Y:S02]  /*0340*/  F2I.FTZ.U32.TRUNC.NTZ R5, R5 ;  /* 0x0000000500057305 */ /* 0x000e24000021f000 */
[----:B0-----:R-:W-:-:S04]  /*0350*/  IMAD.MOV R8, RZ, RZ, -R5 ;  /* 0x000000ffff087224 */ /* 0x001fc800078e0a05 */
[----:B------:R-:W-:Y:S01]  /*0360*/  IMAD.MOV.U32 R0, RZ, RZ, R8 ;  /* 0x000000ffff007224 */ /* 0x000fe200078e0008 */
[----:B------:R-:W-:-:S03]  /*0370*/  IABS R8, R6 ;  /* 0x0000000600087213 */ /* 0x000fc60000000000 */
[----:B------:R-:W-:Y:S02]  /*0380*/  IMAD R3, R0, R9, RZ ;  /* 0x0000000900037224 */ /* 0x000fe400078e02ff */
[----:B------:R-:W-:Y:S02]  /*0390*/  IMAD.MOV.U32 R0, RZ, RZ, R4 ;  /* 0x000000ffff007224 */ /* 0x000fe400078e0004 */
[----:B------:R-:W-:-:S04]  /*03a0*/  IMAD.MOV.U32 R4, RZ, RZ, RZ ;  /* 0x000000ffff047224 */ /* 0x000fc800078e00ff */
[----:B------:R-:W-:-:S04]  /*03b0*/  IMAD.HI.U32 R4, R5, R3, R4 ;  /* 0x0000000305047227 */ /* 0x000fc800078e0004 */
[----:B------:R-:W-:Y:S02]  /*03c0*/  IMAD.MOV R5, RZ, RZ, -R8 ;  /* 0x000000ffff057224 */ /* 0x000fe400078e0a08 */
[----:B------:R-:W-:Y:S01]  /*03d0*/  IMAD.HI.U32 R3, R4, R0, RZ ;  /* 0x0000000004037227 */ /* 0x000fe200078e00ff */
[----:B------:R-:W-:-:S03]  /*03e0*/  SHF.R.U32.HI R4, RZ, 0x6, R12 ;  /* 0x00000006ff047819 */ /* 0x000fc6000001160c */
[----:B------:R-:W-:Y:S01]  /*03f0*/  IMAD R0, R3, R5, R0 ;  /* 0x0000000503007224 */ /* 0x000fe200078e0200 */
[----:B------:R-:W-:-:S04]  /*0400*/  SGXT.U32 R14, R4, 0x1 ;  /* 0x00000001040e781a */ /* 0x000fc80000000000 */
[----:B------:R-:W-:Y:S02]  /*0410*/  ISETP.GT.U32.AND P1, PT, R9, R0, PT ;  /* 0x000000000900720c */ /* 0x000fe40003f24070 */
[C---:B------:R-:W-:Y:S02]  /*0420*/  LOP3.LUT R4, R14.reuse, 0x6, RZ, 0xfc, !PT ;  /* 0x000000060e047812 */ /* 0x040fe400078efcff */
[C---:B------:R-:W-:Y:S02]  /*0430*/  LOP3.LUT R4, R14.reuse, 0xc, RZ, 0xfc, !PT ;  /* 0x0000000c0e047812 */ /* 0x040fe400078efcff */
[C---:B------:R-:W-:Y:S02]  /*0440*/  LOP3.LUT R4, R14.reuse, 0x12, RZ, 0xfc, !PT ;  /* 0x000000120e047812 */ /* 0x040fe400078efcff */
[C---:B------:R-:W-:Y:S02]  /*0450*/  LOP3.LUT R4, R14.reuse, 0x18, RZ, 0xfc, !PT ;  /* 0x000000180e047812 */ /* 0x040fe400078efcff */
[----:B------:R-:W-:-:S02]  /*0460*/  LOP3.LUT R4, R14, 0x1e, RZ, 0xfc, !PT ;  /* 0x0000001e0e047812 */ /* 0x000fc400078efcff */
[----:B------:R-:W-:Y:S01]  /*0470*/  LOP3.LUT R4, R14, 0x24, RZ, 0xfc, !PT ;  /* 0x000000240e047812 */ /* 0x000fe200078efcff */
[----:B------:R-:W-:Y:S01]  /*0480*/  @!P1 IMAD.IADD R0, R0, 0x1, -R9 ;  /* 0x0000000100009824 */ /* 0x000fe200078e0a09 */
[----:B------:R-:W-:Y:S02]  /*0490*/  @!P1 IADD3 R3, R3, 0x1, RZ ;  /* 0x0000000103039810 */ /* 0x000fe40007ffe0ff */
[----:B------:R-:W-:Y:S02]  /*04a0*/  ISETP.NE.AND P1, PT, R6, RZ, PT ;  /* 0x000000ff0600720c */ /* 0x000fe40003f25270 */
[----:B------:R-:W-:Y:S02]  /*04b0*/  ISETP.GE.U32.AND P0, PT, R0, R9, PT ;  /* 0x000000090000720c */ /* 0x000fe40003f06070 */
[----:B------:R-:W-:Y:S02]  /*04c0*/  LOP3.LUT R0, R11, R6, RZ, 0x3c, !PT ;  /* 0x000000060b007212 */ /* 0x000fe400078e3cff */
[----:B------:R-:W-:-:S02]  /*04d0*/  LOP3.LUT R4, R14, 0x2a, RZ, 0xfc, !PT ;  /* 0x0000002a0e047812 */ /* 0x000fc400078efcff */
[----:B------:R-:W-:Y:S01]  /*04e0*/  ISETP.GE.AND P2, PT, R0, RZ, PT ;  /* 0x000000ff0000720c */ /* 0x000fe20003f46270 */
[----:B------:R-:W-:Y:S01]  /*04f0*/  IMAD.MOV.U32 R0, RZ, RZ, 0x3f ;  /* 0x0000003fff007424 */ /* 0x000fe200078e00ff */
[C---:B------:R-:W-:Y:S02]  /*0500*/  LOP3.LUT R4, R14.reuse, 0x30, RZ, 0xfc, !PT ;  /* 0x000000300e047812 */ /* 0x040fe400078efcff */
[C---:B------:R-:W-:Y:S02]  /*0510*/  LOP3.LUT R4, R14.reuse, 0x36, RZ, 0xfc, !PT ;  /* 0x000000360e047812 */ /* 0x040fe400078efcff */
[----:B------:R-:W-:Y:S02]  /*0520*/  LOP3.LUT R4, R14, 0x3a, RZ, 0xfc, !PT ;  /* 0x0000003a0e047812 */ /* 0x000fe400078efcff */
[----:B------:R-:W-:Y:S02]  /*0530*/  @P0 IADD3 R3, R3, 0x1, RZ ;  /* 0x0000000103030810 */ /* 0x000fe40007ffe0ff */
[----:B------:R-:W-:-:S03]  /*0540*/  IADD3 R0, R0, c[0x0][0x180], RZ ;  /* 0x0000600000007a10 */ /* 0x000fc60007ffe0ff */
[----:B------:R-:W-:Y:S01]  /*0550*/  @!P2 IMAD.MOV R3, RZ, RZ, -R3 ;  /* 0x000000ffff03a224 */ /* 0x000fe200078e0a03 */
[----:B------:R-:W-:Y:S02]  /*0560*/  @!P1 LOP3.LUT R3, RZ, R6, RZ, 0x33, !PT ;  /* 0x00000006ff039212 */ /* 0x000fe400078e33ff */
[----:B------:R-:W-:-:S03]  /*0570*/  ISETP.GT.AND P0, PT, R0, 0x3f, PT ;  /* 0x0000003f0000780c */ /* 0x000fc60003f04270 */
[----:B------:R-:W-:Y:S02]  /*0580*/  IMAD.MOV R5, RZ, RZ, -R3 ;  /* 0x000000ffff057224 */ /* 0x000fe400078e0a03 */
[----:B------:R-:W-:Y:S02]  /*0590*/  IMAD.SHL.U32 R3, R3, 0x200, RZ ;  /* 0x0000020003037824 */ /* 0x000fe400078e00ff */
[----:B------:R-:W-:Y:S01]  /*05a0*/  IMAD R5, R6, R5, R11 ;  /* 0x0000000506057224 */ /* 0x000fe200078e020b */
[C---:B------:R-:W-:Y:S02]  /*05b0*/  LOP3.LUT R6, R14.reuse, 0x4, RZ, 0xfc, !PT ;  /* 0x000000040e067812 */ /* 0x040fe400078efcff */
[----:B------:R-:W-:Y:S01]  /*05c0*/  LOP3.LUT R6, R14, 0xa, RZ, 0xfc, !PT ;  /* 0x0000000a0e067812 */ /* 0x000fe200078efcff */
[----:B------:R-:W-:Y:S01]  /*05d0*/  IMAD.IADD R2, R2, 0x1, R5 ;  /* 0x0000000102027824 */ /* 0x000fe200078e0205 */
[C---:B------:R-:W-:Y:S02]  /*05e0*/  LOP3.LUT R5, R14.reuse, 0x2, RZ, 0xfc, !PT ;  /* 0x000000020e057812 */ /* 0x040fe400078efcff */
[----:B------:R-:W-:Y:S01]  /*05f0*/  LOP3.LUT R5, R14, 0x8, RZ, 0xfc, !PT ;  /* 0x000000080e057812 */ /* 0x000fe200078efcff */
[----:B------:R-:W-:Y:S01]  /*0600*/  IMAD R28, R2, 0x40, R13 ;  /* 0x00000040021c7824 */ /* 0x000fe200078e020d */
[----:B------:R-:W-:-:S02]  /*0610*/  LOP3.LUT R5, R14, 0xe, RZ, 0xfc, !PT ;  /* 0x0000000e0e057812 */ /* 0x000fc400078efcff */
[C---:B------:R-:W-:Y:S02]  /*0620*/  LOP3.LUT R5, R14.reuse, 0x14, RZ, 0xfc, !PT ;  /* 0x000000140e057812 */ /* 0x040fe400078efcff */
[C---:B------:R-:W-:Y:S02]  /*0630*/  LOP3.LUT R5, R14.reuse, 0x1a, RZ, 0xfc, !PT ;  /* 0x0000001a0e057812 */ /* 0x040fe400078efcff */
[C---:B------:R-:W-:Y:S02]  /*0640*/  LOP3.LUT R5, R14.reuse, 0x20, RZ, 0xfc, !PT ;  /* 0x000000200e057812 */ /* 0x040fe400078efcff */
[C---:B------:R-:W-:Y:S02]  /*0650*/  LOP3.LUT R5, R14.reuse, 0x26, RZ, 0xfc, !PT ;  /* 0x000000260e057812 */ /* 0x040fe400078efcff */
[C---:B------:R-:W-:Y:S02]  /*0660*/  LOP3.LUT R5, R14.reuse, 0x2c, RZ, 0xfc, !PT ;  /* 0x0000002c0e057812 */ /* 0x040fe400078efcff */
[----:B------:R-:W-:-:S02]  /*0670*/  LOP3.LUT R6, R14, 0x10, RZ, 0xfc, !PT ;  /* 0x000000100e067812 */ /* 0x000fc400078efcff */
[C---:B------:R-:W-:Y:S02]  /*0680*/  LOP3.LUT R5, R14.reuse, 0x32, RZ, 0xfc, !PT ;  /* 0x000000320e057812 */ /* 0x040fe400078efcff */
[C---:B------:R-:W-:Y:S02]  /*0690*/  LOP3.LUT R6, R14.reuse, 0x16, RZ, 0xfc, !PT ;  /* 0x000000160e067812 */ /* 0x040fe400078efcff */
[C---:B------:R-:W-:Y:S02]  /*06a0*/  LOP3.LUT R5, R14.reuse, 0x38, RZ, 0xfc, !PT ;  /* 0x000000380e057812 */ /* 0x040fe400078efcff */
[C---:B------:R-:W-:Y:S02]  /*06b0*/  LOP3.LUT R7, R3.reuse, 0x2, R14, 0xfe, !PT ;  /* 0x0000000203077812 */ /* 0x040fe400078efe0e */
[C---:B------:R-:W-:Y:S02]  /*06c0*/  LOP3.LUT R6, R14.reuse, 0x1c, RZ, 0xfc, !PT ;  /* 0x0000001c0e067812 */ /* 0x040fe400078efcff */
[----:B------:R-:W-:Y:S01]  /*06d0*/  LOP3.LUT R5, R14, 0x3e, RZ, 0xfc, !PT ;  /* 0x0000003e0e057812 */ /* 0x000fe200078efcff */
[----:B------:R0:W-:Y:S01]  /*06e0*/  STL [R1+0xf18], R7 ;  /* 0x000f180701007387 */ /* 0x0001e20000100800 */
[----:B------:R-:W-:-:S02]  /*06f0*/  LOP3.LUT R4, R3, R14, RZ, 0xfc, !PT ;  /* 0x0000000e03047212 */ /* 0x000fc400078efcff */
[C---:B------:R-:W-:Y:S02]  /*0700*/  LOP3.LUT R6, R14.reuse, 0x22, RZ, 0xfc, !PT ;  /* 0x000000220e067812 */ /* 0x040fe400078efcff */
[----:B------:R-:W-:Y:S01]  /*0710*/  LOP3.LUT R5, R3, 0x4, R14, 0xfe, !PT ;  /* 0x0000000403057812 */ /* 0x000fe200078efe0e */
[----:B------:R-:W-:Y:S01]  /*0720*/  STL [R1+0x4c8], R4 ;  /* 0x0004c80401007387 */ /* 0x000fe20000100800 */
[C---:B------:R-:W-:Y:S02]  /*0730*/  LOP3.LUT R6, R14.reuse, 0x28, RZ, 0xfc, !PT ;  /* 0x000000280e067812 */ /* 0x040fe400078efcff */
[C---:B------:R-:W-:Y:S01]  /*0740*/  LOP3.LUT R6, R14.reuse, 0x2e, RZ, 0xfc, !PT ;  /* 0x0000002e0e067812 */ /* 0x040fe200078efcff */
[----:B------:R1:W-:Y:S01]  /*0750*/  STL [R1+0xf1c], R5 ;  /* 0x000f1c0501007387 */ /* 0x0003e20000100800 */
[C---:B------:R-:W-:Y:S02]  /*0760*/  LOP3.LUT R6, R14.reuse, 0x34, RZ, 0xfc, !PT ;  /* 0x000000340e067812 */ /* 0x040fe400078efcff */
[----:B------:R-:W-:-:S02]  /*0770*/  LOP3.LUT R6, R14, 0x3c, RZ, 0xfc, !PT ;  /* 0x0000003c0e067812 */ /* 0x000fc400078efcff */
[C-C-:B------:R-:W-:Y:S02]  /*0780*/  LOP3.LUT R6, R3.reuse, 0x6, R14.reuse, 0xfe, !PT ;  /* 0x0000000603067812 */ /* 0x140fe400078efe0e */
[C-C-:B0-----:R-:W-:Y:S02]  /*0790*/  LOP3.LUT R7, R3.reuse, 0xa, R14.reuse, 0xfe, !PT ;  /* 0x0000000a03077812 */ /* 0x141fe400078efe0e */
[C---:B------:R-:W-:Y:S01]  /*07a0*/  LOP3.LUT R2, R4.reuse, 0x1d8, RZ, 0xfc, !PT ;  /* 0x000001d804027812 */ /* 0x040fe200078efcff */
[----:B------:R0:W-:Y:S01]  /*07b0*/  STL [R1+0xf20], R6 ;  /* 0x000f200601007387 */ /* 0x0001e20000100800 */
[----:B-1----:R-:W-:Y:S02]  /*07c0*/  LOP3.LUT R5, R3, 0x8, R14, 0xfe, !PT ;  /* 0x0000000803057812 */ /* 0x002fe400078efe0e */
[----:B------:R-:W-:-:S03]  /*07d0*/  LOP3.LUT R29, R4, 0x1f6, RZ, 0xfc, !PT ;  /* 0x000001f6041d7812 */ /* 0x000fc600078efcff */
[----:B------:R1:W-:Y:S01]  /*07e0*/  STL [R1+0xf24], R5 ;  /* 0x000f240501007387 */ /* 0x0003e20000100800 */
[----:B0-----:R-:W-:-:S03]  /*07f0*/  LOP3.LUT R6, R3, 0xc, R14, 0xfe, !PT ;  /* 0x0000000c03067812 */ /* 0x001fc600078efe0e */
[----:B------:R0:W-:Y:S04]  /*0800*/  STL [R1+0xf28], R7 ;  /* 0x000f280701007387 */ /* 0x0001e80000100800 */
[----:B------:R2:W-:Y:S01]  /*0810*/  STL [R1+0xf2c], R6 ;  /* 0x000f2c0601007387 */ /* 0x0005e20000100800 */
[C-C-:B-1----:R-:W-:Y:S02]  /*0820*/  LOP3.LUT R5, R3.reuse, 0xe, R14.reuse, 0xfe, !PT ;  /* 0x0000000e03057812 */ /* 0x142fe400078efe0e */
[----:B0-----:R-:W-:-:S03]  /*0830*/  LOP3.LUT R7, R3, 0x10, R14, 0xfe, !PT ;  /* 0x0000001003077812 */ /* 0x001fc600078efe0e */
[----:B------:R0:W-:Y:S01]  /*0840*/  STL [R1+0xf30], R5 ;  /* 0x000f300501007387 */ /* 0x0001e20000100800 */
[----:B--2---:R-:W-:-:S03]  /*0850*/  LOP3.LUT R6, R3, 0x12, R14, 0xfe, !PT ;  /* 0x0000001203067812 */ /* 0x004fc600078efe0e */
[----:B------:R1:W-:Y:S04]  /*0860*/  STL [R1+0xf34], R7 ;  /* 0x000f340701007387 */ /* 0x0003e80000100800 */
[----:B------:R2:W-:Y:S01]  /*0870*/  STL [R1+0xf38], R6 ;  /* 0x000f380601007387 */ /* 0x0005e20000100800 */
[C-C-:B0-----:R-:W-:Y:S02]  /*0880*/  LOP3.LUT R5, R3.reuse, 0x14, R14.reuse, 0xfe, !PT ;  /* 0x0000001403057812 */ /* 0x141fe400078efe0e */
[----:B-1----:R-:W-:-:S03]  /*0890*/  LOP3.LUT R7, R3, 0x16, R14, 0xfe, !PT ;  /* 0x0000001603077812 */ /* 0x002fc600078efe0e */
        /* <DEDUP_REMOVED lines=40> */
[----:B0-----:R-:W-:Y:S02]  /*0b20*/  LOP3.LUT R5, R3, 0x3e, R14, 0xfe, !PT ;  /* 0x0000003e03057812 */ /* 0x001fe400078efe0e */
[C---:B------:R-:W-:Y:S02]  /*0b30*/  LOP3.LUT R3, R4.reuse, 0x40, RZ, 0xfc, !PT ;  /* 0x0000004004037812 */ /* 0x040fe400078efcff */
[C---:B-1----:R-:W-:Y:S01]  /*0b40*/  LOP3.LUT R7, R4.reuse, 0x1f0, RZ, 0xfc, !PT ;  /* 0x000001f004077812 */ /* 0x042fe200078efcff */
[----:B------:R0:W-:Y:S01]  /*0b50*/  STL [R1+0xf90], R5 ;  /* 0x000f900501007387 */ /* 0x0001e20000100800 */
[----:B--2---:R-:W-:-:S03]  /*0b60*/  LOP3.LUT R6, R4, 0x42, RZ, 0xfc, !PT ;  /* 0x0000004204067812 */ /* 0x004fc600078efcff */
[----:B------:R1:W-:Y:S04]  /*0b70*/  STL [R1+0xf98], R3 ;  /* 0x000f980301007387 */ /* 0x0003e80000100800 */
[----:B------:R2:W-:Y:S01]  /*0b80*/  STL [R1+0xf9c], R6 ;  /* 0x000f9c0601007387 */ /* 0x0005e20000100800 */
[C---:B0-----:R-:W-:Y:S02]  /*0b90*/  LOP3.LUT R5, R4.reuse, 0x44, RZ, 0xfc, !PT ;  /* 0x0000004404057812 */ /* 0x041fe400078efcff */
[----:B-1----:R-:W-:-:S03]  /*0ba0*/  LOP3.LUT R3, R4, 0x46, RZ, 0xfc, !PT ;  /* 0x0000004604037812 */ /* 0x002fc600078efcff */
        /* <DEDUP_REMOVED lines=398> */
[----:B------:R1:W-:Y:S01]  /*2490*/  STL [R1+0x12bc], R3 ;  /* 0x0012bc0301007387 */ /* 0x0003e20000100800 */
[C---:B0-----:R-:W-:Y:S02]  /*24a0*/  LOP3.LUT R5, R4.reuse, 0x1d4, RZ, 0xfc, !PT ;  /* 0x000001d404057812 */ /* 0x041fe400078efcff */
[----:B-1----:R-:W-:-:S03]  /*24b0*/  LOP3.LUT R3, R4, 0x1d6, RZ, 0xfc, !PT ;  /* 0x000001d604037812 */ /* 0x002fc600078efcff */
[----:B------:R0:W-:Y:S04]  /*24c0*/  STL [R1+0x12c0], R5 ;  /* 0x0012c00501007387 */ /* 0x0001e80000100800 */
[----:B------:R-:W-:Y:S04]  /*24d0*/  STL [R1+0xf14], R28 ;  /* 0x000f141c01007387 */ /* 0x000fe80000100800 */
[----:B------:R1:W-:Y:S01]  /*24e0*/  STL [R1+0x12c4], R3 ;  /* 0x0012c40301007387 */ /* 0x0003e20000100800 */
[----:B0-----:R-:W-:-:S03]  /*24f0*/  LOP3.LUT R5, R4, 0x1da, RZ, 0xfc, !PT ;  /* 0x000001da04057812 */ /* 0x001fc600078efcff */
[----:B------:R0:W-:Y:S04]  /*2500*/  STL [R1+0x12c8], R2 ;  /* 0x0012c80201007387 */ /* 0x0001e80000100800 */
[----:B------:R2:W-:Y:S01]  /*2510*/  STL [R1+0x12cc], R5 ;  /* 0x0012cc0501007387 */ /* 0x0005e20000100800 */
[C---:B-1----:R-:W-:Y:S02]  /*2520*/  LOP3.LUT R3, R4.reuse, 0x1de, RZ, 0xfc, !PT ;  /* 0x000001de04037812 */ /* 0x042fe400078efcff */
[C---:B0-----:R-:W-:Y:S02]  /*2530*/  LOP3.LUT R2, R4.reuse, 0x1dc, RZ, 0xfc, !PT ;  /* 0x000001dc04027812 */ /* 0x041fe400078efcff */
[----:B--2---:R-:W-:-:S03]  /*2540*/  LOP3.LUT R5, R4, 0x1e0, RZ, 0xfc, !PT ;  /* 0x000001e004057812 */ /* 0x004fc600078efcff */
[----:B------:R0:W-:Y:S04]  /*2550*/  STL [R1+0x12d0], R2 ;  /* 0x0012d00201007387 */ /* 0x0001e80000100800 */
[----:B------:R1:W-:Y:S04]  /*2560*/  STL [R1+0x12d4], R3 ;  /* 0x0012d40301007387 */ /* 0x0003e80000100800 */
[----:B------:R2:W-:Y:S01]  /*2570*/  STL [R1+0x12d8], R5 ;  /* 0x0012d80501007387 */ /* 0x0005e20000100800 */
[C---:B0-----:R-:W-:Y:S02]  /*2580*/  LOP3.LUT R2, R4.reuse, 0x1e2, RZ, 0xfc, !PT ;  /* 0x000001e204027812 */ /* 0x041fe400078efcff */
[----:B-1----:R-:W-:-:S03]  /*2590*/  LOP3.LUT R3, R4, 0x1e4, RZ, 0xfc, !PT ;  /* 0x000001e404037812 */ /* 0x002fc600078efcff */
[----:B------:R0:W-:Y:S01]  /*25a0*/  STL [R1+0x12dc], R2 ;  /* 0x0012dc0201007387 */ /* 0x0001e20000100800 */
[----:B--2---:R-:W-:-:S03]  /*25b0*/  LOP3.LUT R5, R4, 0x1e8, RZ, 0xfc, !PT ;  /* 0x000001e804057812 */ /* 0x004fc600078efcff */
[----:B------:R1:W-:Y:S04]  /*25c0*/  STL [R1+0x12e0], R6 ;  /* 0x0012e00601007387 */ /* 0x0003e80000100800 */
[----:B------:R-:W-:Y:S01]  /*25d0*/  STL [R1+0x12e4], R3 ;  /* 0x0012e40301007387 */ /* 0x000fe20000100800 */
[----:B0-----:R-:W-:-:S03]  /*25e0*/  LOP3.LUT R2, R4, 0x1ea, RZ, 0xfc, !PT ;  /* 0x000001ea04027812 */ /* 0x001fc600078efcff */
[----:B------:R0:W-:Y:S01]  /*25f0*/  STL [R1+0x12e8], R5 ;  /* 0x0012e80501007387 */ /* 0x0001e20000100800 */
[----:B-1----:R-:W-:-:S03]  /*2600*/  LOP3.LUT R6, R4, 0x1f2, RZ, 0xfc, !PT ;  /* 0x000001f204067812 */ /* 0x002fc600078efcff */
[----:B------:R1:W-:Y:S01]  /*2610*/  STL [R1+0x12ec], R2 ;  /* 0x0012ec0201007387 */ /* 0x0003e20000100800 */
[C---:B0-----:R-:W-:Y:S02]  /*2620*/  LOP3.LUT R5, R4.reuse, 0x1ec, RZ, 0xfc, !PT ;  /* 0x000001ec04057812 */ /* 0x041fe400078efcff */
[----:B-1----:R-:W-:-:S03]  /*2630*/  LOP3.LUT R2, R4, 0x1ee, RZ, 0xfc, !PT ;  /* 0x000001ee04027812 */ /* 0x002fc600078efcff */
[----:B------:R0:W-:Y:S04]  /*2640*/  STL [R1+0x12f0], R5 ;  /* 0x0012f00501007387 */ /* 0x0001e80000100800 */
[----:B------:R1:W-:Y:S04]  /*2650*/  STL [R1+0x12f8], R7 ;  /* 0x0012f80701007387 */ /* 0x0003e80000100800 */
[----:B------:R-:W-:Y:S01]  /*2660*/  STL [R1+0x12f4], R2 ;  /* 0x0012f40201007387 */ /* 0x000fe20000100800 */
[----:B0-----:R-:W-:-:S03]  /*2670*/  LOP3.LUT R5, R4, 0x1f4, RZ, 0xfc, !PT ;  /* 0x000001f404057812 */ /* 0x001fc600078efcff */
[----:B------:R0:W-:Y:S01]  /*2680*/  STL [R1+0x12fc], R6 ;  /* 0x0012fc0601007387 */ /* 0x0001e20000100800 */
[----:B-1----:R-:W-:-:S03]  /*2690*/  LOP3.LUT R7, R4, 0x1f8, RZ, 0xfc, !PT ;  /* 0x000001f804077812 */ /* 0x002fc600078efcff */
[----:B------:R1:W-:Y:S04]  /*26a0*/  STL [R1+0x1300], R5 ;  /* 0x0013000501007387 */ /* 0x0003e80000100800 */
[----:B------:R2:W-:Y:S01]  /*26b0*/  STL [R1+0x130c], R7 ;  /* 0x00130c0701007387 */ /* 0x0005e20000100800 */
[----:B0-----:R-:W-:-:S03]  /*26c0*/  LOP3.LUT R6, R4, 0x1fa, RZ, 0xfc, !PT ;  /* 0x000001fa04067812 */ /* 0x001fc600078efcff */
[----:B------:R2:W-:Y:S01]  /*26d0*/  STL [R1+0x1308], R29 ;  /* 0x0013081d01007387 */ /* 0x0005e20000100800 */
[C---:B-1----:R-:W-:Y:S02]  /*26e0*/  LOP3.LUT R5, R4.reuse, 0x1fc, RZ, 0xfc, !PT ;  /* 0x000001fc04057812 */ /* 0x042fe400078efcff */
[----:B------:R-:W-:Y:S01]  /*26f0*/  LOP3.LUT R4, R4, 0x1fe, RZ, 0xfc, !PT ;  /* 0x000001fe04047812 */ /* 0x000fe200078efcff */
[----:B------:R2:W-:Y:S04]  /*2700*/  STL [R1+0x1310], R6 ;  /* 0x0013100601007387 */ /* 0x0005e80000100800 */
[----:B------:R2:W-:Y:S04]  /*2710*/  STL [R1+0x1314], R5 ;  /* 0x0013140501007387 */ /* 0x0005e80000100800 */
[----:B------:R2:W-:Y:S01]  /*2720*/  STL [R1+0x1304], R4 ;  /* 0x0013040401007387 */ /* 0x0005e20000100800 */
[----:B------:R-:W-:Y:S05]  /*2730*/  @P0 BRA `(.L_x_0) ;  /* 0x0000079000000947 */ /* 0x000fea0003800000 */
[C---:B------:R-:W-:Y:S01]  /*2740*/  IMAD.SHL.U32 R2, R12.reuse, 0x40, RZ ;  /* 0x000000400c027824 */ /* 0x040fe200078e00ff */
[----:B------:R-:W-:Y:S01]  /*2750*/  CS2R R24, SRZ ;  /* 0x0000000000187805 */ /* 0x000fe2000001ff00 */
[----:B------:R-:W-:Y:S01]  /*2760*/  IMAD.SHL.U32 R0, R12, 0x20, RZ ;  /* 0x000000200c007824 */ /* 0x000fe200078e00ff */
[----:B------:R-:W-:Y:S01]  /*2770*/  CS2R R26, SRZ ;  /* 0x00000000001a7805 */ /* 0x000fe2000001ff00 */
[----:B------:R-:W-:Y:S01]  /*2780*/  CS2R R20, SRZ ;  /* 0x0000000000147805 */ /* 0x000fe2000001ff00 */
[----:B------:R0:W-:Y:S01]  /*2790*/  STL [R1+0xf10], R2 ;  /* 0x000f100201007387 */ /* 0x0001e20000100800 */
[----:B------:R-:W-:Y:S01]  /*27a0*/  CS2R R22, SRZ ;  /* 0x0000000000167805 */ /* 0x000fe2000001ff00 */
[----:B------:R-:W-:Y:S01]  /*27b0*/  CS2R R16, SRZ ;  /* 0x0000000000107805 */ /* 0x000fe2000001ff00 */
[----:B------:R-:W-:Y:S01]  /*27c0*/  CS2R R18, SRZ ;  /* 0x0000000000127805 */ /* 0x000fe2000001ff00 */
[----:B------:R0:W-:Y:S01]  /*27d0*/  STL [R1+0xf3c], R0 ;  /* 0x000f3c0001007387 */ /* 0x0001e20000100800 */
[----:B------:R-:W-:Y:S01]  /*27e0*/  CS2R R12, SRZ ;  /* 0x00000000000c7805 */ /* 0x000fe2000001ff00 */
[----:B------:R-:W-:Y:S01]  /*27f0*/  CS2R R14, SRZ ;  /* 0x00000000000e7805 */ /* 0x000fe2000001ff00 */
[----:B------:R-:W-:Y:S01]  /*2800*/  CS2R R8, SRZ ;  /* 0x0000000000087805 */ /* 0x000fe2000001ff00 */
[----:B------:R0:W-:Y:S01]  /*2810*/  STL [R1], RZ ;  /* 0x000000ff01007387 */ /* 0x0001e20000100800 */
[----:B------:R-:W-:Y:S01]  /*2820*/  CS2R R10, SRZ ;  /* 0x00000000000a7805 */ /* 0x000fe2000001ff00 */
[----:B--2---:R-:W-:Y:S01]  /*2830*/  CS2R R4, SRZ ;  /* 0x0000000000047805 */ /* 0x004fe2000001ff00 */
[----:B------:R-:W-:Y:S01]  /*2840*/  CS2R R6, SRZ ;  /* 0x0000000000067805 */ /* 0x000fe2000001ff00 */
[----:B------:R0:W-:Y:S04]  /*2850*/  STL [R1+0x4], RZ ;  /* 0x000004ff01007387 */ /* 0x0001e80000100800 */
        /* <DEDUP_REMOVED lines=101> */
[----:B------:R0:W-:Y:S01]  /*2eb0*/  STL [R1+0x51c], RZ ;  /* 0x00051cff01007387 */ /* 0x0001e20000100800 */
[----:B------:R-:W-:Y:S05]  /*2ec0*/  BRA `(.L_x_1) ;  /* 0x00044ce000007947 */ /* 0x000fea0003800000 */
.L_x_0:
[----:B--2---:R-:W-:Y:S01]  /*2ed0*/  SHF.R.S32.HI R6, RZ, 0x1f, R0 ;  /* 0x0000001fff067819 */ /* 0x004fe20000011400 */
[----:B------:R-:W2:Y:S04]  /*2ee0*/  LDL R18, [R1+0x12dc] ;  /* 0x0012dc0001127983 */ /* 0x000ea80000100800 */
[----:B------:R-:W3:Y:S01]  /*2ef0*/  LDL R21, [R1+0x12f0] ;  /* 0x0012f00001157983 */ /* 0x000ee20000100800 */
[----:B------:R-:W-:-:S03]  /*2f00*/  LEA.HI R0, R6, R0, RZ, 0x6 ;  /* 0x0000000006007211 */ /* 0x000fc600078f30ff */
[----:B------:R-:W4:Y:S04]  /*2f10*/  LDL R15, [R1+0x12d0] ;  /* 0x0012d000010f7983 */ /* 0x000f280000100800 */
[----:B------:R-:W2:Y:S04]  /*2f20*/  LDL R16, [R1+0x12e0] ;  /* 0x0012e00001107983 */ /* 0x000ea80000100800 */
        /* <DEDUP_REMOVED lines=8> */
[----:B------:R-:W3:Y:S04]  /*2fb0*/  LDL R22, [R1+0x12ec] ;  /* 0x0012ec0001167983 */ /* 0x000ee80000100800 */
[----:B------:R-:W3:Y:S04]  /*2fc0*/  LDL R26, [R1+0x12fc] ;  /* 0x0012fc00011a7983 */ /* 0x000ee80000100800 */
[----:B------:R-:W3:Y:S04]  /*2fd0*/  LDL R19, [R1+0x12d8] ;  /* 0x0012d80001137983 */ /* 0x000ee80000100800 */
[----:B------:R-:W3:Y:S04]  /*2fe0*/  LDL R20, [R1+0x12f8] ;  /* 0x0012f80001147983 */ /* 0x000ee80000100800 */
[----:B------:R-:W3:Y:S01]  /*2ff0*/  LDL R7, [R1+0x1304] ;  /* 0x0013040001077983 */ /* 0x000ee20000100800 */
[----:B------:R-:W-:-:S02]  /*3000*/  IMAD.MOV.U32 R27, RZ, RZ, R29 ;  /* 0x000000ffff1b7224 */ /* 0x000fc400078e001d */
[----:B------:R-:W-:Y:S01]  /*3010*/  IMAD.MOV.U32 R17, RZ, RZ, R3 ;  /* 0x000000ffff117224 */ /* 0x000fe200078e0003 */
[----:B------:R-:W4:Y:S01]  /*3020*/  LDL R25, [R1+0x1310] ;  /* 0x0013100001197983 */ /* 0x000f220000100800 */
[----:B------:R-:W-:Y:S01]  /*3030*/  IMAD.MOV.U32 R8, RZ, RZ, R2 ;  /* 0x000000ffff087224 */ /* 0x000fe200078e0002 */
[----:B------:R-:W-:Y:S02]  /*3040*/  ULDC.64 UR6, c[0x0][0x188] ;  /* 0x0000620000067ab9 */ /* 0x000fe40000000a00 */
[----:B------:R0:W-:Y:S04]  /*3050*/  STL [R1+0x15c0], R28 ;  /* 0x0015c01c01007387 */ /* 0x0001e80000100800 */
[----:B------:R-:W4:Y:S01]  /*3060*/  LDL R6, [R1+0x1314] ;  /* 0x0013140001067983 */ /* 0x000f220000100800 */
[----:B------:R-:W-:-:S02]  /*3070*/  IABS R29, c[0x0][0x17c] ;  /* 0x00005f00001d7a13 */ /* 0x000fc40000000000 */
[----:B------:R-:W-:Y:S02]  /*3080*/  IABS R2, c[0x0][0x178] ;  /* 0x00005e0000027a13 */ /* 0x000fe40000000000 */
[----:B------:R-:W1:Y:S03]  /*3090*/  I2F.RP R3, R29 ;  /* 0x0000001d00037306 */ /* 0x000e660000209400 */
[----:B0-----:R-:W-:-:S05]  /*30a0*/  IMAD.MOV.U32 R28, RZ, RZ, R2 ;  /* 0x000000ffff1c7224 */ /* 0x001fca00078e0002 */
[----:B------:R-:W0:Y:S08]  /*30b0*/  I2F.RP R2, R28 ;  /* 0x0000001c00027306 */ /* 0x000e300000209400 */
[----:B-1----:R-:W1:Y:S08]  /*30c0*/  MUFU.RCP R3, R3 ;  /* 0x0000000300037308 */ /* 0x002e700000001000 */
[----:B0-----:R-:W0:Y:S01]  /*30d0*/  MUFU.RCP R2, R2 ;  /* 0x0000000200027308 */ /* 0x001e220000001000 */
[----:B-1----:R-:W-:-:S07]  /*30e0*/  IADD3 R3, R3, 0xffffffe, RZ ;  /* 0x0ffffffe03037810 */ /* 0x002fce0007ffe0ff */
[----:B------:R-:W1:Y:S01]  /*30f0*/  F2I.FTZ.U32.TRUNC.NTZ R5, R3 ;  /* 0x0000000300057305 */ /* 0x000e62000021f000 */
[----:B0-----:R-:W-:-:S07]  /*3100*/  IADD3 R2, R2, 0xffffffe, RZ ;  /* 0x0ffffffe02027810 */ /* 0x001fce0007ffe0ff */
[----:B------:R-:W0:Y:S01]  /*3110*/  F2I.FTZ.U32.TRUNC.NTZ R3, R2 ;  /* 0x0000000200037305 */ /* 0x000e22000021f000 */
[----:B------:R1:W-:Y:S02]  /*3120*/  STL [R1+0x4cc], R0 ;  /* 0x0004cc0001007387 */ /* 0x0003e40000100800 */
[----:B-1----:R-:W-:-:S04]  /*3130*/  IMAD.MOV R4, RZ, RZ, -R5 ;  /* 0x000000ffff047224 */ /* 0x002fc800078e0a05 */
[----:B------:R-:W-:Y:S02]  /*3140*/  IMAD R0, R4, R29, RZ ;  /* 0x0000001d04007224 */ /* 0x000fe400078e02ff */
[----:B------:R-:W-:Y:S02]  /*3150*/  IMAD.MOV.U32 R4, RZ, RZ, RZ ;  /* 0x000000ffff047224 */ /* 0x000fe400078e00ff */
[----:B0-----:R-:W-:Y:S02]  /*3160*/  IMAD.MOV R2, RZ, RZ, -R3 ;  /* 0x000000ffff027224 */ /* 0x001fe400078e0a03 */
[----:B------:R-:W-:-:S04]  /*3170*/  IMAD.HI.U32 R0, R5, R0, R4 ;  /* 0x0000000005007227 */ /* 0x000fc800078e0004 */
[----:B------:R-:W-:Y:S02]  /*3180*/  IMAD R5, R2, R28, RZ ;  /* 0x0000001c02057224 */ /* 0x000fe400078e02ff */
[----:B------:R-:W-:-:S04]  /*3190*/  IMAD.MOV.U32 R2, RZ, RZ, RZ ;  /* 0x000000ffff027224 */ /* 0x000fc800078e00ff */
[----:B------:R-:W-:-:S05]  /*31a0*/  IMAD.HI.U32 R2, R3, R5, R2 ;  /* 0x0000000503027227 */ /* 0x000fca00078e0002 */
[----:B------:R0:W-:Y:S02]  /*31b0*/  STL [R1+0x6c], R2 ;  /* 0x00006c0201007387 */ /* 0x0001e40000100800 */
[----:B0-----:R-:W-:Y:S02]  /*31c0*/  IABS R2, R27 ;  /* 0x0000001b00027213 */ /* 0x001fe40000000000 */
[----:B--2---:R-:W-:Y:S02]  /*31d0*/  IABS R5, R24 ;  /* 0x0000001800057213 */ /* 0x004fe40000000000 */
[----:B---3--:R-:W-:Y:S02]  /*31e0*/  IABS R7, R7 ;  /* 0x0000000700077213 */ /* 0x008fe40000000000 */
[----:B----4-:R-:W-:Y:S02]  /*31f0*/  IABS R4, R6 ;  /* 0x0000000600047213 */ /* 0x010fe40000000000 */
[----:B------:R-:W-:Y:S01]  /*3200*/  IABS R6, R25 ;  /* 0x0000001900067213 */ /* 0x000fe20000000000 */
[----:B------:R-:W-:-:S02]  /*3210*/  IMAD.MOV.U32 R25, RZ, RZ, R9 ;  /* 0x000000ffff197224 */ /* 0x000fc400078e0009 */
[----:B------:R-:W-:-:S04]  /*3220*/  IMAD.HI.U32 R9, R0, R7, RZ ;  /* 0x0000000700097227 */ /* 0x000fc800078e00ff */
[----:B------:R-:W-:Y:S02]  /*3230*/  IMAD.MOV R9, RZ, RZ, -R9 ;  /* 0x000000ffff097224 */ /* 0x000fe400078e0a09 */
[----:B------:R-:W-:Y:S02]  /*3240*/  IMAD.MOV.U32 R3, RZ, RZ, R6 ;  /* 0x000000ffff037224 */ /* 0x000fe400078e0006 */
[----:B------:R-:W-:Y:S02]  /*3250*/  IMAD R7, R29, R9, R7 ;  /* 0x000000091d077224 */ /* 0x000fe400078e0207 */
[----:B------:R-:W-:-:S04]  /*3260*/  IMAD.HI.U32 R6, R0, R4, RZ ;  /* 0x0000000400067227 */ /* 0x000fc800078e00ff */
[----:B------:R-:W-:Y:S01]  /*3270*/  IMAD.MOV.U32 R27, RZ, RZ, R20 ;  /* 0x000000ffff1b7224 */ /* 0x000fe200078e0014 */
[----:B------:R0:W-:Y:S01]  /*3280*/  STL [R1+0x68], R7 ;  /* 0x0000680701007387 */ /* 0x0001e20000100800 */
[----:B------:R-:W-:Y:S02]  /*3290*/  IMAD.MOV.U32 R20, RZ, RZ, R8 ;  /* 0x000000ffff147224 */ /* 0x000fe400078e0008 */
[----:B------:R-:W-:-:S04]  /*32a0*/  IMAD.HI.U32 R8, R0, R3, RZ ;  /* 0x0000000300087227 */ /* 0x000fc800078e00ff */
[----:B------:R-:W-:Y:S02]  /*32b0*/  IMAD.MOV R6, RZ, RZ, -R6 ;  /* 0x000000ffff067224 */ /* 0x000fe400078e0a06 */
[----:B0-----:R-:W-:-:S04]  /*32c0*/  IMAD.HI.U32 R7, R0, R5, RZ ;  /* 0x0000000500077227 */ /* 0x001fc800078e00ff */
[----:B------:R-:W-:Y:S02]  /*32d0*/  IMAD.MOV R8, RZ, RZ, -R8 ;  /* 0x000000ffff087224 */ /* 0x000fe400078e0a08 */
[----:B------:R-:W-:Y:S02]  /*32e0*/  IMAD.MOV R7, RZ, RZ, -R7 ;  /* 0x000000ffff077224 */ /* 0x000fe400078e0a07 */
[----:B------:R-:W-:Y:S01]  /*32f0*/  IMAD R9, R29, R6, R4 ;  /* 0x000000061d097224 */ /* 0x000fe200078e0204 */
[----:B------:R-:W-:Y:S01]  /*3300*/  IABS R6, R25 ;  /* 0x0000001900067213 */ /* 0x000fe20000000000 */
[----:B------:R-:W-:-:S04]  /*3310*/  IMAD.HI.U32 R4, R0, R2, RZ ;  /* 0x0000000200047227 */ /* 0x000fc800078e00ff */
[C---:B------:R-:W-:Y:S01]  /*3320*/  IMAD R8, R29.reuse, R8, R3 ;  /* 0x000000081d087224 */ /* 0x040fe200078e0203 */
[----:B------:R-:W-:Y:S01]  /*3330*/  IABS R3, R26 ;  /* 0x0000001a00037213 */ /* 0x000fe20000000000 */
[C---:B------:R-:W-:Y:S01]  /*3340*/  IMAD R7, R29.reuse, R7, R5 ;  /* 0x000000071d077224 */ /* 0x040fe200078e0205 */
[----:B------:R0:W-:Y:S01]  /*3350*/  STL [R1+0x64], R9 ;  /* 0x0000640901007387 */ /* 0x0001e20000100800 */
[----:B------:R-:W-:Y:S01]  /*3360*/  IMAD.MOV R4, RZ, RZ, -R4 ;  /* 0x000000ffff047224 */ /* 0x000fe200078e0a04 */
[----:B------:R-:W-:Y:S02]  /*3370*/  IABS R5, R27 ;  /* 0x0000001b00057213 */ /* 0x000fe40000000000 */
[----:B------:R1:W-:Y:S01]  /*3380*/  STL [R1+0x60], R8 ;  /* 0x0000600801007387 */ /* 0x0003e20000100800 */
[----:B------:R-:W-:Y:S01]  /*3390*/  IMAD R2, R29, R4, R2 ;  /* 0x000000041d027224 */ /* 0x000fe200078e0202 */
[----:B------:R-:W-:Y:S02]  /*33a0*/  IABS R4, R20 ;  /* 0x0000001400047213 */ /* 0x000fe40000000000 */
[----:B------:R2:W-:Y:S01]  /*33b0*/  STL [R1+0x5c], R7 ;  /* 0x00005c0701007387 */ /* 0x0005e20000100800 */
[----:B0-----:R-:W-:-:S04]  /*33c0*/  IMAD.HI.U32 R9, R0, R6, RZ ;  /* 0x0000000600097227 */ /* 0x001fc800078e00ff */
[----:B------:R-:W-:Y:S02]  /*33d0*/  IMAD.MOV R9, RZ, RZ, -R9 ;  /* 0x000000ffff097224 */ /* 0x000fe400078e0a09 */
[----:B-1----:R-:W-:-:S04]  /*33e0*/  IMAD.HI.U32 R8, R0, R5, RZ ;  /* 0x0000000500087227 */ /* 0x002fc800078e00ff */
[----:B--2---:R-:W-:-:S04]  /*33f0*/  IMAD.HI.U32 R7, R0, R3, RZ ;  /* 0x0000000300077227 */ /* 0x004fc800078e00ff */
[----:B------:R-:W-:Y:S02]  /*3400*/  IMAD.MOV R7, RZ, RZ, -R7 ;  /* 0x000000ffff077224 */ /* 0x000fe400078e0a07 */
[C---:B------:R-:W-:Y:S02]  /*3410*/  IMAD R9, R29.reuse, R9, R6 ;  /* 0x000000091d097224 */ /* 0x040fe400078e0206 */
[----:B------:R-:W-:Y:S02]  /*3420*/  IMAD.MOV R8, RZ, RZ, -R8 ;  /* 0x000000ffff087224 */ /* 0x000fe400078e0a08 */
[----:B------:R-:W-:Y:S01]  /*3430*/  IMAD.HI.U32 R6, R0, R4, RZ ;  /* 0x0000000400067227 */ /* 0x000fe200078e00ff */
[----:B------:R0:W-:Y:S03]  /*3440*/  STL [R1+0x58], R2 ;  /* 0x0000580201007387 */ /* 0x0001e60000100800 */
[----:B------:R-:W-:-:S02]  /*3450*/  IMAD R7, R29, R7, R3 ;  /* 0x000000071d077224 */ /* 0x000fc400078e0203 */
[C---:B------:R-:W-:Y:S02]  /*3460*/  IMAD R5, R29.reuse, R8, R5 ;  /* 0x000000081d057224 */ /* 0x040fe400078e0205 */
[----:B------:R-:W-:Y:S01]  /*3470*/  IMAD.MOV R6, RZ, RZ, -R6 ;  /* 0x000000ffff067224 */ /* 0x000fe200078e0a06 */
[----:B------:R-:W-:Y:S01]  /*3480*/  STL [R1+0x54], R9 ;  /* 0x0000540901007387 */ /* 0x000fe20000100800 */
[----:B0-----:R-:W-:Y:S02]  /*3490*/  IABS R2, R21 ;  /* 0x0000001500027213 */ /* 0x001fe40000000000 */
[----:B------:R-:W-:Y:S01]  /*34a0*/  IMAD R6, R29, R6, R4 ;  /* 0x000000061d067224 */ /* 0x000fe200078e0204 */
[----:B------:R0:W-:Y:S01]  /*34b0*/  STL [R1+0x50], R7 ;  /* 0x0000500701007387 */ /* 0x0001e20000100800 */
[----:B------:R-:W-:-:S03]  /*34c0*/  IABS R4, R16 ;  /* 0x0000001000047213 */ /* 0x000fc60000000000 */
[----:B------:R1:W-:Y:S01]  /*34d0*/  STL [R1+0x4c], R5 ;  /* 0x00004c0501007387 */ /* 0x0003e20000100800 */
[C---:B------:R-:W-:Y:S01]  /*34e0*/  IMAD.HI.U32 R3, R0.reuse, R2, RZ ;  /* 0x0000000200037227 */ /* 0x040fe200078e00ff */
[----:B0-----:R-:W-:Y:S02]  /*34f0*/  IABS R7, R22 ;  /* 0x0000001600077213 */ /* 0x001fe40000000000 */
[----:B-1----:R-:W-:Y:S01]  /*3500*/  IABS R5, R23 ;  /* 0x0000001700057213 */ /* 0x002fe20000000000 */
[----:B------:R0:W-:Y:S02]  /*3510*/  STL [R1+0x48], R6 ;  /* 0x0000480601007387 */ /* 0x0001e40000100800 */
[----:B------:R-:W-:-:S04]  /*3520*/  IMAD.HI.U32 R9, R0, R7, RZ ;  /* 0x0000000700097227 */ /* 0x000fc800078e00ff */
[----:B------:R-:W-:-:S04]  /*3530*/  IMAD.HI.U32 R8, R0, R4, RZ ;  /* 0x0000000400087227 */ /* 0x000fc800078e00ff */
[----:B0-----:R-:W-:-:S04]  /*3540*/  IMAD.HI.U32 R6, R0, R5, RZ ;  /* 0x0000000500067227 */ /* 0x001fc800078e00ff */
[----:B------:R-:W-:Y:S02]  /*3550*/  IMAD.MOV R3, RZ, RZ, -R3 ;  /* 0x000000ffff037224 */ /* 0x000fe400078e0a03 */
[----:B------:R-:W-:Y:S02]  /*3560*/  IMAD.MOV R9, RZ, RZ, -R9 ;  /* 0x000000ffff097224 */ /* 0x000fe400078e0a09 */
[----:B------:R-:W-:Y:S02]  /*3570*/  IMAD.MOV R6, RZ, RZ, -R6 ;  /* 0x000000ffff067224 */ /* 0x000fe400078e0a06 */
[----:B------:R-:W-:Y:S02]  /*3580*/  IMAD.MOV R8, RZ, RZ, -R8 ;  /* 0x000000ffff087224 */ /* 0x000fe400078e0a08 */
[C---:B------:R-:W-:Y:S01]  /*3590*/  IMAD R2, R29.reuse, R3, R2 ;  /* 0x000000031d027224 */ /* 0x040fe200078e0202 */
[----:B------:R-:W-:Y:S01]  /*35a0*/  IABS R3, R17 ;  /* 0x0000001100037213 */ /* 0x000fe20000000000 */
[----:B------:R-:W-:-:S02]  /*35b0*/  IMAD R9, R29, R9, R7 ;  /* 0x000000091d097224 */ /* 0x000fc400078e0207 */
[C---:B------:R-:W-:Y:S02]  /*35c0*/  IMAD R6, R29.reuse, R6, R5 ;  /* 0x000000061d067224 */ /* 0x040fe400078e0205 */
[----:B------:R-:W-:Y:S01]  /*35d0*/  IMAD R8, R29, R8, R4 ;  /* 0x000000081d087224 */ /* 0x000fe200078e0204 */
[----:B------:R0:W-:Y:S01]  /*35e0*/  STL [R1+0x44], R2 ;  /* 0x0000440201007387 */ /* 0x0001e20000100800 */
[----:B------:R-:W-:Y:S01]  /*35f0*/  IMAD.HI.U32 R7, R0, R3, RZ ;  /* 0x0000000300077227 */ /* 0x000fe200078e00ff */
[----:B------:R-:W-:Y:S02]  /*3600*/  IABS R4, R14 ;  /* 0x0000000e00047213 */ /* 0x000fe40000000000 */
[----:B------:R-:W-:Y:S04]  /*3610*/  STL [R1+0x40], R9 ;  /* 0x0000400901007387 */ /* 0x000fe80000100800 */
[----:B------:R1:W-:Y:S01]  /*3620*/  STL [R1+0x3c], R6 ;  /* 0x00003c0601007387 */ /* 0x0003e20000100800 */
[----:B------:R-:W-:-:S03]  /*3630*/  IMAD.MOV R7, RZ, RZ, -R7 ;  /* 0x000000ffff077224 */ /* 0x000fc600078e0a07 */
[----:B------:R-:W-:Y:S04]  /*3640*/  STL [R1+0x38], R8 ;  /* 0x0000380801007387 */ /* 0x000fe80000100800 */
[----:B------:R-:W2:Y:S01]  /*3650*/  LDL R14, [R1+0x12bc] ;  /* 0x0012bc00010e7983 */ /* 0x000ea20000100800 */
[----:B0-----:R-:W-:Y:S01]  /*3660*/  IABS R2, R18 ;  /* 0x0000001200027213 */ /* 0x001fe20000000000 */
[----:B------:R-:W-:Y:S01]  /*3670*/  IMAD R7, R29, R7, R3 ;  /* 0x000000071d077224 */ /* 0x000fe200078e0203 */
[----:B------:R-:W-:-:S03]  /*3680*/  IABS R3, R15 ;  /* 0x0000000f00037213 */ /* 0x000fc60000000000 */
[----:B------:R-:W-:Y:S01]  /*3690*/  IMAD.HI.U32 R5, R0, R2, RZ ;  /* 0x0000000200057227 */ /* 0x000fe200078e00ff */
[----:B------:R0:W-:Y:S04]  /*36a0*/  STL [R1+0x34], R7 ;  /* 0x0000340701007387 */ /* 0x0001e80000100800 */
[----:B------:R-:W3:Y:S01]  /*36b0*/  LDL R15, [R1+0x12b8] ;  /* 0x0012b800010f7983 */ /* 0x000ee20000100800 */
[----:B------:R-:W-:-:S04]  /*36c0*/  IMAD.MOV R5, RZ, RZ, -R5 ;  /* 0x000000ffff057224 */ /* 0x000fc800078e0a05 */
[----:B------:R-:W-:Y:S01]  /*36d0*/  IMAD R2, R29, R5, R2 ;  /* 0x000000051d027224 */ /* 0x000fe200078e0202 */
[----:B------:R-:W-:-:S04]  /*36e0*/  IABS R5, R10 ;  /* 0x0000000a00057213 */ /* 0x000fc80000000000 */
[----:B------:R4:W-:Y:S04]  /*36f0*/  STL [R1+0x30], R2 ;  /* 0x0000300201007387 */ /* 0x0009e80000100800 */
[----:B------:R-:W3:Y:S01]  /*3700*/  LDL R10, [R1+0x12b4] ;  /* 0x0012b400010a7983 */ /* 0x000ee20000100800 */
[----:B-1----:R-:W-:-:S05]  /*3710*/  IABS R6, R19 ;  /* 0x0000001300067213 */ /* 0x002fca0000000000 */
[----:B------:R-:W-:-:S04]  /*3720*/  IMAD.HI.U32 R9, R0, R6, RZ ;  /* 0x0000000600097227 */ /* 0x000fc800078e00ff */
[----:B------:R-:W-:Y:S02]  /*3730*/  IMAD.MOV R9, RZ, RZ, -R9 ;  /* 0x000000ffff097224 */ /* 0x000fe400078e0a09 */
[----:B0-----:R-:W-:-:S04]  /*3740*/  IMAD.HI.U32 R7, R0, R4, RZ ;  /* 0x0000000400077227 */ /* 0x001fc800078e00ff */
[C---:B------:R-:W-:Y:S01]  /*3750*/  IMAD R9, R29.reuse, R9, R6 ;  /* 0x000000091d097224 */ /* 0x040fe200078e0206 */
[----:B----4-:R-:W-:Y:S01]  /*3760*/  IABS R2, R12 ;  /* 0x0000000c00027213 */ /* 0x010fe20000000000 */
[----:B------:R-:W-:Y:S02]  /*3770*/  IMAD.MOV R7, RZ, RZ, -R7 ;  /* 0x000000ffff077224 */ /* 0x000fe400078e0a07 */
[----:B------:R-:W-:Y:S01]  /*3780*/  IMAD.HI.U32 R8, R0, R3, RZ ;  /* 0x0000000300087227 */ /* 0x000fe200078e00ff */
[----:B------:R-:W-:Y:S04]  /*3790*/  STL [R1+0x2c], R9 ;  /* 0x00002c0901007387 */ /* 0x000fe80000100800 */
[----:B------:R-:W4:Y:S01]  /*37a0*/  LDL R12, [R1+0x12b0] ;  /* 0x0012b000010c7983 */ /* 0x000f220000100800 */
[----:B------:R-:W-:-:S02]  /*37b0*/  IMAD R7, R29, R7, R4 ;  /* 0x000000071d077224 */ /* 0x000fc400078e0204 */
[----:B------:R-:W-:-:S04]  /*37c0*/  IMAD.HI.U32 R6, R0, R5, RZ ;  /* 0x0000000500067227 */ /* 0x000fc800078e00ff */
[----:B------:R-:W-:Y:S01]  /*37d0*/  IMAD.MOV R8, RZ, RZ, -R8 ;  /* 0x000000ffff087224 */ /* 0x000fe200078e0a08 */
[----:B------:R0:W-:Y:S01]  /*37e0*/  STL [R1+0x28], R7 ;  /* 0x0000280701007387 */ /* 0x0001e20000100800 */
[----:B------:R-:W-:Y:S02]  /*37f0*/  IMAD.MOV R6, RZ, RZ, -R6 ;  /* 0x000000ffff067224 */ /* 0x000fe400078e0a06 */
[C---:B------:R-:W-:Y:S02]  /*3800*/  IMAD R8, R29.reuse, R8, R3 ;  /* 0x000000081d087224 */ /* 0x040fe400078e0203 */
[----:B------:R-:W-:Y:S01]  /*3810*/  IMAD R6, R29, R6, R5 ;  /* 0x000000061d067224 */ /* 0x000fe200078e0205 */
[----:B0-----:R-:W-:Y:S02]  /*3820*/  IABS R7, R11 ;  /* 0x0000000b00077213 */ /* 0x001fe40000000000 */
[----:B------:R-:W4:Y:S01]  /*3830*/  LDL R11, [R1+0x12ac] ;  /* 0x0012ac00010b7983 */ /* 0x000f220000100800 */
[----:B------:R-:W-:Y:S01]  /*3840*/  IABS R3, R13 ;  /* 0x0000000d00037213 */ /* 0x000fe20000000000 */
[----:B------:R-:W-:-:S02]  /*3850*/  IMAD.HI.U32 R4, R0, R2, RZ ;  /* 0x0000000200047227 */ /* 0x000fc400078e00ff */
[----:B------:R-:W-:Y:S04]  /*3860*/  STL [R1+0x394], R8 ;  /* 0x0003940801007387 */ /* 0x000fe80000100800 */
[----:B------:R-:W4:Y:S01]  /*3870*/  LDL R13, [R1+0x12a8] ;  /* 0x0012a800010d7983 */ /* 0x000f220000100800 */
[----:B------:R-:W-:-:S03]  /*3880*/  IMAD.MOV R4, RZ, RZ, -R4 ;  /* 0x000000ffff047224 */ /* 0x000fc600078e0a04 */
[----:B------:R-:W-:Y:S01]  /*3890*/  STL [R1+0x398], R6 ;  /* 0x0003980601007387 */ /* 0x000fe20000100800 */
[----:B------:R-:W-:Y:S02]  /*38a0*/  IMAD R2, R29, R4, R2 ;  /* 0x000000041d027224 */ /* 0x000fe400078e0202 */
[----:B------:R-:W-:-:S04]  /*38b0*/  IMAD.HI.U32 R9, R0, R7, RZ ;  /* 0x0000000700097227 */ /* 0x000fc800078e00ff */
[----:B------:R-:W-:-:S04]  /*38c0*/  IMAD.MOV R9, RZ, RZ, -R9 ;  /* 0x000000ffff097224 */ /* 0x000fc800078e0a09 */
[----:B------:R-:W-:Y:S01]  /*38d0*/  IMAD R9, R29, R9, R7 ;  /* 0x000000091d097224 */ /* 0x000fe200078e0207 */
[----:B--2---:R-:W-:Y:S02]  /*38e0*/  IABS R5, R14 ;  /* 0x0000000e00057213 */ /* 0x004fe40000000000 */
[----:B------:R-:W2:Y:S04]  /*38f0*/  LDL R14, [R1+0x12a4] ;  /* 0x0012a400010e7983 */ /* 0x000ea80000100800 */
[----:B------:R0:W-:Y:S01]  /*3900*/  STL [R1+0x39c], R2 ;  /* 0x00039c0201007387 */ /* 0x0001e20000100800 */
[----:B---3--:R-:W-:-:S03]  /*3910*/  IABS R4, R15 ;  /* 0x0000000f00047213 */ /* 0x008fc60000000000 */
[----:B------:R-:W3:Y:S04]  /*3920*/  LDL R15, [R1+0x12a0] ;  /* 0x0012a000010f7983 */ /* 0x000ee80000100800 */
[----:B------:R-:W-:Y:S01]  /*3930*/  STL [R1+0x37c], R9 ;  /* 0x00037c0901007387 */ /* 0x000fe20000100800 */
[----:B0-----:R-:W-:-:S03]  /*3940*/  IABS R2, R10 ;  /* 0x0000000a00027213 */ /* 0x001fc60000000000 */
[----:B------:R-:W3:Y:S01]  /*3950*/  LDL R10, [R1+0x129c] ;  /* 0x00129c00010a7983 */ /* 0x000ee20000100800 */
[----:B------:R-:W-:-:S04]  /*3960*/  IMAD.HI.U32 R6, R0, R3, RZ ;  /* 0x0000000300067227 */ /* 0x000fc800078e00ff */
[----:B------:R-:W-:Y:S02]  /*3970*/  IMAD.MOV R6, RZ, RZ, -R6 ;  /* 0x000000ffff067224 */ /* 0x000fe400078e0a06 */
[----:B------:R-:W-:-:S04]  /*3980*/  IMAD.HI.U32 R8, R0, R5, RZ ;  /* 0x0000000500087227 */ /* 0x000fc800078e00ff */
[----:B------:R-:W-:Y:S02]  /*3990*/  IMAD R6, R29, R6, R3 ;  /* 0x000000061d067224 */ /* 0x000fe400078e0203 */
[----:B------:R-:W-:-:S03]  /*39a0*/  IMAD.MOV R8, RZ, RZ, -R8 ;  /* 0x000000ffff087224 */ /* 0x000fc600078e0a08 */
[----:B------:R4:W-:Y:S01]  /*39b0*/  STL [R1+0x390], R6 ;  /* 0x0003900601007387 */ /* 0x0009e20000100800 */
[----:B------:R-:W-:-:S04]  /*39c0*/  IMAD.HI.U32 R7, R0, R4, RZ ;  /* 0x0000000400077227 */ /* 0x000fc800078e00ff */
[----:B------:R-:W-:Y:S01]  /*39d0*/  IMAD.HI.U32 R3, R0, R2, RZ ;  /* 0x0000000200037227 */ /* 0x000fe200078e00ff */
[----:B----4-:R-:W-:Y:S02]  /*39e0*/  IABS R6, R12 ;  /* 0x0000000c00067213 */ /* 0x010fe40000000000 */
[----:B------:R-:W4:Y:S01]  /*39f0*/  LDL R12, [R1+0x1298] ;  /* 0x00129800010c7983 */ /* 0x000f220000100800 */
[C---:B------:R-:W-:Y:S02]  /*3a00*/  IMAD R8, R29.reuse, R8, R5 ;  /* 0x000000081d087224 */ /* 0x040fe400078e0205 */
[----:B------:R-:W-:Y:S02]  /*3a10*/  IMAD.MOV R7, RZ, RZ, -R7 ;  /* 0x000000ffff077224 */ /* 0x000fe400078e0a07 */
[----:B------:R-:W-:Y:S01]  /*3a20*/  IMAD.MOV R3, RZ, RZ, -R3 ;  /* 0x000000ffff037224 */ /* 0x000fe200078e0a03 */
[----:B------:R-:W-:Y:S01]  /*3a30*/  STL [R1+0x384], R8 ;  /* 0x0003840801007387 */ /* 0x000fe20000100800 */
[----:B------:R-:W-:-:S02]  /*3a40*/  IMAD R7, R29, R7, R4 ;  /* 0x000000071d077224 */ /* 0x000fc400078e0204 */
[----:B------:R-:W-:Y:S01]  /*3a50*/  IMAD R2, R29, R3, R2 ;  /* 0x000000031d027224 */ /* 0x000fe200078e0202 */
[----:B------:R-:W-:Y:S02]  /*3a60*/  IABS R5, R11 ;  /* 0x0000000b00057213 */ /* 0x000fe40000000000 */
[----:B------:R-:W4:Y:S01]  /*3a70*/  LDL R11, [R1+0x1294] ;  /* 0x00129400010b7983 */ /* 0x000f220000100800 */
[----:B------:R-:W-:-:S03]  /*3a80*/  IMAD.HI.U32 R9, R0, R6, RZ ;  /* 0x0000000600097227 */ /* 0x000fc600078e00ff */
[----:B------:R0:W-:Y:S01]  /*3a90*/  STL [R1+0x388], R7 ;  /* 0x0003880701007387 */ /* 0x0001e20000100800 */
[----:B------:R-:W-:-:S03]  /*3aa0*/  IABS R4, R13 ;  /* 0x0000000d00047213 */ /* 0x000fc60000000000 */
[----:B------:R-:W4:Y:S01]  /*3ab0*/  LDL R13, [R1+0x1290] ;  /* 0x00129000010d7983 */ /* 0x000f220000100800 */
[----:B------:R-:W-:-:S03]  /*3ac0*/  IMAD.MOV R9, RZ, RZ, -R9 ;  /* 0x000000ffff097224 */ /* 0x000fc600078e0a09 */
[----:B------:R3:W-:Y:S01]  /*3ad0*/  STL [R1+0x38c], R2 ;  /* 0x00038c0201007387 */ /* 0x0007e20000100800 */
[----:B------:R-:W-:Y:S02]  /*3ae0*/  IMAD R9, R29, R9, R6 ;  /* 0x000000091d097224 */ /* 0x000fe400078e0206 */
[----:B0-----:R-:W-:-:S04]  /*3af0*/  IMAD.HI.U32 R7, R0, R5, RZ ;  /* 0x0000000500077227 */ /* 0x001fc800078e00ff */
[----:B------:R-:W-:-:S04]  /*3b00*/  IMAD.MOV R7, RZ, RZ, -R7 ;  /* 0x000000ffff077224 */ /* 0x000fc800078e0a07 */
[----:B------:R-:W-:Y:S01]  /*3b10*/  IMAD R7, R29, R7, R5 ;  /* 0x000000071d077224 */ /* 0x000fe200078e0205 */
[----:B--2---:R-:W-:Y:S02]  /*3b20*/  IABS R3, R14 ;  /* 0x0000000e00037213 */ /* 0x004fe40000000000 */
[----:B------:R-:W2:Y:S04]  /*3b30*/  LDL R14, [R1+0x128c] ;  /* 0x00128c00010e7983 */ /* 0x000ea80000100800 */
[----:B------:R-:W-:Y:S01]  /*3b40*/  STL [R1+0x380], R9 ;  /* 0x0003800901007387 */ /* 0x000fe20000100800 */
[----:B---3--:R-:W-:-:S03]  /*3b50*/  IABS R2, R15 ;  /* 0x0000000f00027213 */ /* 0x008fc60000000000 */
[----:B------:R-:W3:Y:S04]  /*3b60*/  LDL R15, [R1+0x1288] ;  /* 0x00128800010f7983 */ /* 0x000ee80000100800 */
[----:B------:R0:W-:Y:S02]  /*3b70*/  STL [R1+0x36c], R7 ;  /* 0x00036c0701007387 */ /* 0x0001e40000100800 */
[----:B0-----:R-:W-:Y:S02]  /*3b80*/  IABS R7, R10 ;  /* 0x0000000a00077213 */ /* 0x001fe40000000000 */
[----:B------:R-:W3:Y:S01]  /*3b90*/  LDL R10, [R1+0x1284] ;  /* 0x00128400010a7983 */ /* 0x000ee20000100800 */
[----:B------:R-:W-:-:S04]  /*3ba0*/  IMAD.HI.U32 R8, R0, R4, RZ ;  /* 0x0000000400087227 */ /* 0x000fc800078e00ff */
[----:B------:R-:W-:Y:S02]  /*3bb0*/  IMAD.MOV R8, RZ, RZ, -R8 ;  /* 0x000000ffff087224 */ /* 0x000fe400078e0a08 */
[----:B------:R-:W-:-:S04]  /*3bc0*/  IMAD.HI.U32 R6, R0, R3, RZ ;  /* 0x0000000300067227 */ /* 0x000fc800078e00ff */
[C---:B------:R-:W-:Y:S02]  /*3bd0*/  IMAD R8, R29.reuse, R8, R4 ;  /* 0x000000081d087224 */ /* 0x040fe400078e0204 */
[----:B------:R-:W-:Y:S02]  /*3be0*/  IMAD.MOV R6, RZ, RZ, -R6 ;  /* 0x000000ffff067224 */ /* 0x000fe400078e0a06 */
[C---:B------:R-:W-:Y:S01]  /*3bf0*/  IMAD.HI.U32 R5, R0.reuse, R2, RZ ;  /* 0x0000000200057227 */ /* 0x040fe200078e00ff */
[----:B------:R-:W-:Y:S03]  /*3c00*/  STL [R1+0x370], R8 ;  /* 0x0003700801007387 */ /* 0x000fe60000100800 */
[----:B------:R-:W-:Y:S01]  /*3c10*/  IMAD R6, R29, R6, R3 ;  /* 0x000000061d067224 */ /* 0x000fe200078e0203 */
[----:B----4-:R-:W-:Y:S02]  /*3c20*/  IABS R4, R12 ;  /* 0x0000000c00047213 */ /* 0x010fe40000000000 */
[----:B------:R-:W4:Y:S01]  /*3c30*/  LDL R12, [R1+0x1280] ;  /* 0x00128000010c7983 */ /* 0x000f220000100800 */
[----:B------:R-:W-:-:S04]  /*3c40*/  IMAD.HI.U32 R9, R0, R7, RZ ;  /* 0x0000000700097227 */ /* 0x000fc800078e00ff */
[----:B------:R-:W-:Y:S01]  /*3c50*/  IMAD.MOV R5, RZ, RZ, -R5 ;  /* 0x000000ffff057224 */ /* 0x000fe200078e0a05 */
[----:B------:R0:W-:Y:S01]  /*3c60*/  STL [R1+0x374], R6 ;  /* 0x0003740601007387 */ /* 0x0001e20000100800 */
[----:B------:R-:W-:Y:S02]  /*3c70*/  IMAD.MOV R9, RZ, RZ, -R9 ;  /* 0x000000ffff097224 */ /* 0x000fe400078e0a09 */
[C---:B------:R-:W-:Y:S02]  /*3c80*/  IMAD R2, R29.reuse, R5, R2 ;  /* 0x000000051d027224 */ /* 0x040fe400078e0202 */
[----:B------:R-:W-:Y:S01]  /*3c90*/  IMAD R9, R29, R9, R7 ;  /* 0x000000091d097224 */ /* 0x000fe200078e0207 */
[----:B------:R-:W-:Y:S02]  /*3ca0*/  IABS R3, R11 ;  /* 0x0000000b00037213 */ /* 0x000fe40000000000 */
[----:B------:R-:W4:Y:S01]  /*3cb0*/  LDL R11, [R1+0x127c] ;  /* 0x00127c00010b7983 */ /* 0x000f220000100800 */
[----:B0-----:R-:W-:-:S03]  /*3cc0*/  IMAD.HI.U32 R6, R0, R4, RZ ;  /* 0x0000000400067227 */ /* 0x001fc600078e00ff */
[----:B------:R2:W-:Y:S01]  /*3cd0*/  STL [R1+0x378], R2 ;  /* 0x0003780201007387 */ /* 0x0005e20000100800 */
[----:B------:R-:W-:-:S03]  /*3ce0*/  IABS R5, R13 ;  /* 0x0000000d00057213 */ /* 0x000fc60000000000 */
        /* <DEDUP_REMOVED lines=9> */
[----:B------:R3:W-:Y:S02]  /*3d80*/  STL [R1+0x368], R6 ;  /* 0x0003680601007387 */ /* 0x0007e40000100800 */
[----:B---3--:R-:W-:Y:S02]  /*3d90*/  IABS R6, R15 ;  /* 0x0000000f00067213 */ /* 0x008fe40000000000 */
[----:B------:R-:W3:Y:S04]  /*3da0*/  LDL R15, [R1+0x1270] ;  /* 0x00127000010f7983 */ /* 0x000ee80000100800 */
[----:B------:R-:W-:Y:S01]  /*3db0*/  STL [R1+0x35c], R8 ;  /* 0x00035c0801007387 */ /* 0x000fe20000100800 */
[----:B------:R-:W-:-:S03]  /*3dc0*/  IABS R3, R10 ;  /* 0x0000000a00037213 */ /* 0x000fc60000000000 */
[----:B------:R-:W3:Y:S01]  /*3dd0*/  LDL R10, [R1+0x126c] ;  /* 0x00126c00010a7983 */ /* 0x000ee20000100800 */
[----:B------:R-:W-:-:S04]  /*3de0*/  IMAD.HI.U32 R7, R0, R5, RZ ;  /* 0x0000000500077227 */ /* 0x000fc800078e00ff */
[----:B------:R-:W-:Y:S02]  /*3df0*/  IMAD.MOV R7, RZ, RZ, -R7 ;  /* 0x000000ffff077224 */ /* 0x000fe400078e0a07 */
[----:B------:R-:W-:-:S04]  /*3e00*/  IMAD.HI.U32 R4, R0, R2, RZ ;  /* 0x0000000200047227 */ /* 0x000fc800078e00ff */
[C---:B------:R-:W-:Y:S02]  /*3e10*/  IMAD R7, R29.reuse, R7, R5 ;  /* 0x000000071d077224 */ /* 0x040fe400078e0205 */
[----:B------:R-:W-:Y:S02]  /*3e20*/  IMAD.MOV R4, RZ, RZ, -R4 ;  /* 0x000000ffff047224 */ /* 0x000fe400078e0a04 */
[C---:B------:R-:W-:Y:S01]  /*3e30*/  IMAD.HI.U32 R9, R0.reuse, R6, RZ ;  /* 0x0000000600097227 */ /* 0x040fe200078e00ff */
[----:B------:R0:W-:Y:S03]  /*3e40*/  STL [R1+0x360], R7 ;  /* 0x0003600701007387 */ /* 0x0001e60000100800 */
[----:B------:R-:W-:Y:S01]  /*3e50*/  IMAD R2, R29, R4, R2 ;  /* 0x000000041d027224 */ /* 0x000fe200078e0202 */
[----:B----4-:R-:W-:Y:S02]  /*3e60*/  IABS R5, R12 ;  /* 0x0000000c00057213 */ /* 0x010fe40000000000 */
[----:B------:R-:W4:Y:S01]  /*3e70*/  LDL R12, [R1+0x1268] ;  /* 0x00126800010c7983 */ /* 0x000f220000100800 */
[----:B0-----:R-:W-:-:S04]  /*3e80*/  IMAD.HI.U32 R7, R0, R3, RZ ;  /* 0x0000000300077227 */ /* 0x001fc800078e00ff */
[----:B------:R-:W-:Y:S02]  /*3e90*/  IMAD.MOV R9, RZ, RZ, -R9 ;  /* 0x000000ffff097224 */ /* 0x000fe400078e0a09 */
[----:B------:R-:W-:Y:S01]  /*3ea0*/  IMAD.MOV R7, RZ, RZ, -R7 ;  /* 0x000000ffff077224 */ /* 0x000fe200078e0a07 */
[----:B------:R0:W-:Y:S01]  /*3eb0*/  STL [R1+0x364], R2 ;  /* 0x0003640201007387 */ /* 0x0001e20000100800 */
[C---:B------:R-:W-:Y:S02]  /*3ec0*/  IMAD R9, R29.reuse, R9, R6 ;  /* 0x000000091d097224 */ /* 0x040fe400078e0206 */
[----:B------:R-:W-:Y:S01]  /*3ed0*/  IMAD R7, R29, R7, R3 ;  /* 0x000000071d077224 */ /* 0x000fe200078e0203 */
[----:B------:R-:W-:Y:S02]  /*3ee0*/  IABS R4, R11 ;  /* 0x0000000b00047213 */ /* 0x000fe40000000000 */
[----:B------:R-:W4:Y:S01]  /*3ef0*/  LDL R11, [R1+0x1264] ;  /* 0x00126400010b7983 */ /* 0x000f220000100800 */
[----:B------:R-:W-:-:S03]  /*3f00*/  IMAD.HI.U32 R8, R0, R5, RZ ;  /* 0x0000000500087227 */ /* 0x000fc600078e00ff */
[----:B------:R-:W-:Y:S01]  /*3f10*/  STL [R1+0x358], R9 ;  /* 0x0003580901007387 */ /* 0x000fe20000100800 */
[----:B0-----:R-:W-:-:S03]  /*3f20*/  IABS R2, R13 ;  /* 0x0000000d00027213 */ /* 0x001fc60000000000 */
[----:B------:R-:W4:Y:S04]  /*3f30*/  LDL R13, [R1+0x1260] ;  /* 0x00126000010d7983 */ /* 0x000f280000100800 */
[----:B------:R2:W-:Y:S01]  /*3f40*/  STL [R1+0x344], R7 ;  /* 0x0003440701007387 */ /* 0x0005e20000100800 */
[----:B------:R-:W-:-:S04]  /*3f50*/  IMAD.MOV R8, RZ, RZ, -R8 ;  /* 0x000000ffff087224 */ /* 0x000fc800078e0a08 */
[----:B------:R-:W-:Y:S02]  /*3f60*/  IMAD R8, R29, R8, R5 ;  /* 0x000000081d087224 */ /* 0x000fe400078e0205 */
[----:B------:R-:W-:-:S04]  /*3f70*/  IMAD.HI.U32 R6, R0, R4, RZ ;  /* 0x0000000400067227 */ /* 0x000fc800078e00ff */
[----:B------:R-:W-:-:S04]  /*3f80*/  IMAD.MOV R6, RZ, RZ, -R6 ;  /* 0x000000ffff067224 */ /* 0x000fc800078e0a06 */
[----:B------:R-:W-:Y:S01]  /*3f90*/  IMAD R6, R29, R6, R4 ;  /* 0x000000061d067224 */ /* 0x000fe200078e0204 */
[----:B--2---:R-:W-:Y:S02]  /*3fa0*/  IABS R7, R14 ;  /* 0x0000000e00077213 */ /* 0x004fe40000000000 */
[----:B------:R-:W2:Y:S04]  /*3fb0*/  LDL R14, [R1+0x125c] ;  /* 0x00125c00010e7983 */ /* 0x000ea80000100800 */
[----:B------:R-:W-:Y:S01]  /*3fc0*/  STL [R1+0x348], R8 ;  /* 0x0003480801007387 */ /* 0x000fe20000100800 */
[----:B---3--:R-:W-:-:S03]  /*3fd0*/  IABS R5, R15 ;  /* 0x0000000f00057213 */ /* 0x008fc60000000000 */
[----:B------:R-:W3:Y:S04]  /*3fe0*/  LDL R15, [R1+0x1258] ;  /* 0x00125800010f7983 */ /* 0x000ee80000100800 */
[----:B------:R0:W-:Y:S01]  /*3ff0*/  STL [R1+0x34c], R6 ;  /* 0x00034c0601007387 */ /* 0x0001e20000100800 */
[----:B------:R-:W-:-:S03]  /*4000*/  IABS R4, R10 ;  /* 0x0000000a00047213 */ /* 0x000fc60000000000 */
[----:B------:R-:W3:Y:S01]  /*4010*/  LDL R10, [R1+0x1254] ;  /* 0x00125400010a7983 */ /* 0x000ee20000100800 */
[----:B------:R-:W-:-:S04]  /*4020*/  IMAD.HI.U32 R3, R0, R2, RZ ;  /* 0x0000000200037227 */ /* 0x000fc800078e00ff */
[----:B------:R-:W-:Y:S02]  /*4030*/  IMAD.MOV R3, RZ, RZ, -R3 ;  /* 0x000000ffff037224 */ /* 0x000fe400078e0a03 */
[----:B------:R-:W-:-:S04]  /*4040*/  IMAD.HI.U32 R9, R0, R7, RZ ;  /* 0x0000000700097227 */ /* 0x000fc800078e00ff */
[----:B------:R-:W-:Y:S02]  /*4050*/  IMAD R2, R29, R3, R2 ;  /* 0x000000031d027224 */ /* 0x000fe400078e0202 */
[----:B0-----:R-:W-:-:S03]  /*4060*/  IMAD.HI.U32 R6, R0, R5, RZ ;  /* 0x0000000500067227 */ /* 0x001fc600078e00ff */
[----:B------:R0:W-:Y:S01]  /*4070*/  STL [R1+0x350], R2 ;  /* 0x0003500201007387 */ /* 0x0001e20000100800 */
[----:B------:R-:W-:Y:S02]  /*4080*/  IMAD.MOV R9, RZ, RZ, -R9 ;  /* 0x000000ffff097224 */ /* 0x000fe400078e0a09 */
[----:B------:R-:W-:Y:S01]  /*4090*/  IMAD.HI.U32 R8, R0, R4, RZ ;  /* 0x0000000400087227 */ /* 0x000fe200078e00ff */
[----:B----4-:R-:W-:Y:S02]  /*40a0*/  IABS R3, R12 ;  /* 0x0000000c00037213 */ /* 0x010fe40000000000 */
[----:B------:R-:W4:Y:S01]  /*40b0*/  LDL R12, [R1+0x1250] ;  /* 0x00125000010c7983 */ /* 0x000f220000100800 */
[----:B------:R-:W-:Y:S02]  /*40c0*/  IMAD.MOV R6, RZ, RZ, -R6 ;  /* 0x000000ffff067224 */ /* 0x000fe400078e0a06 */
[----:B------:R-:W-:Y:S02]  /*40d0*/  IMAD R9, R29, R9, R7 ;  /* 0x000000091d097224 */ /* 0x000fe400078e0207 */
[----:B------:R-:W-:-:S02]  /*40e0*/  IMAD.MOV R8, RZ, RZ, -R8 ;  /* 0x000000ffff087224 */ /* 0x000fc400078e0a08 */
[C---:B------:R-:W-:Y:S01]  /*40f0*/  IMAD R6, R29.reuse, R6, R5 ;  /* 0x000000061d067224 */ /* 0x040fe200078e0205 */
[----:B------:R-:W-:Y:S01]  /*4100*/  STL [R1+0x32c], R9 ;  /* 0x00032c0901007387 */ /* 0x000fe20000100800 */
[----:B------:R-:W-:Y:S01]  /*4110*/  IMAD R8, R29, R8, R4 ;  /* 0x000000081d087224 */ /* 0x000fe200078e0204 */
[----:B0-----:R-:W-:Y:S02]  /*4120*/  IABS R2, R11 ;  /* 0x0000000b00027213 */ /* 0x001fe40000000000 */
[----:B------:R-:W4:Y:S01]  /*4130*/  LDL R11, [R1+0x124c] ;  /* 0x00124c00010b7983 */ /* 0x000f220000100800 */
[----:B------:R-:W-:-:S03]  /*4140*/  IMAD.HI.U32 R7, R0, R3, RZ ;  /* 0x0000000300077227 */ /* 0x000fc600078e00ff */
[----:B------:R0:W-:Y:S01]  /*4150*/  STL [R1+0x340], R6 ;  /* 0x0003400601007387 */ /* 0x0001e20000100800 */
[----:B------:R-:W-:Y:S01]  /*4160*/  IMAD.MOV R7, RZ, RZ, -R7 ;  /* 0x000000ffff077224 */ /* 0x000fe200078e0a07 */
[----:B0-----:R-:W-:Y:S02]  /*4170*/  IABS R6, R13 ;  /* 0x0000000d00067213 */ /* 0x001fe40000000000 */
[----:B------:R-:W4:Y:S04]  /*4180*/  LDL R13, [R1+0x1248] ;  /* 0x00124800010d7983 */ /* 0x000f280000100800 */
        /* <DEDUP_REMOVED lines=10> */
[----:B------:R4:W-:Y:S01]  /*4230*/  STL [R1+0x33c], R2 ;  /* 0x00033c0201007387 */ /* 0x0009e20000100800 */
[----:B------:R-:W-:-:S03]  /*4240*/  IABS R5, R10 ;  /* 0x0000000a00057213 */ /* 0x000fc60000000000 */
[----:B------:R-:W3:Y:S01]  /*4250*/  LDL R10, [R1+0x123c] ;  /* 0x00123c00010a7983 */ /* 0x000ee20000100800 */
[----:B------:R-:W-:-:S04]  /*4260*/  IMAD.HI.U32 R9, R0, R6, RZ ;  /* 0x0000000600097227 */ /* 0x000fc800078e00ff */
[----:B------:R-:W-:Y:S02]  /*4270*/  IMAD.MOV R9, RZ, RZ, -R9 ;  /* 0x000000ffff097224 */ /* 0x000fe400078e0a09 */
[----:B0-----:R-:W-:-:S04]  /*4280*/  IMAD.HI.U32 R7, R0, R4, RZ ;  /* 0x0000000400077227 */ /* 0x001fc800078e00ff */
        /* <DEDUP_REMOVED lines=15> */
[----:B------:R-:W-:-:S03]  /*4380*/  IMAD.HI.U32 R4, R0, R2, RZ ;  /* 0x0000000200047227 */ /* 0x000fc600078e00ff */
[----:B------:R-:W-:Y:S01]  /*4390*/  STL [R1+0x320], R8 ;  /* 0x0003200801007387 */ /* 0x000fe20000100800 */
[----:B------:R-:W-:Y:S01]  /*43a0*/  IMAD.MOV R4, RZ, RZ, -R4 ;  /* 0x000000ffff047224 */ /* 0x000fe200078e0a04 */
[----:B------:R-:W-:Y:S02]  /*43b0*/  IABS R3, R13 ;  /* 0x0000000d00037213 */ /* 0x000fe40000000000 */
        /* <DEDUP_REMOVED lines=34> */
[----:B------:R-:W-:Y:S01]  /*45e0*/  IMAD.MOV R9, RZ, RZ, -R9 ;  /* 0x000000ffff097224 */ /* 0x000fe200078e0a09 */
[----:B------:R-:W-:Y:S02]  /*45f0*/  IABS R4, R13 ;  /* 0x0000000d00047213 */ /* 0x000fe40000000000 */
[----:B------:R-:W4:Y:S04]  /*4600*/  LDL R13, [R1+0x1218] ;  /* 0x00121800010d7983 */ /* 0x000f280000100800 */
        /* <DEDUP_REMOVED lines=16> */
[----:B------:R-:W-:Y:S02]  /*4710*/  IMAD R8, R29, R8, R4 ;  /* 0x000000081d087224 */ /* 0x000fe400078e0204 */
[----:B------:R-:W-:Y:S02]  /*4720*/  IMAD.MOV R6, RZ, RZ, -R6 ;  /* 0x000000ffff067224 */ /* 0x000fe400078e0a06 */
[----:B------:R-:W-:Y:S01]  /*4730*/  IMAD.HI.U32 R5, R0, R2, RZ ;  /* 0x0000000200057227 */ /* 0x000fe200078e00ff */
[----:B------:R-:W-:Y:S01]  /*4740*/  STL [R1+0x2f8], R8 ;  /* 0x0002f80801007387 */ /* 0x000fe20000100800 */
[----:B----4-:R-:W-:-:S03]  /*4750*/  IABS R4, R12 ;  /* 0x0000000c00047213 */ /* 0x010fc60000000000 */
[----:B------:R-:W4:Y:S01]  /*4760*/  LDL R12, [R1+0x1208] ;  /* 0x00120800010c7983 */ /* 0x000f220000100800 */
[----:B------:R-:W-:Y:S02]  /*4770*/  IMAD R6, R29, R6, R3 ;  /* 0x000000061d067224 */ /* 0x000fe400078e0203 */
[----:B------:R-:W-:-:S04]  /*4780*/  IMAD.HI.U32 R9, R0, R7, RZ ;  /* 0x0000000700097227 */ /* 0x000fc800078e00ff */
[----:B------:R-:W-:Y:S01]  /*4790*/  IMAD.MOV R5, RZ, RZ, -R5 ;  /* 0x000000ffff057224 */ /* 0x000fe200078e0a05 */
[----:B------:R0:W-:Y:S01]  /*47a0*/  STL [R1+0x2fc], R6 ;  /* 0x0002fc0601007387 */ /* 0x0001e20000100800 */
[----:B------:R-:W-:Y:S02]  /*47b0*/  IMAD.MOV R9, RZ, RZ, -R9 ;  /* 0x000000ffff097224 */ /* 0x000fe400078e0a09 */
[C---:B------:R-:W-:Y:S01]  /*47c0*/  IMAD R2, R29.reuse, R5, R2 ;  /* 0x000000051d027224 */ /* 0x040fe200078e0202 */
[----:B------:R-:W-:Y:S02]  /*47d0*/  IABS R3, R11 ;  /* 0x0000000b00037213 */ /* 0x000fe40000000000 */
[----:B------:R-:W4:Y:S01]  /*47e0*/  LDL R11, [R1+0x1204] ;  /* 0x00120400010b7983 */ /* 0x000f220000100800 */
[----:B------:R-:W-:Y:S02]  /*47f0*/  IMAD R9, R29, R9, R7 ;  /* 0x000000091d097224 */ /* 0x000fe400078e0207 */
[----:B0-----:R-:W-:Y:S01]  /*4800*/  IMAD.HI.U32 R6, R0, R4, RZ ;  /* 0x0000000400067227 */ /* 0x001fe200078e00ff */
[----:B------:R2:W-:Y:S03]  /*4810*/  STL [R1+0x300], R2 ;  /* 0x0003000201007387 */ /* 0x0005e60000100800 */
[----:B------:R-:W-:Y:S01]  /*4820*/  IMAD.MOV R6, RZ, RZ, -R6 ;  /* 0x000000ffff067224 */ /* 0x000fe200078e0a06 */
[----:B------:R-:W-:-:S02]  /*4830*/  IABS R5, R13 ;  /* 0x0000000d00057213 */ /* 0x000fc40000000000 */
        /* <DEDUP_REMOVED lines=17> */
[----:B------:R-:W-:Y:S02]  /*4950*/  IMAD R7, R29, R7, R5 ;  /* 0x000000071d077224 */ /* 0x000fe400078e0205 */
[----:B------:R-:W-:Y:S02]  /*4960*/  IMAD.MOV R4, RZ, RZ, -R4 ;  /* 0x000000ffff047224 */ /* 0x000fe400078e0a04 */
[----:B------:R-:W-:Y:S01]  /*4970*/  IMAD.HI.U32 R9, R0, R6, RZ ;  /* 0x0000000600097227 */ /* 0x000fe200078e00ff */
[----:B------:R0:W-:Y:S01]  /*4980*/  STL [R1+0x2e8], R7 ;  /* 0x0002e80701007387 */ /* 0x0001e20000100800 */
[----:B----4-:R-:W-:-:S03]  /*4990*/  IABS R5, R12 ;  /* 0x0000000c00057213 */ /* 0x010fc60000000000 */
[----:B------:R-:W4:Y:S01]  /*49a0*/  LDL R12, [R1+0x11f0] ;  /* 0x0011f000010c7983 */ /* 0x000f220000100800 */
[----:B------:R-:W-:Y:S02]  /*49b0*/  IMAD R2, R29, R4, R2 ;  /* 0x000000041d027224 */ /* 0x000fe400078e0202 */
[----:B0-----:R-:W-:-:S04]  /*49c0*/  IMAD.HI.U32 R7, R0, R3, RZ ;  /* 0x0000000300077227 */ /* 0x001fc800078e00ff */
[----:B------:R-:W-:Y:S02]  /*49d0*/  IMAD.MOV R9, RZ, RZ, -R9 ;  /* 0x000000ffff097224 */ /* 0x000fe400078e0a09 */
[----:B------:R-:W-:Y:S01]  /*49e0*/  IMAD.MOV R7, RZ, RZ, -R7 ;  /* 0x000000ffff077224 */ /* 0x000fe200078e0a07 */
[----:B------:R0:W-:Y:S01]  /*49f0*/  STL [R1+0x2ec], R2 ;  /* 0x0002ec0201007387 */ /* 0x0001e20000100800 */
[C---:B------:R-:W-:Y:S01]  /*4a00*/  IMAD R9, R29.reuse, R9, R6 ;  /* 0x000000091d097224 */ /* 0x040fe200078e0206 */
[----:B------:R-:W-:Y:S01]  /*4a10*/  IABS R4, R11 ;  /* 0x0000000b00047213 */ /* 0x000fe20000000000 */
[----:B------:R-:W-:Y:S01]  /*4a20*/  IMAD R7, R29, R7, R3 ;  /* 0x000000071d077224 */ /* 0x000fe200078e0203 */
[----:B------:R-:W4:Y:S01]  /*4a30*/  LDL R11, [R1+0x11ec] ;  /* 0x0011ec00010b7983 */ /* 0x000f220000100800 */
[----:B------:R-:W-:-:S03]  /*4a40*/  IMAD.HI.U32 R8, R0, R5, RZ ;  /* 0x0000000500087227 */ /* 0x000fc600078e00ff */
[----:B------:R-:W-:Y:S01]  /*4a50*/  STL [R1+0x2e0], R9 ;  /* 0x0002e00901007387 */ /* 0x000fe20000100800 */
[----:B------:R-:W-:Y:S01]  /*4a60*/  IMAD.MOV R8, RZ, RZ, -R8 ;  /* 0x000000ffff087224 */ /* 0x000fe200078e0a08 */
[----:B0-----:R-:W-:Y:S02]  /*4a70*/  IABS R2, R13 ;  /* 0x0000000d00027213 */ /* 0x001fe40000000000 */
[----:B------:R-:W4:Y:S04]  /*4a80*/  LDL R13, [R1+0x11e8] ;  /* 0x0011e800010d7983 */ /* 0x000f280000100800 */
[----:B------:R2:W-:Y:S01]  /*4a90*/  STL [R1+0x2cc], R7 ;  /* 0x0002cc0701007387 */ /* 0x0005e20000100800 */
        /* <DEDUP_REMOVED lines=18> */
[----:B------:R-:W-:Y:S01]  /*4bc0*/  IMAD.MOV R9, RZ, RZ, -R9 ;  /* 0x000000ffff097224 */ /* 0x000fe200078e0a09 */
[----:B----4-:R-:W-:Y:S02]  /*4bd0*/  IABS R3, R12 ;  /* 0x0000000c00037213 */ /* 0x010fe40000000000 */
[----:B------:R-:W4:Y:S01]  /*4be0*/  LDL R12, [R1+0x11d8] ;  /* 0x0011d800010c7983 */ /* 0x000f220000100800 */
[----:B------:R-:W-:-:S04]  /*4bf0*/  IMAD.HI.U32 R8, R0, R4, RZ ;  /* 0x0000000400087227 */ /* 0x000fc800078e00ff */
[----:B------:R-:W-:Y:S02]  /*4c00*/  IMAD.MOV R6, RZ, RZ, -R6 ;  /* 0x000000ffff067224 */ /* 0x000fe400078e0a06 */
[C---:B------:R-:W-:Y:S02]  /*4c10*/  IMAD R9, R29.reuse, R9, R7 ;  /* 0x000000091d097224 */ /* 0x040fe400078e0207 */
[----:B------:R-:W-:Y:S02]  /*4c20*/  IMAD.MOV R8, RZ, RZ, -R8 ;  /* 0x000000ffff087224 */ /* 0x000fe400078e0a08 */
[----:B------:R-:W-:Y:S01]  /*4c30*/  IMAD R6, R29, R6, R5 ;  /* 0x000000061d067224 */ /* 0x000fe200078e0205 */
[----:B------:R-:W-:Y:S01]  /*4c40*/  STL [R1+0x2b4], R9 ;  /* 0x0002b40901007387 */ /* 0x000fe20000100800 */
[----:B0-----:R-:W-:-:S03]  /*4c50*/  IABS R2, R11 ;  /* 0x0000000b00027213 */ /* 0x001fc60000000000 */
[----:B------:R-:W4:Y:S01]  /*4c60*/  LDL R11, [R1+0x11d4] ;  /* 0x0011d400010b7983 */ /* 0x000f220000100800 */
[----:B------:R-:W-:-:S03]  /*4c70*/  IMAD R8, R29, R8, R4 ;  /* 0x000000081d087224 */ /* 0x000fc600078e0204 */
[----:B------:R0:W-:Y:S01]  /*4c80*/  STL [R1+0x2c8], R6 ;  /* 0x0002c80601007387 */ /* 0x0001e20000100800 */
[----:B------:R-:W-:Y:S01]  /*4c90*/  IMAD.HI.U32 R7, R0, R3, RZ ;  /* 0x0000000300077227 */ /* 0x000fe200078e00ff */
[----:B0-----:R-:W-:Y:S02]  /*4ca0*/  IABS R6, R13 ;  /* 0x0000000d00067213 */ /* 0x001fe40000000000 */
        /* <DEDUP_REMOVED lines=92> */
[----:B------:R-:W-:-:S04]  /*5270*/  IMAD.HI.U32 R5, R0, R2, RZ ;  /* 0x0000000200057227 */ /* 0x000fc800078e00ff */
[C---:B------:R-:W-:Y:S02]  /*5280*/  IMAD R6, R29.reuse, R6, R3 ;  /* 0x000000061d067224 */ /* 0x040fe400078e0203 */
[----:B------:R-:W-:Y:S01]  /*5290*/  IMAD.HI.U32 R9, R0, R7, RZ ;  /* 0x0000000700097227 */ /* 0x000fe200078e00ff */
[----:B----4-:R-:W-:Y:S02]  /*52a0*/  IABS R4, R12 ;  /* 0x0000000c00047213 */ /* 0x010fe40000000000 */
[----:B------:R-:W4:Y:S01]  /*52b0*/  LDL R12, [R1+0x1190] ;  /* 0x00119000010c7983 */ /* 0x000f220000100800 */
[----:B------:R-:W-:Y:S02]  /*52c0*/  IMAD.MOV R5, RZ, RZ, -R5 ;  /* 0x000000ffff057224 */ /* 0x000fe400078e0a05 */
[----:B------:R-:W-:Y:S01]  /*52d0*/  IMAD.MOV R9, RZ, RZ, -R9 ;  /* 0x000000ffff097224 */ /* 0x000fe200078e0a09 */
[----:B------:R0:W-:Y:S01]  /*52e0*/  STL [R1+0x284], R6 ;  /* 0x0002840601007387 */ /* 0x0001e20000100800 */
[----:B------:R-:W-:-:S02]  /*52f0*/  IMAD R2, R29, R5, R2 ;  /* 0x000000051d027224 */ /* 0x000fc400078e0202 */
[----:B------:R-:W-:Y:S01]  /*5300*/  IMAD R9, R29, R9, R7 ;  /* 0x000000091d097224 */ /* 0x000fe200078e0207 */
[----:B------:R-:W-:Y:S02]  /*5310*/  IABS R3, R11 ;  /* 0x0000000b00037213 */ /* 0x000fe40000000000 */
[----:B------:R-:W4:Y:S01]  /*5320*/  LDL R11, [R1+0x118c] ;  /* 0x00118c00010b7983 */ /* 0x000f220000100800 */
[----:B0-----:R-:W-:-:S03]  /*5330*/  IMAD.HI.U32 R6, R0, R4, RZ ;  /* 0x0000000400067227 */ /* 0x001fc600078e00ff */
[----:B------:R2:W-:Y:S01]  /*5340*/  STL [R1+0x288], R2 ;  /* 0x0002880201007387 */ /* 0x0005e20000100800 */
        /* <DEDUP_REMOVED lines=21> */
[----:B------:R-:W-:Y:S01]  /*54a0*/  IMAD.HI.U32 R9, R0, R6, RZ ;  /* 0x0000000600097227 */ /* 0x000fe200078e00ff */
[----:B------:R0:W-:Y:S03]  /*54b0*/  STL [R1+0x270], R7 ;  /* 0x0002700701007387 */ /* 0x0001e60000100800 */
[----:B------:R-:W-:Y:S02]  /*54c0*/  IMAD R2, R29, R4, R2 ;  /* 0x000000041d027224 */ /* 0x000fe400078e0202 */
[----:B------:R-:W-:Y:S01]  /*54d0*/  IMAD.MOV R9, RZ, RZ, -R9 ;  /* 0x000000ffff097224 */ /* 0x000fe200078e0a09 */
[----:B----4-:R-:W-:-:S02]  /*54e0*/  IABS R5, R12 ;  /* 0x0000000c00057213 */ /* 0x010fc40000000000 */
[----:B------:R-:W4:Y:S01]  /*54f0*/  LDL R12, [R1+0x1178] ;  /* 0x00117800010c7983 */ /* 0x000f220000100800 */
[----:B0-----:R-:W-:-:S04]  /*5500*/  IMAD.HI.U32 R7, R0, R3, RZ ;  /* 0x0000000300077227 */ /* 0x001fc800078e00ff */
        /* <DEDUP_REMOVED lines=67> */
[----:B------:R-:W-:Y:S02]  /*5940*/  IMAD R7, R29, R7, R4 ;  /* 0x000000071d077224 */ /* 0x000fe400078e0204 */
[----:B------:R-:W-:Y:S01]  /*5950*/  IMAD.HI.U32 R6, R0, R5, RZ ;  /* 0x0000000500067227 */ /* 0x000fe200078e00ff */
[----:B----4-:R-:W-:-:S02]  /*5960*/  IABS R2, R12 ;  /* 0x0000000c00027213 */ /* 0x010fc40000000000 */
[----:B------:R-:W4:Y:S01]  /*5970*/  LDL R12, [R1+0x1148] ;  /* 0x00114800010c7983 */ /* 0x000f220000100800 */
[----:B------:R-:W-:Y:S02]  /*5980*/  IMAD.MOV R8, RZ, RZ, -R8 ;  /* 0x000000ffff087224 */ /* 0x000fe400078e0a08 */
[----:B------:R-:W-:Y:S01]  /*5990*/  IMAD.MOV R6, RZ, RZ, -R6 ;  /* 0x000000ffff067224 */ /* 0x000fe200078e0a06 */
[----:B------:R0:W-:Y:S01]  /*59a0*/  STL [R1+0x22c], R7 ;  /* 0x00022c0701007387 */ /* 0x0001e20000100800 */
        /* <DEDUP_REMOVED lines=63> */
[----:B------:R-:W-:Y:S01]  /*5da0*/  IMAD.HI.U32 R5, R0, R2, RZ ;  /* 0x0000000200057227 */ /* 0x000fe200078e00ff */
[----:B------:R-:W-:Y:S03]  /*5db0*/  STL [R1+0x208], R8 ;  /* 0x0002080801007387 */ /* 0x000fe60000100800 */
[----:B------:R-:W-:Y:S02]  /*5dc0*/  IMAD R6, R29, R6, R3 ;  /* 0x000000061d067224 */ /* 0x000fe400078e0203 */
[----:B------:R-:W-:Y:S01]  /*5dd0*/  IMAD.MOV R5, RZ, RZ, -R5 ;  /* 0x000000ffff057224 */ /* 0x000fe200078e0a05 */
[----:B----4-:R-:W-:-:S02]  /*5de0*/  IABS R4, R12 ;  /* 0x0000000c00047213 */ /* 0x010fc40000000000 */
[----:B------:R-:W4:Y:S01]  /*5df0*/  LDL R12, [R1+0x1118] ;  /* 0x00111800010c7983 */ /* 0x000f220000100800 */
[----:B------:R-:W-:-:S03]  /*5e00*/  IMAD R2, R29, R5, R2 ;  /* 0x000000051d027224 */ /* 0x000fc600078e0202 */
[----:B------:R0:W-:Y:S01]  /*5e10*/  STL [R1+0x20c], R6 ;  /* 0x00020c0601007387 */ /* 0x0001e20000100800 */
[----:B------:R-:W-:-:S03]  /*5e20*/  IABS R3, R11 ;  /* 0x0000000b00037213 */ /* 0x000fc60000000000 */
[----:B------:R-:W4:Y:S01]  /*5e30*/  LDL R11, [R1+0x1114] ;  /* 0x00111400010b7983 */ /* 0x000f220000100800 */
[----:B0-----:R-:W-:-:S03]  /*5e40*/  IMAD.HI.U32 R6, R0, R4, RZ ;  /* 0x0000000400067227 */ /* 0x001fc600078e00ff */
[----:B------:R2:W-:Y:S01]  /*5e50*/  STL [R1+0x210], R2 ;  /* 0x0002100201007387 */ /* 0x0005e20000100800 */
[----:B------:R-:W-:Y:S01]  /*5e60*/  IMAD.MOV R6, RZ, RZ, -R6 ;  /* 0x000000ffff067224 */ /* 0x000fe200078e0a06 */
[----:B------:R-:W-:Y:S02]  /*5e70*/  IABS R5, R13 ;  /* 0x0000000d00057213 */ /* 0x000fe40000000000 */
[----:B------:R-:W4:Y:S01]  /*5e80*/  LDL R13, [R1+0x110c] ;  /* 0x00110c00010d7983 */ /* 0x000f220000100800 */
        /* <DEDUP_REMOVED lines=13> */
[----:B------:R-:W-:-:S04]  /*5f60*/  IMAD.MOV R9, RZ, RZ, -R9 ;  /* 0x000000ffff097224 */ /* 0x000fc800078e0a09 */
[----:B------:R-:W-:Y:S02]  /*5f70*/  IMAD R26, R29, R9, R7 ;  /* 0x000000091d1a7224 */ /* 0x000fe400078e0207 */
[----:B------:R-:W-:-:S04]  /*5f80*/  IMAD.HI.U32 R7, R0, R5, RZ ;  /* 0x0000000500077227 */ /* 0x000fc800078e00ff */
[----:B------:R-:W-:Y:S02]  /*5f90*/  IMAD.MOV R7, RZ, RZ, -R7 ;  /* 0x000000ffff077224 */ /* 0x000fe400078e0a07 */
[----:B------:R-:W-:-:S04]  /*5fa0*/  IMAD.HI.U32 R4, R0, R2, RZ ;  /* 0x0000000200047227 */ /* 0x000fc800078e00ff */
[C---:B------:R-:W-:Y:S02]  /*5fb0*/  IMAD R7, R29.reuse, R7, R5 ;  /* 0x000000071d077224 */ /* 0x040fe400078e0205 */
[----:B------:R-:W-:Y:S02]  /*5fc0*/  IMAD.MOV R4, RZ, RZ, -R4 ;  /* 0x000000ffff047224 */ /* 0x000fe400078e0a04 */
[----:B------:R-:W-:Y:S01]  /*5fd0*/  IMAD.HI.U32 R9, R0, R6, RZ ;  /* 0x0000000600097227 */ /* 0x000fe200078e00ff */
[----:B----4-:R-:W-:Y:S01]  /*5fe0*/  IABS R5, R12 ;  /* 0x0000000c00057213 */ /* 0x010fe20000000000 */
[----:B------:R0:W-:Y:S04]  /*5ff0*/  STL [R1+0x1f8], R7 ;  /* 0x0001f80701007387 */ /* 0x0001e80000100800 */
[----:B------:R-:W4:Y:S01]  /*6000*/  LDL R12, [R1+0x1100] ;  /* 0x00110000010c7983 */ /* 0x000f220000100800 */
[----:B------:R-:W-:-:S02]  /*6010*/  IMAD R2, R29, R4, R2 ;  /* 0x000000041d027224 */ /* 0x000fc400078e0202 */
[----:B------:R-:W-:Y:S02]  /*6020*/  IMAD.MOV R9, RZ, RZ, -R9 ;  /* 0x000000ffff097224 */ /* 0x000fe400078e0a09 */
[----:B0-----:R-:W-:Y:S01]  /*6030*/  IMAD.HI.U32 R7, R0, R3, RZ ;  /* 0x0000000300077227 */ /* 0x001fe200078e00ff */
[----:B------:R0:W-:Y:S03]  /*6040*/  STL [R1+0x1fc], R2 ;  /* 0x0001fc0201007387 */ /* 0x0001e60000100800 */
[----:B------:R-:W-:Y:S01]  /*6050*/  IMAD.MOV R7, RZ, RZ, -R7 ;  /* 0x000000ffff077224 */ /* 0x000fe200078e0a07 */
[----:B------:R-:W-:Y:S01]  /*6060*/  IABS R4, R11 ;  /* 0x0000000b00047213 */ /* 0x000fe20000000000 */
[C---:B------:R-:W-:Y:S01]  /*6070*/  IMAD R9, R29.reuse, R9, R6 ;  /* 0x000000091d097224 */ /* 0x040fe200078e0206 */
[----:B------:R-:W4:Y:S01]  /*6080*/  LDL R11, [R1+0x10fc] ;  /* 0x0010fc00010b7983 */ /* 0x000f220000100800 */
[----:B------:R-:W-:-:S03]  /*6090*/  IMAD R7, R29, R7, R3 ;  /* 0x000000071d077224 */ /* 0x000fc600078e0203 */
[----:B------:R-:W-:Y:S01]  /*60a0*/  STL [R1+0x1ec], R9 ;  /* 0x0001ec0901007387 */ /* 0x000fe20000100800 */
[----:B------:R-:W-:Y:S01]  /*60b0*/  IMAD.HI.U32 R8, R0, R5, RZ ;  /* 0x0000000500087227 */ /* 0x000fe200078e00ff */
[----:B0-----:R-:W-:Y:S02]  /*60c0*/  IABS R2, R13 ;  /* 0x0000000d00027213 */ /* 0x001fe40000000000 */
        /* <DEDUP_REMOVED lines=22> */
[----:B------:R-:W-:-:S04]  /*6230*/  IMAD.HI.U32 R8, R0, R4, RZ ;  /* 0x0000000400087227 */ /* 0x000fc800078e00ff */
[----:B------:R-:W-:Y:S02]  /*6240*/  IMAD.MOV R6, RZ, RZ, -R6 ;  /* 0x000000ffff067224 */ /* 0x000fe400078e0a06 */
[C---:B------:R-:W-:Y:S01]  /*6250*/  IMAD R9, R29.reuse, R9, R7 ;  /* 0x000000091d097224 */ /* 0x040fe200078e0207 */
[----:B----4-:R-:W-:Y:S02]  /*6260*/  IABS R3, R12 ;  /* 0x0000000c00037213 */ /* 0x010fe40000000000 */
[----:B------:R-:W4:Y:S01]  /*6270*/  LDL R12, [R1+0x10e8] ;  /* 0x0010e800010c7983 */ /* 0x000f220000100800 */
[----:B------:R-:W-:Y:S02]  /*6280*/  IMAD.MOV R8, RZ, RZ, -R8 ;  /* 0x000000ffff087224 */ /* 0x000fe400078e0a08 */
[C---:B------:R-:W-:Y:S01]  /*6290*/  IMAD R6, R29.reuse, R6, R5 ;  /* 0x000000061d067224 */ /* 0x040fe200078e0205 */
[----:B------:R-:W-:Y:S01]  /*62a0*/  STL [R1+0x1bc], R9 ;  /* 0x0001bc0901007387 */ /* 0x000fe20000100800 */
[----:B------:R-:W-:Y:S01]  /*62b0*/  IMAD R8, R29, R8, R4 ;  /* 0x000000081d087224 */ /* 0x000fe200078e0204 */
[----:B0-----:R-:W-:-:S02]  /*62c0*/  IABS R2, R11 ;  /* 0x0000000b00027213 */ /* 0x001fc40000000000 */
        /* <DEDUP_REMOVED lines=62> */
[----:B------:R-:W-:-:S04]  /*66b0*/  IMAD.HI.U32 R3, R0, R2, RZ ;  /* 0x0000000200037227 */ /* 0x000fc800078e00ff */
[C---:B------:R-:W-:Y:S01]  /*66c0*/  IMAD R8, R29.reuse, R8, R5 ;  /* 0x000000081d087224 */ /* 0x040fe200078e0205 */
[----:B----4-:R-:W-:Y:S02]  /*66d0*/  IABS R6, R12 ;  /* 0x0000000c00067213 */ /* 0x010fe40000000000 */
[----:B------:R-:W4:Y:S01]  /*66e0*/  LDL R12, [R1+0x10b8] ;  /* 0x0010b800010c7983 */ /* 0x000f220000100800 */
[----:B------:R-:W-:Y:S02]  /*66f0*/  IMAD.MOV R7, RZ, RZ, -R7 ;  /* 0x000000ffff077224 */ /* 0x000fe400078e0a07 */
[----:B------:R-:W-:Y:S01]  /*6700*/  IMAD.MOV R3, RZ, RZ, -R3 ;  /* 0x000000ffff037224 */ /* 0x000fe200078e0a03 */
[----:B------:R-:W-:Y:S01]  /*6710*/  STL [R1+0x194], R8 ;  /* 0x0001940801007387 */ /* 0x000fe20000100800 */
[C---:B------:R-:W-:Y:S02]  /*6720*/  IMAD R7, R29.reuse, R7, R4 ;  /* 0x000000071d077224 */ /* 0x040fe400078e0204 */
[----:B------:R-:W-:Y:S01]  /*6730*/  IMAD R2, R29, R3, R2 ;  /* 0x000000031d027224 */ /* 0x000fe200078e0202 */
[----:B------:R-:W-:-:S02]  /*6740*/  IABS R5, R11 ;  /* 0x0000000b00057213 */ /* 0x000fc40000000000 */
        /* <DEDUP_REMOVED lines=51> */
[----:B------:R-:W3:Y:S01]  /*6a80*/  LDL R15, [R1+0x1090] ;  /* 0x00109000010f7983 */ /* 0x000ee20000100800 */
        /* <DEDUP_REMOVED lines=10> */
[----:B------:R-:W-:-:S02]  /*6b30*/  IMAD.MOV R9, RZ, RZ, -R9 ;  /* 0x000000ffff097224 */ /* 0x000fc400078e0a09 */
[C---:B0-----:R-:W-:Y:S01]  /*6b40*/  IMAD.HI.U32 R7, R0.reuse, R3, RZ ;  /* 0x0000000300077227 */ /* 0x041fe200078e00ff */
[----:B----4-:R-:W-:Y:S02]  /*6b50*/  IABS R5, R12 ;  /* 0x0000000c00057213 */ /* 0x010fe40000000000 */
[----:B------:R-:W4:Y:S01]  /*6b60*/  LDL R12, [R1+0x1088] ;  /* 0x00108800010c7983 */ /* 0x000f220000100800 */
[----:B------:R-:W-:Y:S02]  /*6b70*/  IMAD.MOV R7, RZ, RZ, -R7 ;  /* 0x000000ffff077224 */ /* 0x000fe400078e0a07 */
[C---:B------:R-:W-:Y:S01]  /*6b80*/  IMAD R9, R29.reuse, R9, R6 ;  /* 0x000000091d097224 */ /* 0x040fe200078e0206 */
[----:B------:R0:W-:Y:S01]  /*6b90*/  STL [R1+0x168], R2 ;  /* 0x0001680201007387 */ /* 0x0001e20000100800 */
[----:B------:R-:W-:Y:S02]  /*6ba0*/  IMAD R7, R29, R7, R3 ;  /* 0x000000071d077224 */ /* 0x000fe400078e0203 */
[----:B------:R-:W-:Y:S01]  /*6bb0*/  IMAD.HI.U32 R8, R0, R5, RZ ;  /* 0x0000000500087227 */ /* 0x000fe200078e00ff */
[----:B------:R-:W-:-:S02]  /*6bc0*/  IABS R4, R11 ;  /* 0x0000000b00047213 */ /* 0x000fc40000000000 */
[----:B------:R-:W4:Y:S04]  /*6bd0*/  LDL R11, [R1+0x1084] ;  /* 0x00108400010b7983 */ /* 0x000f280000100800 */
[----:B------:R-:W-:Y:S01]  /*6be0*/  STL [R1+0x158], R9 ;  /* 0x0001580901007387 */ /* 0x000fe20000100800 */
[----:B------:R-:W-:Y:S01]  /*6bf0*/  IMAD.MOV R8, RZ, RZ, -R8 ;  /* 0x000000ffff087224 */ /* 0x000fe200078e0a08 */
[----:B0-----:R-:W-:Y:S02]  /*6c00*/  IABS R2, R13 ;  /* 0x0000000d00027213 */ /* 0x001fe40000000000 */
[----:B------:R-:W4:Y:S04]  /*6c10*/  LDL R13, [R1+0x1080] ;  /* 0x00108000010d7983 */ /* 0x000f280000100800 */
[----:B------:R2:W-:Y:S01]  /*6c20*/  STL [R1+0x134], R7 ;  /* 0x0001340701007387 */ /* 0x0005e20000100800 */
[----:B------:R-:W-:-:S02]  /*6c30*/  IMAD R8, R29, R8, R5 ;  /* 0x000000081d087224 */ /* 0x000fc400078e0205 */
        /* <DEDUP_REMOVED lines=26> */
[----:B------:R-:W-:-:S02]  /*6de0*/  IMAD R8, R29, R8, R4 ;  /* 0x000000081d087224 */ /* 0x000fc400078e0204 */
[----:B------:R-:W-:Y:S01]  /*6df0*/  IMAD.HI.U32 R7, R0, R3, RZ ;  /* 0x0000000300077227 */ /* 0x000fe200078e00ff */
[----:B0-----:R-:W-:Y:S02]  /*6e00*/  IABS R2, R11 ;  /* 0x0000000b00027213 */ /* 0x001fe40000000000 */
[----:B------:R-:W4:Y:S04]  /*6e10*/  LDL R11, [R1+0x106c] ;  /* 0x00106c00010b7983 */ /* 0x000f280000100800 */
[----:B------:R0:W-:Y:S01]  /*6e20*/  STL [R1+0x130], R6 ;  /* 0x0001300601007387 */ /* 0x0001e20000100800 */
[----:B------:R-:W-:Y:S01]  /*6e30*/  IMAD.MOV R7, RZ, RZ, -R7 ;  /* 0x000000ffff077224 */ /* 0x000fe200078e0a07 */
[----:B0-----:R-:W-:Y:S02]  /*6e40*/  IABS R6, R13 ;  /* 0x0000000d00067213 */ /* 0x001fe40000000000 */
[----:B------:R-:W4:Y:S04]  /*6e50*/  LDL R13, [R1+0x1068] ;  /* 0x00106800010d7983 */ /* 0x000f280000100800 */
[----:B------:R-:W-:Y:S01]  /*6e60*/  STL [R1+0x120], R8 ;  /* 0x0001200801007387 */ /* 0x000fe20000100800 */
[----:B------:R-:W-:-:S02]  /*6e70*/  IMAD R7, R29, R7, R3 ;  /* 0x000000071d077224 */ /* 0x000fc400078e0203 */
        /* <DEDUP_REMOVED lines=228> */
[----:B------:R-:W-:-:S04]  /*7cc0*/  IMAD.MOV R6, RZ, RZ, -R6 ;  /* 0x000000ffff067224 */ /* 0x000fc800078e0a06 */
[----:B------:R-:W-:Y:S02]  /*7cd0*/  IMAD R6, R29, R6, R3 ;  /* 0x000000061d067224 */ /* 0x000fe400078e0203 */
[----:B------:R-:W-:-:S03]  /*7ce0*/  IMAD.HI.U32 R8, R0, R5, RZ ;  /* 0x0000000500087227 */ /* 0x000fc600078e00ff */
[----:B------:R4:W-:Y:S01]  /*7cf0*/  STL [R1+0x1b0], R6 ;  /* 0x0001b00601007387 */ /* 0x0009e20000100800 */
[----:B------:R-:W-:-:S04]  /*7d00*/  IMAD.HI.U32 R7, R0, R4, RZ ;  /* 0x0000000400077227 */ /* 0x000fc800078e00ff */
[----:B------:R-:W-:Y:S02]  /*7d10*/  IMAD.MOV R8, RZ, RZ, -R8 ;  /* 0x000000ffff087224 */ /* 0x000fe400078e0a08 */
[----:B------:R-:W-:Y:S01]  /*7d20*/  IMAD.HI.U32 R3, R0, R2, RZ ;  /* 0x0000000200037227 */ /* 0x000fe200078e00ff */
[----:B----4-:R-:W-:Y:S02]  /*7d30*/  IABS R6, R12 ;  /* 0x0000000c00067213 */ /* 0x010fe40000000000 */
[----:B------:R-:W4:Y:S01]  /*7d40*/  LDL R12, [R1+0xfc8] ;  /* 0x000fc800010c7983 */ /* 0x000f220000100800 */
[----:B------:R-:W-:Y:S02]  /*7d50*/  IMAD.MOV R7, RZ, RZ, -R7 ;  /* 0x000000ffff077224 */ /* 0x000fe400078e0a07 */
[----:B------:R-:W-:Y:S02]  /*7d60*/  IMAD R28, R29, R8, R5 ;  /* 0x000000081d1c7224 */ /* 0x000fe400078e0205 */
[----:B------:R-:W-:-:S02]  /*7d70*/  IMAD.MOV R3, RZ, RZ, -R3 ;  /* 0x000000ffff037224 */ /* 0x000fc400078e0a03 */
[C---:B------:R-:W-:Y:S02]  /*7d80*/  IMAD R7, R29.reuse, R7, R4 ;  /* 0x000000071d077224 */ /* 0x040fe400078e0204 */
        /* <DEDUP_REMOVED lines=97> */
[----:B------:R-:W-:-:S03]  /*83a0*/  IMAD.MOV R9, RZ, RZ, -R9 ;  /* 0x000000ffff097224 */ /* 0x000fc600078e0a09 */
[----:B------:R1:W-:Y:S01]  /*83b0*/  STL [R1+0xe0], R2 ;  /* 0x0000e00201007387 */ /* 0x0003e20000100800 */
[----:B0-----:R-:W-:-:S04]  /*83c0*/  IMAD.HI.U32 R6, R0, R5, RZ ;  /* 0x0000000500067227 */ /* 0x001fc800078e00ff */
[----:B------:R-:W-:Y:S01]  /*83d0*/  IMAD R9, R29, R9, R7 ;  /* 0x000000091d097224 */ /* 0x000fe200078e0207 */
[----:B----4-:R-:W-:Y:S02]  /*83e0*/  IABS R3, R12 ;  /* 0x0000000c00037213 */ /* 0x010fe40000000000 */
[----:B------:R-:W4:Y:S01]  /*83f0*/  LDL R12, [R1+0xf80] ;  /* 0x000f8000010c7983 */ /* 0x000f220000100800 */
[----:B------:R-:W-:-:S03]  /*8400*/  IMAD.HI.U32 R8, R0, R4, RZ ;  /* 0x0000000400087227 */ /* 0x000fc600078e00ff */
[----:B------:R-:W-:Y:S01]  /*8410*/  STL [R1+0x20], R9 ;  /* 0x0000200901007387 */ /* 0x000fe20000100800 */
[----:B------:R-:W-:Y:S02]  /*8420*/  IMAD.MOV R6, RZ, RZ, -R6 ;  /* 0x000000ffff067224 */ /* 0x000fe400078e0a06 */
[----:B------:R-:W-:Y:S02]  /*8430*/  IMAD.MOV R8, RZ, RZ, -R8 ;  /* 0x000000ffff087224 */ /* 0x000fe400078e0a08 */
[----:B------:R-:W-:Y:S01]  /*8440*/  IMAD R5, R29, R6, R5 ;  /* 0x000000061d057224 */ /* 0x000fe200078e0205 */
[----:B-1----:R-:W-:Y:S02]  /*8450*/  IABS R2, R11 ;  /* 0x0000000b00027213 */ /* 0x002fe40000000000 */
[----:B------:R-:W4:Y:S01]  /*8460*/  LDL R11, [R1+0xf7c] ;  /* 0x000f7c00010b7983 */ /* 0x000f220000100800 */
[----:B------:R-:W-:-:S03]  /*8470*/  IMAD.HI.U32 R7, R0, R3, RZ ;  /* 0x0000000300077227 */ /* 0x000fc600078e00ff */
[----:B------:R0:W-:Y:S01]  /*8480*/  STL [R1+0xc8], R5 ;  /* 0x0000c80501007387 */ /* 0x0001e20000100800 */
[C---:B------:R-:W-:Y:S02]  /*8490*/  IMAD R8, R29.reuse, R8, R4 ;  /* 0x000000081d087224 */ /* 0x040fe400078e0204 */
[----:B------:R-:W-:Y:S01]  /*84a0*/  IMAD.MOV R7, RZ, RZ, -R7 ;  /* 0x000000ffff077224 */ /* 0x000fe200078e0a07 */
[----:B0-----:R-:W-:Y:S02]  /*84b0*/  IABS R5, R13 ;  /* 0x0000000d00057213 */ /* 0x001fe40000000000 */
[----:B------:R-:W4:Y:S01]  /*84c0*/  LDL R13, [R1+0xf78] ;  /* 0x000f7800010d7983 */ /* 0x000f220000100800 */
[----:B------:R-:W-:Y:S02]  /*84d0*/  IMAD R7, R29, R7, R3 ;  /* 0x000000071d077224 */ /* 0x000fe400078e0203 */
[----:B------:R-:W-:-:S04]  /*84e0*/  IMAD.HI.U32 R6, R0, R2, RZ ;  /* 0x0000000200067227 */ /* 0x000fc800078e00ff */
[----:B------:R-:W-:-:S04]  /*84f0*/  IMAD.MOV R6, RZ, RZ, -R6 ;  /* 0x000000ffff067224 */ /* 0x000fc800078e0a06 */
[----:B------:R-:W-:Y:S01]  /*8500*/  IMAD R2, R29, R6, R2 ;  /* 0x000000061d027224 */ /* 0x000fe200078e0202 */
[----:B--2---:R-:W-:Y:S02]  /*8510*/  IABS R4, R14 ;  /* 0x0000000e00047213 */ /* 0x004fe40000000000 */
[----:B------:R-:W2:Y:S04]  /*8520*/  LDL R14, [R1+0xf74] ;  /* 0x000f7400010e7983 */ /* 0x000ea80000100800 */
[----:B------:R-:W-:Y:S04]  /*8530*/  STL [R1+0x1c], R8 ;  /* 0x00001c0801007387 */ /* 0x000fe80000100800 */
[----:B------:R-:W-:Y:S01]  /*8540*/  STL [R1+0x18], R7 ;  /* 0x0000180701007387 */ /* 0x000fe20000100800 */
[----:B---3--:R-:W-:-:S03]  /*8550*/  IABS R3, R15 ;  /* 0x0000000f00037213 */ /* 0x008fc60000000000 */
[----:B------:R-:W3:Y:S04]  /*8560*/  LDL R15, [R1+0xf70] ;  /* 0x000f7000010f7983 */ /* 0x000ee80000100800 */
[----:B------:R0:W-:Y:S02]  /*8570*/  STL [R1+0x14], R2 ;  /* 0x0000140201007387 */ /* 0x0001e40000100800 */
[----:B0-----:R-:W-:Y:S02]  /*8580*/  IABS R2, R10 ;  /* 0x0000000a00027213 */ /* 0x001fe40000000000 */
[----:B------:R-:W3:Y:S01]  /*8590*/  LDL R10, [R1+0xf6c] ;  /* 0x000f6c00010a7983 */ /* 0x000ee20000100800 */
[----:B------:R-:W-:-:S04]  /*85a0*/  IMAD.HI.U32 R7, R0, R5, RZ ;  /* 0x0000000500077227 */ /* 0x000fc800078e00ff */
[----:B------:R-:W-:-:S04]  /*85b0*/  IMAD.HI.U32 R8, R0, R4, RZ ;  /* 0x0000000400087227 */ /* 0x000fc800078e00ff */
[----:B------:R-:W-:Y:S02]  /*85c0*/  IMAD.MOV R7, RZ, RZ, -R7 ;  /* 0x000000ffff077224 */ /* 0x000fe400078e0a07 */
[----:B------:R-:W-:-:S04]  /*85d0*/  IMAD.HI.U32 R9, R0, R3, RZ ;  /* 0x0000000300097227 */ /* 0x000fc800078e00ff */
[----:B------:R-:W-:Y:S01]  /*85e0*/  IMAD.MOV R8, RZ, RZ, -R8 ;  /* 0x000000ffff087224 */ /* 0x000fe200078e0a08 */
[----:B----4-:R-:W-:Y:S01]  /*85f0*/  IABS R6, R12 ;  /* 0x0000000c00067213 */ /* 0x010fe20000000000 */
[C---:B------:R-:W-:Y:S02]  /*8600*/  IMAD R12, R29.reuse, R7, R5 ;  /* 0x000000071d0c7224 */ /* 0x040fe400078e0205 */
[----:B------:R-:W-:Y:S02]  /*8610*/  IMAD.MOV R5, RZ, RZ, -R9 ;  /* 0x000000ffff057224 */ /* 0x000fe400078e0a09 */
[C---:B------:R-:W-:Y:S02]  /*8620*/  IMAD R9, R29.reuse, R8, R4 ;  /* 0x000000081d097224 */ /* 0x040fe400078e0204 */
[C---:B------:R-:W-:Y:S01]  /*8630*/  IMAD.HI.U32 R7, R0.reuse, R2, RZ ;  /* 0x0000000200077227 */ /* 0x040fe200078e00ff */
[----:B------:R-:W-:Y:S03]  /*8640*/  STL [R1+0x10], R12 ;  /* 0x0000100c01007387 */ /* 0x000fe60000100800 */
[----:B------:R-:W-:Y:S01]  /*8650*/  IMAD R5, R29, R5, R3 ;  /* 0x000000051d057224 */ /* 0x000fe200078e0203 */
[----:B------:R-:W-:Y:S01]  /*8660*/  STL [R1+0xc], R9 ;  /* 0x00000c0901007387 */ /* 0x000fe20000100800 */
[----:B------:R-:W-:Y:S01]  /*8670*/  IMAD.HI.U32 R4, R0, R6, RZ ;  /* 0x0000000600047227 */ /* 0x000fe200078e00ff */
[----:B------:R-:W-:-:S03]  /*8680*/  IABS R8, R11 ;  /* 0x0000000b00087213 */ /* 0x000fc60000000000 */
[----:B------:R-:W-:Y:S01]  /*8690*/  IMAD.MOV R7, RZ, RZ, -R7 ;  /* 0x000000ffff077224 */ /* 0x000fe200078e0a07 */
[----:B------:R-:W4:Y:S04]  /*86a0*/  LDL R11, [R1+0xf68] ;  /* 0x000f6800010b7983 */ /* 0x000f280000100800 */
[----:B------:R-:W4:Y:S01]  /*86b0*/  LDL R19, [R1+0xf64] ;  /* 0x000f640001137983 */ /* 0x000f220000100800 */
[----:B------:R-:W-:-:S03]  /*86c0*/  IMAD R2, R29, R7, R2 ;  /* 0x000000071d027224 */ /* 0x000fc600078e0202 */
[----:B------:R0:W-:Y:S02]  /*86d0*/  STL [R1+0x8], R5 ;  /* 0x0000080501007387 */ /* 0x0001e40000100800 */
[----:B0-----:R-:W-:Y:S01]  /*86e0*/  IMAD.MOV R5, RZ, RZ, -R4 ;  /* 0x000000ffff057224 */ /* 0x001fe200078e0a04 */
[----:B------:R-:W-:Y:S01]  /*86f0*/  IABS R3, R13 ;  /* 0x0000000d00037213 */ /* 0x000fe20000000000 */
[----:B------:R-:W-:Y:S02]  /*8700*/  IMAD.MOV.U32 R4, RZ, RZ, R8 ;  /* 0x000000ffff047224 */ /* 0x000fe400078e0008 */
[----:B------:R-:W-:Y:S01]  /*8710*/  IMAD R5, R29, R5, R6 ;  /* 0x000000051d057224 */ /* 0x000fe200078e0206 */
[----:B------:R0:W-:Y:S04]  /*8720*/  STL [R1+0x4], R2 ;  /* 0x0000040201007387 */ /* 0x0001e80000100800 */
[----:B------:R-:W4:Y:S04]  /*8730*/  LDL R13, [R1+0xf60] ;  /* 0x000f6000010d7983 */ /* 0x000f280000100800 */
[----:B------:R1:W-:Y:S01]  /*8740*/  STL [R1], R5 ;  /* 0x0000000501007387 */ /* 0x0003e20000100800 */
[----:B0-----:R-:W-:-:S04]  /*8750*/  IMAD.HI.U32 R2, R0, R4, RZ ;  /* 0x0000000400027227 */ /* 0x001fc800078e00ff */
[----:B------:R-:W-:-:S04]  /*8760*/  IMAD.MOV R2, RZ, RZ, -R2 ;  /* 0x000000ffff027224 */ /* 0x000fc800078e0a02 */
[----:B------:R-:W-:Y:S01]  /*8770*/  IMAD R2, R29, R2, R4 ;  /* 0x000000021d027224 */ /* 0x000fe200078e0204 */
[----:B--2---:R-:W-:Y:S02]  /*8780*/  IABS R7, R14 ;  /* 0x0000000e00077213 */ /* 0x004fe40000000000 */
[----:B------:R-:W2:Y:S03]  /*8790*/  LDL R14, [R1+0xf5c] ;  /* 0x000f5c00010e7983 */ /* 0x000ea60000100800 */
[----:B-1----:R-:W-:Y:S02]  /*87a0*/  IMAD.MOV.U32 R5, RZ, RZ, R7 ;  /* 0x000000ffff057224 */ /* 0x002fe400078e0007 */
[----:B------:R-:W-:-:S04]  /*87b0*/  IMAD.HI.U32 R7, R0, R3, RZ ;  /* 0x0000000300077227 */ /* 0x000fc800078e00ff */
[----:B------:R-:W-:Y:S01]  /*87c0*/  IMAD.MOV R8, RZ, RZ, -R7 ;  /* 0x000000ffff087224 */ /* 0x000fe200078e0a07 */
[----:B---3--:R-:W-:-:S03]  /*87d0*/  IABS R6, R15 ;  /* 0x0000000f00067213 */ /* 0x008fc60000000000 */
[----:B------:R-:W-:Y:S01]  /*87e0*/  IMAD R3, R29, R8, R3 ;  /* 0x000000081d037224 */ /* 0x000fe200078e0203 */
[----:B------:R-:W3:Y:S04]  /*87f0*/  LDL R15, [R1+0xf58] ;  /* 0x000f5800010f7983 */ /* 0x000ee80000100800 */
[----:B------:R-:W-:Y:S04]  /*8800*/  STL [R1+0x1588], R2 ;  /* 0x0015880201007387 */ /* 0x000fe80000100800 */
[----:B------:R-:W-:Y:S04]  /*8810*/  STL [R1+0x1584], R3 ;  /* 0x0015840301007387 */ /* 0x000fe80000100800 */
[----:B------:R-:W3:Y:S01]  /*8820*/  LDL R16, [R1+0xf54] ;  /* 0x000f540001107983 */ /* 0x000ee20000100800 */
[----:B------:R-:W-:Y:S01]  /*8830*/  IABS R9, R10 ;  /* 0x0000000a00097213 */ /* 0x000fe20000000000 */
[----:B------:R-:W-:-:S04]  /*8840*/  IMAD.HI.U32 R10, R0, R5, RZ ;  /* 0x00000005000a7227 */ /* 0x000fc800078e00ff */
[----:B------:R-:W-:-:S04]  /*8850*/  IMAD.MOV R4, RZ, RZ, -R10 ;  /* 0x000000ffff047224 */ /* 0x000fc800078e0a0a */
[----:B------:R-:W-:-:S05]  /*8860*/  IMAD R4, R29, R4, R5 ;  /* 0x000000041d047224 */ /* 0x000fca00078e0205 */
[----:B------:R0:W-:Y:S04]  /*8870*/  STL [R1+0x158c], R4 ;  /* 0x00158c0401007387 */ /* 0x0001e80000100800 */
[----:B------:R-:W3:Y:S01]  /*8880*/  LDL R23, [R1+0xf50] ;  /* 0x000f500001177983 */ /* 0x000ee20000100800 */
[----:B------:R-:W-:-:S04]  /*8890*/  IMAD.HI.U32 R7, R0, R6, RZ ;  /* 0x0000000600077227 */ /* 0x000fc800078e00ff */
[----:B------:R-:W-:Y:S02]  /*88a0*/  IMAD.MOV R12, RZ, RZ, -R7 ;  /* 0x000000ffff0c7224 */ /* 0x000fe400078e0a07 */
[----:B------:R-:W-:-:S04]  /*88b0*/  IMAD.HI.U32 R10, R0, R9, RZ ;  /* 0x00000009000a7227 */ /* 0x000fc800078e00ff */
[----:B------:R-:W-:Y:S02]  /*88c0*/  IMAD R5, R29, R12, R6 ;  /* 0x0000000c1d057224 */ /* 0x000fe400078e0206 */
[----:B------:R-:W-:-:S04]  /*88d0*/  IMAD.MOV R10, RZ, RZ, -R10 ;  /* 0x000000ffff0a7224 */ /* 0x000fc800078e0a0a */
[----:B------:R-:W-:Y:S01]  /*88e0*/  IMAD R6, R29, R10, R9 ;  /* 0x0000000a1d067224 */ /* 0x000fe200078e0209 */
[----:B----4-:R-:W-:-:S05]  /*88f0*/  IABS R11, R11 ;  /* 0x0000000b000b7213 */ /* 0x010fca0000000000 */
[----:B------:R-:W-:Y:S01]  /*8900*/  IMAD.MOV.U32 R7, RZ, RZ, R11 ;  /* 0x000000ffff077224 */ /* 0x000fe200078e000b */
[----:B------:R-:W-:-:S03]  /*8910*/  IABS R8, R19 ;  /* 0x0000001300087213 */ /* 0x000fc60000000000 */
[----:B------:R-:W-:Y:S01]  /*8920*/  IMAD.HI.U32 R11, R0, R7, RZ ;  /* 0x00000007000b7227 */ /* 0x000fe200078e00ff */
[----:B------:R-:W-:Y:S04]  /*8930*/  STL [R1+0x1590], R5 ;  /* 0x0015900501007387 */ /* 0x000fe80000100800 */
[----:B------:R-:W4:Y:S01]  /*8940*/  LDL R17, [R1+0xf4c] ;  /* 0x000f4c0001117983 */ /* 0x000f220000100800 */
[----:B------:R-:W-:Y:S01]  /*8950*/  IABS R12, R13 ;  /* 0x0000000d000c7213 */ /* 0x000fe20000000000 */
[----:B------:R-:W-:-:S04]  /*8960*/  IMAD.MOV R13, RZ, RZ, -R11 ;  /* 0x000000ffff0d7224 */ /* 0x000fc800078e0a0b */
[----:B------:R-:W-:Y:S02]  /*8970*/  IMAD.MOV.U32 R9, RZ, RZ, R12 ;  /* 0x000000ffff097224 */ /* 0x000fe400078e000c */
[----:B------:R-:W-:Y:S01]  /*8980*/  IMAD R7, R29, R13, R7 ;  /* 0x0000000d1d077224 */ /* 0x000fe200078e0207 */
[----:B------:R-:W-:Y:S04]  /*8990*/  STL [R1+0x1594], R6 ;  /* 0x0015940601007387 */ /* 0x000fe80000100800 */
[----:B------:R-:W4:Y:S04]  /*89a0*/  LDL R18, [R1+0xf48] ;  /* 0x000f480001127983 */ /* 0x000f280000100800 */
[----:B------:R-:W4:Y:S04]  /*89b0*/  LDL R19, [R1+0xf44] ;  /* 0x000f440001137983 */ /* 0x000f280000100800 */
[----:B------:R-:W-:Y:S01]  /*89c0*/  STL [R1+0x1598], R7 ;  /* 0x0015980701007387 */ /* 0x000fe20000100800 */
[----:B--2---:R-:W-:Y:S01]  /*89d0*/  IABS R10, R14 ;  /* 0x0000000e000a7213 */ /* 0x004fe20000000000 */
[----:B------:R-:W-:-:S04]  /*89e0*/  IMAD.HI.U32 R14, R0, R8, RZ ;  /* 0x00000008000e7227 */ /* 0x000fc800078e00ff */
[----:B------:R-:W-:-:S04]  /*89f0*/  IMAD.HI.U32 R13, R0, R10, RZ ;  /* 0x0000000a000d7227 */ /* 0x000fc800078e00ff */
[----:B------:R-:W-:Y:S01]  /*8a00*/  IMAD.MOV R14, RZ, RZ, -R14 ;  /* 0x000000ffff0e7224 */ /* 0x000fe200078e0a0e */
[----:B---3--:R-:W-:Y:S01]  /*8a10*/  IABS R12, R15 ;  /* 0x0000000f000c7213 */ /* 0x008fe20000000000 */
[----:B------:R-:W-:-:S04]  /*8a20*/  IMAD.HI.U32 R15, R0, R9, RZ ;  /* 0x00000009000f7227 */ /* 0x000fc800078e00ff */
[----:B------:R-:W-:Y:S02]  /*8a30*/  IMAD.MOV.U32 R11, RZ, RZ, R12 ;  /* 0x000000ffff0b7224 */ /* 0x000fe400078e000c */
[----:B------:R-:W-:Y:S02]  /*8a40*/  IMAD.MOV R12, RZ, RZ, -R15 ;  /* 0x000000ffff0c7224 */ /* 0x000fe400078e0a0f */
[C---:B------:R-:W-:Y:S01]  /*8a50*/  IMAD R8, R29.reuse, R14, R8 ;  /* 0x0000000e1d087224 */ /* 0x040fe200078e0208 */
[----:B------:R-:W-:Y:S01]  /*8a60*/  IABS R15, R16 ;  /* 0x00000010000f7213 */ /* 0x000fe20000000000 */
[----:B------:R-:W-:Y:S02]  /*8a70*/  IMAD.MOV R16, RZ, RZ, -R13 ;  /* 0x000000ffff107224 */ /* 0x000fe400078e0a0d */
[C---:B------:R-:W-:Y:S02]  /*8a80*/  IMAD R9, R29.reuse, R12, R9 ;  /* 0x0000000c1d097224 */ /* 0x040fe400078e0209 */
[----:B------:R-:W-:Y:S01]  /*8a90*/  IMAD R10, R29, R16, R10 ;  /* 0x000000101d0a7224 */ /* 0x000fe200078e020a */
[----:B------:R-:W-:Y:S01]  /*8aa0*/  STL [R1+0x159c], R8 ;  /* 0x00159c0801007387 */ /* 0x000fe20000100800 */
[----:B------:R-:W-:-:S03]  /*8ab0*/  IMAD.HI.U32 R14, R0, R11, RZ ;  /* 0x0000000b000e7227 */ /* 0x000fc600078e00ff */
[----:B------:R-:W-:Y:S01]  /*8ac0*/  STL [R1+0x15a0], R9 ;  /* 0x0015a00901007387 */ /* 0x000fe20000100800 */
[----:B------:R-:W-:-:S03]  /*8ad0*/  IMAD.MOV R14, RZ, RZ, -R14 ;  /* 0x000000ffff0e7224 */ /* 0x000fc600078e0a0e */
[----:B------:R-:W2:Y:S04]  /*8ae0*/  LDL R22, [R1+0xf40] ;  /* 0x000f400001167983 */ /* 0x000ea80000100800 */
[----:B------:R1:W-:Y:S01]  /*8af0*/  STL [R1+0x1570], R10 ;  /* 0x0015700a01007387 */ /* 0x0003e20000100800 */
[----:B------:R-:W-:-:S03]  /*8b00*/  IMAD R11, R29, R14, R11 ;  /* 0x0000000e1d0b7224 */ /* 0x000fc600078e020b */
[----:B0-----:R-:W3:Y:S01]  /*8b10*/  LDL R4, [R1+0xf38] ;  /* 0x000f380001047983 */ /* 0x001ee20000100800 */
[----:B------:R-:W-:-:S03]  /*8b20*/  IABS R13, R23 ;  /* 0x00000017000d7213 */ /* 0x000fc60000000000 */
[----:B------:R-:W-:Y:S04]  /*8b30*/  STL [R1+0x1574], R11 ;  /* 0x0015740b01007387 */ /* 0x000fe80000100800 */
[----:B------:R-:W3:Y:S04]  /*8b40*/  LDL R23, [R1+0xf30] ;  /* 0x000f300001177983 */ /* 0x000ee80000100800 */
[----:B------:R-:W3:Y:S01]  /*8b50*/  LDL R3, [R1+0xf34] ;  /* 0x000f340001037983 */ /* 0x000ee20000100800 */
[----:B------:R-:W-:-:S03]  /*8b60*/  IMAD.MOV.U32 R12, RZ, RZ, R15 ;  /* 0x000000ffff0c7224 */ /* 0x000fc600078e000f */
[----:B------:R-:W3:Y:S01]  /*8b70*/  LDL R24, [R1+0xf2c] ;  /* 0x000f2c0001187983 */ /* 0x000ee20000100800 */
[----:B------:R-:W-:-:S03]  /*8b80*/  IMAD.HI.U32 R16, R0, R12, RZ ;  /* 0x0000000c00107227 */ /* 0x000fc600078e00ff */
[----:B-1----:R-:W3:Y:S04]  /*8b90*/  LDL.LU R10, [R1+0x64] ;  /* 0x00006400010a7983 */ /* 0x002ee80000300800 */
[----:B------:R-:W3:Y:S04]  /*8ba0*/  LDL.LU R8, [R1+0x60] ;  /* 0x0000600001087983 */ /* 0x000ee80000300800 */
[----:B------:R-:W3:Y:S01]  /*8bb0*/  LDL.LU R2, [R1+0x5c] ;  /* 0x00005c0001027983 */ /* 0x000ee20000300800 */
[----:B----4-:R-:W-:-:S05]  /*8bc0*/  IABS R17, R17 ;  /* 0x0000001100117213 */ /* 0x010fca0000000000 */
[----:B------:R-:W-:Y:S02]  /*8bd0*/  IMAD.MOV.U32 R14, RZ, RZ, R17 ;  /* 0x000000ffff0e7224 */ /* 0x000fe400078e0011 */
[----:B------:R-:W-:-:S04]  /*8be0*/  IMAD.HI.U32 R17, R0, R13, RZ ;  /* 0x0000000d00117227 */ /* 0x000fc800078e00ff */
[----:B------:R-:W-:Y:S02]  /*8bf0*/  IMAD.MOV R17, RZ, RZ, -R17 ;  /* 0x000000ffff117224 */ /* 0x000fe400078e0a11 */
[----:B------:R-:W-:-:S04]  /*8c00*/  IMAD.HI.U32 R21, R0, R14, RZ ;  /* 0x0000000e00157227 */ /* 0x000fc800078e00ff */
[----:B------:R-:W-:Y:S01]  /*8c10*/  IMAD R13, R29, R17, R13 ;  /* 0x000000111d0d7224 */ /* 0x000fe200078e020d */
[----:B------:R-:W-:Y:S02]  /*8c20*/  IABS R15, R18 ;  /* 0x00000012000f7213 */ /* 0x000fe40000000000 */
[----:B------:R-:W-:Y:S01]  /*8c30*/  IABS R18, R19 ;  /* 0x0000001300127213 */ /* 0x000fe20000000000 */
[----:B------:R-:W-:Y:S02]  /*8c40*/  IMAD.MOV R19, RZ, RZ, -R16 ;  /* 0x000000ffff137224 */ /* 0x000fe400078e0a10 */
[----:B------:R-:W-:-:S04]  /*8c50*/  IMAD.HI.U32 R20, R0, R15, RZ ;  /* 0x0000000f00147227 */ /* 0x000fc800078e00ff */
[----:B------:R-:W-:Y:S02]  /*8c60*/  IMAD.MOV.U32 R16, RZ, RZ, R18 ;  /* 0x000000ffff107224 */ /* 0x000fe400078e0012 */
[----:B------:R-:W-:Y:S02]  /*8c70*/  IMAD R12, R29, R19, R12 ;  /* 0x000000131d0c7224 */ /* 0x000fe400078e020c */
[----:B------:R-:W-:-:S04]  /*8c80*/  IMAD.HI.U32 R18, R0, R16, RZ ;  /* 0x0000001000127227 */ /* 0x000fc800078e00ff */
[----:B------:R-:W-:Y:S02]  /*8c90*/  IMAD.MOV R19, RZ, RZ, -R21 ;  /* 0x000000ffff137224 */ /* 0x000fe400078e0a15 */
[----:B------:R-:W-:Y:S02]  /*8ca0*/  IMAD.MOV R21, RZ, RZ, -R18 ;  /* 0x000000ffff157224 */ /* 0x000fe400078e0a12 */
[C---:B------:R-:W-:Y:S01]  /*8cb0*/  IMAD R14, R29.reuse, R19, R14 ;  /* 0x000000131d0e7224 */ /* 0x040fe200078e020e */
[----:B------:R-:W-:Y:S01]  /*8cc0*/  STL [R1+0x1578], R12 ;  /* 0x0015780c01007387 */ /* 0x000fe20000100800 */
[----:B------:R-:W-:-:S03]  /*8cd0*/  IMAD R16, R29, R21, R16 ;  /* 0x000000151d107224 */ /* 0x000fc600078e0210 */
[----:B------:R0:W-:Y:S04]  /*8ce0*/  STL [R1+0x157c], R13 ;  /* 0x00157c0d01007387 */ /* 0x0001e80000100800 */
[----:B0-----:R-:W4:Y:S04]  /*8cf0*/  LDL.LU R13, [R1+0x68] ;  /* 0x00006800010d7983 */ /* 0x001f280000300800 */
[----:B------:R-:W-:Y:S01]  /*8d00*/  STL [R1+0x1580], R14 ;  /* 0x0015800e01007387 */ /* 0x000fe20000100800 */
[----:B--2---:R-:W-:Y:S01]  /*8d10*/  IABS R17, R22 ;  /* 0x0000001600117213 */ /* 0x004fe20000000000 */
[----:B------:R-:W-:Y:S01]  /*8d20*/  IMAD.MOV R22, RZ, RZ, -R20 ;  /* 0x000000ffff167224 */ /* 0x000fe200078e0a14 */
[----:B---3--:R-:W-:-:S03]  /*8d30*/  IABS R20, R4 ;  /* 0x0000000400147213 */ /* 0x008fc60000000000 */
[----:B------:R-:W-:Y:S02]  /*8d40*/  IMAD R15, R29, R22, R15 ;  /* 0x000000161d0f7224 */ /* 0x000fe400078e020f */
[----:B------:R-:W-:Y:S02]  /*8d50*/  IMAD.MOV.U32 R18, RZ, RZ, R20 ;  /* 0x000000ffff127224 */ /* 0x000fe400078e0014 */
[----:B------:R-:W-:Y:S01]  /*8d60*/  IMAD.HI.U32 R21, R0, R17, RZ ;  /* 0x0000001100157227 */ /* 0x000fe200078e00ff */
[----:B------:R-:W-:-:S03]  /*8d70*/  IABS R23, R23 ;  /* 0x0000001700177213 */ /* 0x000fc60000000000 */
[C---:B------:R-:W-:Y:S01]  /*8d80*/  IMAD.HI.U32 R20, R0.reuse, R18, RZ ;  /* 0x0000001200147227 */ /* 0x040fe200078e00ff */
[----:B------:R-:W-:Y:S01]  /*8d90*/  IABS R19, R3 ;  /* 0x0000000300137213 */ /* 0x000fe20000000000 */
[----:B------:R-:W-:Y:S02]  /*8da0*/  STL [R1+0x15a4], R15 ;  /* 0x0015a40f01007387 */ /* 0x000fe40000100800 */
[----:B------:R-:W-:Y:S02]  /*8db0*/  IMAD.MOV R22, RZ, RZ, -R21 ;  /* 0x000000ffff167224 */ /* 0x000fe400078e0a15 */
[----:B------:R0:W-:Y:S01]  /*8dc0*/  STL [R1+0x15a8], R16 ;  /* 0x0015a81001007387 */ /* 0x0001e20000100800 */
[----:B------:R-:W-:Y:S02]  /*8dd0*/  IMAD.MOV R21, RZ, RZ, -R20 ;  /* 0x000000ffff157224 */ /* 0x000fe400078e0a14 */
[----:B------:R-:W-:Y:S01]  /*8de0*/  IMAD.MOV.U32 R20, RZ, RZ, R23 ;  /* 0x000000ffff147224 */ /* 0x000fe200078e0017 */
[----:B------:R-:W2:Y:S01]  /*8df0*/  LDL.LU R4, [R1+0x58] ;  /* 0x0000580001047983 */ /* 0x000ea20000300800 */
[----:B------:R-:W-:-:S03]  /*8e00*/  IMAD.HI.U32 R23, R0, R19, RZ ;  /* 0x0000001300177227 */ /* 0x000fc600078e00ff */
[----:B------:R-:W3:Y:S01]  /*8e10*/  LDL.LU R9, [R1+0x50] ;  /* 0x0000500001097983 */ /* 0x000ee20000300800 */
[----:B------:R-:W-:-:S03]  /*8e20*/  IMAD R17, R29, R22, R17 ;  /* 0x000000161d117224 */ /* 0x000fc600078e0211 */
[----:B------:R-:W3:Y:S01]  /*8e30*/  LDL.LU R7, [R1+0x4c] ;  /* 0x00004c0001077983 */ /* 0x000ee20000300800 */
[----:B------:R-:W-:-:S03]  /*8e40*/  IMAD.MOV R23, RZ, RZ, -R23 ;  /* 0x000000ffff177224 */ /* 0x000fc600078e0a17 */
[----:B------:R-:W3:Y:S01]  /*8e50*/  LDL.LU R6, [R1+0x48] ;  /* 0x0000480001067983 */ /* 0x000ee20000300800 */
[----:B------:R-:W-:-:S03]  /*8e60*/  IMAD R18, R29, R21, R18 ;  /* 0x000000151d127224 */ /* 0x000fc600078e0212 */
[----:B------:R-:W3:Y:S04]  /*8e70*/  LDL.LU R5, [R1+0x44] ;  /* 0x0000440001057983 */ /* 0x000ee80000300800 */
[----:B0-----:R-:W3:Y:S01]  /*8e80*/  LDL.LU R16, [R1+0x34] ;  /* 0x0000340001107983 */ /* 0x001ee20000300800 */
[----:B------:R-:W-:-:S03]  /*8e90*/  IMAD R19, R29, R23, R19 ;  /* 0x000000171d137224 */ /* 0x000fc600078e0213 */
[----:B------:R-:W3:Y:S04]  /*8ea0*/  LDL.LU R12, [R1+0x30] ;  /* 0x00003000010c7983 */ /* 0x000ee80000300800 */
[----:B------:R-:W3:Y:S04]  /*8eb0*/  LDL.LU R11, [R1+0x2c] ;  /* 0x00002c00010b7983 */ /* 0x000ee80000300800 */
[----:B------:R-:W3:Y:S04]  /*8ec0*/  LDL.LU R3, [R1+0x28] ;  /* 0x0000280001037983 */ /* 0x000ee80000300800 */
[----:B------:R0:W-:Y:S04]  /*8ed0*/  STL [R1+0x15ac], R17 ;  /* 0x0015ac1101007387 */ /* 0x0001e80000100800 */
[----:B0-----:R-:W3:Y:S04]  /*8ee0*/  LDL.LU R17, [R1+0x38] ;  /* 0x0000380001117983 */ /* 0x001ee80000300800 */
[----:B------:R0:W-:Y:S04]  /*8ef0*/  STL [R1+0x15b0], R18 ;  /* 0x0015b01201007387 */ /* 0x0001e80000100800 */
[----:B0-----:R-:W3:Y:S04]  /*8f00*/  LDL.LU R18, [R1+0x3c] ;  /* 0x00003c0001127983 */ /* 0x001ee80000300800 */
[----:B------:R-:W3:Y:S04]  /*8f10*/  LDL.LU R23, [R1+0x40] ;  /* 0x0000400001177983 */ /* 0x000ee80000300800 */
[----:B------:R0:W-:Y:S04]  /*8f20*/  STL [R1+0x15b4], R19 ;  /* 0x0015b41301007387 */ /* 0x0001e80000100800 */
[----:B0-----:R-:W3:Y:S01]  /*8f30*/  LDL.LU R19, [R1+0x54] ;  /* 0x0000540001137983 */ /* 0x001ee20000300800 */
[----:B------:R-:W-:-:S02]  /*8f40*/  ISETP.GT.U32.AND P4, PT, R29, R2, PT ;  /* 0x000000021d00720c */ /* 0x000fc40003f84070 */
[C---:B----4-:R-:W-:Y:S02]  /*8f50*/  ISETP.GT.U32.AND P0, PT, R29.reuse, R13, PT ;  /* 0x0000000d1d00720c */ /* 0x050fe40003f04070 */
[C---:B------:R-:W-:Y:S02]  /*8f60*/  ISETP.GT.U32.AND P1, PT, R29.reuse, R10, PT ;  /* 0x0000000a1d00720c */ /* 0x040fe40003f24070 */
[----:B------:R-:W-:-:S07]  /*8f70*/  ISETP.GT.U32.AND P2, PT, R29, R8, PT ;  /* 0x000000081d00720c */ /* 0x000fce0003f44070 */
[--C-:B------:R-:W-:Y:S02]  /*8f80*/  @!P4 IMAD.IADD R2, R2, 0x1, -R29.reuse ;  /* 0x000000010202c824 */ /* 0x100fe400078e0a1d */
[----:B------:R-:W-:-:S03]  /*8f90*/  @!P0 IMAD.IADD R13, R13, 0x1, -R29 ;  /* 0x000000010d0d8824 */ /* 0x000fc600078e0a1d */
[C---:B------:R-:W-:Y:S01]  /*8fa0*/  ISETP.GT.U32.AND P6, PT, R29.reuse, R2, PT ;  /* 0x000000021d00720c */ /* 0x040fe20003fc4070 */
[--C-:B------:R-:W-:Y:S01]  /*8fb0*/  @!P1 IMAD.IADD R10, R10, 0x1, -R29.reuse ;  /* 0x000000010a0a9824 */ /* 0x100fe200078e0a1d */
[----:B------:R-:W-:Y:S01]  /*8fc0*/  ISETP.GT.U32.AND P3, PT, R29, R13, PT ;  /* 0x0000000d1d00720c */ /* 0x000fe20003f64070 */
[----:B------:R-:W-:-:S03]  /*8fd0*/  @!P2 IMAD.IADD R8, R8, 0x1, -R29 ;  /* 0x000000010808a824 */ /* 0x000fc600078e0a1d */
[----:B------:R-:W-:Y:S01]  /*8fe0*/  ISETP.GT.U32.AND P4, PT, R29, R10, PT ;  /* 0x0000000a1d00720c */ /* 0x000fe20003f84070 */
[----:B------:R-:W-:-:S06]  /*8ff0*/  IMAD.HI.U32 R22, R0, R20, RZ ;  /* 0x0000001400167227 */ /* 0x000fcc00078e00ff */
[--C-:B------:R-:W-:Y:S01]  /*9000*/  @!P6 IMAD.IADD R2, R2, 0x1, -R29.reuse ;  /* 0x000000010202e824 */ /* 0x100fe200078e0a1d */
[----:B------:R-:W-:Y:S01]  /*9010*/  ISETP.GT.U32.AND P5, PT, R29, R8, PT ;  /* 0x000000081d00720c */ /* 0x000fe20003fa4070 */
[--C-:B------:R-:W-:Y:S01]  /*9020*/  @!P3 IMAD.IADD R13, R13, 0x1, -R29.reuse ;  /* 0x000000010d0db824 */ /* 0x100fe200078e0a1d */
[----:B------:R-:W-:Y:S01]  /*9030*/  IABS R24, R24 ;  /* 0x0000001800187213 */ /* 0x000fe20000000000 */
[----:B------:R-:W-:Y:S02]  /*9040*/  IMAD.MOV R22, RZ, RZ, -R22 ;  /* 0x000000ffff167224 */ /* 0x000fe400078e0a16 */
[----:B------:R-:W-:Y:S02]  /*9050*/  @!P4 IMAD.IADD R10, R10, 0x1, -R29 ;  /* 0x000000010a0ac824 */ /* 0x000fe400078e0a1d */
[----:B------:R-:W-:Y:S02]  /*9060*/  IMAD R20, R29, R22, R20 ;  /* 0x000000161d147224 */ /* 0x000fe400078e0214 */
[----:B------:R-:W-:-:S04]  /*9070*/  IMAD.MOV.U32 R21, RZ, RZ, R24 ;  /* 0x000000ffff157224 */ /* 0x000fc800078e0018 */
[----:B------:R-:W-:Y:S01]  /*9080*/  @!P5 IMAD.IADD R8, R8, 0x1, -R29 ;  /* 0x000000010808d824 */ /* 0x000fe200078e0a1d */
[----:B------:R-:W-:Y:S01]  /*9090*/  STL [R1+0x15b8], R20 ;  /* 0x0015b81401007387 */ /* 0x000fe20000100800 */
[----:B------:R-:W-:-:S03]  /*90a0*/  IMAD.HI.U32 R24, R0, R21, RZ ;  /* 0x0000001500187227 */ /* 0x000fc600078e00ff */
[----:B------:R-:W-:Y:S01]  /*90b0*/  STL [R1+0x68], R13 ;  /* 0x0000680d01007387 */ /* 0x000fe20000100800 */
[----:B------:R-:W-:-:S03]  /*90c0*/  IMAD.MOV R22, RZ, RZ, -R24 ;  /* 0x000000ffff167224 */ /* 0x000fc600078e0a18 */
[----:B------:R-:W-:Y:S04]  /*90d0*/  STL [R1+0x64], R10 ;  /* 0x0000640a01007387 */ /* 0x000fe80000100800 */
[----:B------:R0:W-:Y:S04]  /*90e0*/  STL [R1+0x5c], R2 ;  /* 0x00005c0201007387 */ /* 0x0001e80000100800 */
[----:B------:R1:W-:Y:S01]  /*90f0*/  STL [R1+0x60], R8 ;  /* 0x0000600801007387 */ /* 0x0003e20000100800 */
[----:B------:R-:W-:-:S03]  /*9100*/  IMAD R21, R29, R22, R21 ;  /* 0x000000161d157224 */ /* 0x000fc600078e0215 */
[----:B0-----:R-:W4:Y:S04]  /*9110*/  LDL R2, [R1+0xf28] ;  /* 0x000f280001027983 */ /* 0x001f280000100800 */
[----:B-1----:R-:W4:Y:S04]  /*9120*/  LDL.LU R8, [R1+0x394] ;  /* 0x0003940001087983 */ /* 0x002f280000300800 */
[----:B------:R-:W4:Y:S04]  /*9130*/  LDL.LU R15, [R1+0x398] ;  /* 0x00039800010f7983 */ /* 0x000f280000300800 */
[----:B------:R-:W4:Y:S04]  /*9140*/  LDL.LU R14, [R1+0x39c] ;  /* 0x00039c00010e7983 */ /* 0x000f280000300800 */
[----:B------:R-:W4:Y:S04]  /*9150*/  LDL.LU R13, [R1+0x37c] ;  /* 0x00037c00010d7983 */ /* 0x000f280000300800 */
[----:B------:R-:W-:Y:S04]  /*9160*/  STL [R1+0x15bc], R21 ;  /* 0x0015bc1501007387 */ /* 0x000fe80000100800 */
[----:B------:R-:W4:Y:S01]  /*9170*/  LDL.LU R10, [R1+0x390] ;  /* 0x00039000010a7983 */ /* 0x000f220000300800 */
[----:B--2---:R-:W-:-:S02]  /*9180*/  ISETP.GT.U32.AND P0, PT, R29, R4, PT ;  /* 0x000000041d00720c */ /* 0x004fc40003f04070 */
[C---:B---3--:R-:W-:Y:S02]  /*9190*/  ISETP.GT.U32.AND P2, PT, R29.reuse, R9, PT ;  /* 0x000000091d00720c */ /* 0x048fe40003f44070 */
[----:B------:R-:W-:-:S09]  /*91a0*/  ISETP.GT.U32.AND P3, PT, R29, R7, PT ;  /* 0x000000071d00720c */ /* 0x000fd20003f64070 */
[--C-:B------:R-:W-:Y:S02]  /*91b0*/  @!P0 IMAD.IADD R4, R4, 0x1, -R29.reuse ;  /* 0x0000000104048824 */ /* 0x100fe400078e0a1d */
[--C-:B------:R-:W-:Y:S01]  /*91c0*/  @!P2 IMAD.IADD R9, R9, 0x1, -R29.reuse ;  /* 0x000000010909a824 */ /* 0x100fe200078e0a1d */
[----:B------:R-:W-:Y:S01]  /*91d0*/  ISETP.GT.U32.AND P2, PT, R29, R16, PT ;  /* 0x000000101d00720c */ /* 0x000fe20003f44070 */
[----:B------:R-:W-:Y:S01]  /*91e0*/  @!P3 IMAD.IADD R7, R7, 0x1, -R29 ;  /* 0x000000010707b824 */ /* 0x000fe200078e0a1d */
[C---:B------:R-:W-:Y:S02]  /*91f0*/  ISETP.GT.U32.AND P4, PT, R29.reuse, R6, PT ;  /* 0x000000061d00720c */ /* 0x040fe40003f84070 */
[----:B------:R-:W-:-:S09]  /*9200*/  ISETP.GT.U32.AND P3, PT, R29, R12, PT ;  /* 0x0000000c1d00720c */ /* 0x000fd20003f64070 */
[----:B------:R-:W-:Y:S01]  /*9210*/  @!P2 IMAD.IADD R16, R16, 0x1, -R29 ;  /* 0x000000011010a824 */ /* 0x000fe200078e0a1d */
[C---:B------:R-:W-:Y:S02]  /*9220*/  ISETP.GT.U32.AND P2, PT, R29.reuse, R7, PT ;  /* 0x000000071d00720c */ /* 0x040fe40003f44070 */
[C---:B------:R-:W-:Y:S02]  /*9230*/  ISETP.GT.U32.AND P0, PT, R29.reuse, R18, PT ;  /* 0x000000121d00720c */ /* 0x040fe40003f04070 */
[C---:B------:R-:W-:Y:S02]  /*9240*/  ISETP.GT.U32.AND P6, PT, R29.reuse, R23, PT ;  /* 0x000000171d00720c */ /* 0x040fe40003fc4070 */
[----:B------:R-:W-:-:S11]  /*9250*/  ISETP.GT.U32.AND P1, PT, R29, R19, PT ;  /* 0x000000131d00720c */ /* 0x000fd60003f24070 */
[--C-:B------:R-:W-:Y:S01]  /*9260*/  @!P6 IMAD.IADD R23, R23, 0x1, -R29.reuse ;  /* 0x000000011717e824 */ /* 0x100fe200078e0a1d */
[----:B------:R-:W-:Y:S01]  /*9270*/  ISETP.GT.U32.AND P6, PT, R29, R4, PT ;  /* 0x000000041d00720c */ /* 0x000fe20003fc4070 */
[--C-:B------:R-:W-:Y:S01]  /*9280*/  @!P1 IMAD.IADD R19, R19, 0x1, -R29.reuse ;  /* 0x0000000113139824 */ /* 0x100fe200078e0a1d */
[----:B------:R-:W-:Y:S01]  /*9290*/  ISETP.GT.U32.AND P1, PT, R29, R17, PT ;  /* 0x000000111d00720c */ /* 0x000fe20003f24070 */
[----:B------:R-:W-:-:S03]  /*92a0*/  @!P0 IMAD.IADD R18, R18, 0x1, -R29 ;  /* 0x0000000112128824 */ /* 0x000fc600078e0a1d */
[----:B------:R-:W-:-:S09]  /*92b0*/  ISETP.GT.U32.AND P0, PT, R29, R19, PT ;  /* 0x000000131d00720c */ /* 0x000fd20003f04070 */
[--C-:B------:R-:W-:Y:S01]  /*92c0*/  @!P1 IMAD.IADD R17, R17, 0x1, -R29.reuse ;  /* 0x0000000111119824 */ /* 0x100fe200078e0a1d */
[----:B------:R-:W-:Y:S01]  /*92d0*/  ISETP.GT.U32.AND P1, PT, R29, R9, PT ;  /* 0x000000091d00720c */ /* 0x000fe20003f24070 */
[--C-:B------:R-:W-:Y:S02]  /*92e0*/  @!P6 IMAD.IADD R4, R4, 0x1, -R29.reuse ;  /* 0x000000010404e824 */ /* 0x100fe400078e0a1d */
[--C-:B------:R-:W-:Y:S01]  /*92f0*/  @!P0 IMAD.IADD R19, R19, 0x1, -R29.reuse ;  /* 0x0000000113138824 */ /* 0x100fe200078e0a1d */
[----:B------:R-:W-:Y:S02]  /*9300*/  ISETP.GT.U32.AND P5, PT, R29, R5, PT ;  /* 0x000000051d00720c */ /* 0x000fe40003fa4070 */
[----:B------:R0:W-:Y:S01]  /*9310*/  STL [R1+0x58], R4 ;  /* 0x0000580401007387 */ /* 0x0001e20000100800 */
[--C-:B------:R-:W-:Y:S02]  /*9320*/  @!P2 IMAD.IADD R7, R7, 0x1, -R29.reuse ;  /* 0x000000010707a824 */ /* 0x100fe400078e0a1d */
[----:B------:R-:W-:-:S04]  /*9330*/  @!P4 IMAD.IADD R6, R6, 0x1, -R29 ;  /* 0x000000010606c824 */ /* 0x000fc800078e0a1d */
[----:B------:R-:W-:Y:S01]  /*9340*/  @!P1 IMAD.IADD R9, R9, 0x1, -R29 ;  /* 0x0000000109099824 */ /* 0x000fe200078e0a1d */
[----:B0-----:R-:W2:Y:S01]  /*9350*/  LDL.LU R4, [R1+0x384] ;  /* 0x0003840001047983 */ /* 0x001ea20000300800 */
[----:B------:R-:W-:-:S03]  /*9360*/  ISETP.GT.U32.AND P4, PT, R29, R11, PT ;  /* 0x0000000b1d00720c */ /* 0x000fc60003f84070 */
[----:B------:R0:W-:Y:S04]  /*9370*/  STL [R1+0x54], R19 ;  /* 0x0000541301007387 */ /* 0x0001e80000100800 */
[----:B------:R-:W3:Y:S01]  /*9380*/  LDL.LU R20, [R1+0x388] ;  /* 0x0003880001147983 */ /* 0x000ee20000300800 */
[----:B------:R-:W-:-:S03]  /*9390*/  @!P3 IMAD.IADD R12, R12, 0x1, -R29 ;  /* 0x000000010c0cb824 */ /* 0x000fc600078e0a1d */
[----:B------:R1:W-:Y:S01]  /*93a0*/  STL [R1+0x50], R9 ;  /* 0x0000500901007387 */ /* 0x0003e20000100800 */
[----:B------:R-:W-:-:S03]  /*93b0*/  ISETP.GT.U32.AND P3, PT, R29, R6, PT ;  /* 0x000000061d00720c */ /* 0x000fc60003f64070 */
[----:B0-----:R-:W2:Y:S04]  /*93c0*/  LDL.LU R19, [R1+0x38c] ;  /* 0x00038c0001137983 */ /* 0x001ea80000300800 */
[----:B------:R0:W-:Y:S04]  /*93d0*/  STL [R1+0x4c], R7 ;  /* 0x00004c0701007387 */ /* 0x0001e80000100800 */
[----:B-1----:R-:W2:Y:S01]  /*93e0*/  LDL.LU R9, [R1+0x380] ;  /* 0x0003800001097983 */ /* 0x002ea20000300800 */
[----:B------:R-:W-:-:S03]  /*93f0*/  @!P5 IMAD.IADD R5, R5, 0x1, -R29 ;  /* 0x000000010505d824 */ /* 0x000fc600078e0a1d */
[----:B0-----:R-:W2:Y:S01]  /*9400*/  LDL.LU R7, [R1+0x36c] ;  /* 0x00036c0001077983 */ /* 0x001ea20000300800 */
[--C-:B------:R-:W-:Y:S01]  /*9410*/  @!P4 IMAD.IADD R11, R11, 0x1, -R29.reuse ;  /* 0x000000010b0bc824 */ /* 0x100fe200078e0a1d */
[----:B------:R-:W-:Y:S01]  /*9420*/  ISETP.GT.U32.AND P4, PT, R29, R5, PT ;  /* 0x000000051d00720c */ /* 0x000fe20003f84070 */
[----:B------:R-:W-:-:S05]  /*9430*/  @!P3 IMAD.IADD R6, R6, 0x1, -R29 ;  /* 0x000000010606b824 */ /* 0x000fca00078e0a1d */
[----:B------:R0:W-:Y:S04]  /*9440*/  STL [R1+0x48], R6 ;  /* 0x0000480601007387 */ /* 0x0001e80000100800 */
[----:B0-----:R-:W2:Y:S03]  /*9450*/  LDL.LU R6, [R1+0x370] ;  /* 0x0003700001067983 */ /* 0x001ea60000300800 */
[----:B------:R-:W-:-:S05]  /*9460*/  @!P4 IMAD.IADD R5, R5, 0x1, -R29 ;  /* 0x000000010505c824 */ /* 0x000fca00078e0a1d */
[----:B------:R0:W-:Y:S04]  /*9470*/  STL [R1+0x44], R5 ;  /* 0x0000440501007387 */ /* 0x0001e80000100800 */
[----:B0-----:R-:W2:Y:S01]  /*9480*/  LDL.LU R5, [R1+0x374] ;  /* 0x0003740001057983 */ /* 0x001ea20000300800 */
[C---:B------:R-:W-:Y:S02]  /*9490*/  ISETP.GT.U32.AND P5, PT, R29.reuse, R3, PT ;  /* 0x000000031d00720c */ /* 0x040fe40003fa4070 */
[C---:B------:R-:W-:Y:S02]  /*94a0*/  ISETP.GT.U32.AND P0, PT, R29.reuse, R18, PT ;  /* 0x000000121d00720c */ /* 0x040fe40003f04070 */
[----:B------:R-:W-:-:S09]  /*94b0*/  ISETP.GT.U32.AND P1, PT, R29, R17, PT ;  /* 0x000000111d00720c */ /* 0x000fd20003f24070 */
[----:B------:R-:W-:Y:S01]  /*94c0*/  @!P5 IMAD.IADD R3, R3, 0x1, -R29 ;  /* 0x000000010303d824 */ /* 0x000fe200078e0a1d */
[----:B------:R-:W-:-:S04]  /*94d0*/  ISETP.GT.U32.AND P5, PT, R29, R23, PT ;  /* 0x000000171d00720c */ /* 0x000fc80003fa4070 */
[C---:B------:R-:W-:Y:S01]  /*94e0*/  ISETP.GT.U32.AND P6, PT, R29.reuse, R3, PT ;  /* 0x000000031d00720c */ /* 0x040fe20003fc4070 */
[--C-:B------:R-:W-:Y:S01]  /*94f0*/  @!P0 IMAD.IADD R18, R18, 0x1, -R29.reuse ;  /* 0x0000000112128824 */ /* 0x100fe200078e0a1d */
[----:B------:R-:W-:Y:S01]  /*9500*/  ISETP.GT.U32.AND P2, PT, R29, R16, PT ;  /* 0x000000101d00720c */ /* 0x000fe20003f44070 */
[----:B------:R-:W-:Y:S01]  /*9510*/  @!P1 IMAD.IADD R17, R17, 0x1, -R29 ;  /* 0x0000000111119824 */ /* 0x000fe200078e0a1d */
[----:B----4-:R-:W-:-:S05]  /*9520*/  ISETP.GT.U32.AND P0, PT, R29, R15, PT ;  /* 0x0000000f1d00720c */ /* 0x010fca0003f04070 */
[--C-:B------:R-:W-:Y:S01]  /*9530*/  @!P5 IMAD.IADD R23, R23, 0x1, -R29.reuse ;  /* 0x000000011717d824 */ /* 0x100fe200078e0a1d */
[C---:B------:R-:W-:Y:S02]  /*9540*/  ISETP.GT.U32.AND P5, PT, R29.reuse, R8, PT ;  /* 0x000000081d00720c */ /* 0x040fe40003fa4070 */
[----:B------:R-:W-:Y:S02]  /*9550*/  ISETP.GT.U32.AND P1, PT, R29, R14, PT ;  /* 0x0000000e1d00720c */ /* 0x000fe40003f24070 */
[----:B------:R-:W-:Y:S02]  /*9560*/  IABS R22, R2 ;  /* 0x0000000200167213 */ /* 0x000fe40000000000 */
[----:B------:R-:W4:Y:S01]  /*9570*/  LDL.LU R2, [R1+0x378] ;  /* 0x0003780001027983 */ /* 0x000f220000300800 */
[--C-:B------:R-:W-:Y:S01]  /*9580*/  @!P6 IMAD.IADD R3, R3, 0x1, -R29.reuse ;  /* 0x000000010303e824 */ /* 0x100fe200078e0a1d */
[C---:B------:R-:W-:Y:S01]  /*9590*/  ISETP.GT.U32.AND P3, PT, R29.reuse, R12, PT ;  /* 0x0000000c1d00720c */ /* 0x040fe20003f64070 */
[----:B------:R-:W-:Y:S01]  /*95a0*/  @!P2 IMAD.IADD R16, R16, 0x1, -R29 ;  /* 0x000000011010a824 */ /* 0x000fe200078e0a1d */
[----:B------:R-:W-:-:S03]  /*95b0*/  ISETP.GT.U32.AND P2, PT, R29, R13, PT ;  /* 0x0000000d1d00720c */ /* 0x000fc60003f44070 */
[--C-:B------:R-:W-:Y:S01]  /*95c0*/  @!P5 IMAD.IADD R8, R8, 0x1, -R29.reuse ;  /* 0x000000010808d824 */ /* 0x100fe200078e0a1d */
[----:B------:R-:W-:Y:S01]  /*95d0*/  ISETP.GT.U32.AND P4, PT, R29, R11, PT ;  /* 0x0000000b1d00720c */ /* 0x000fe20003f84070 */
[--C-:B------:R-:W-:Y:S02]  /*95e0*/  @!P0 IMAD.IADD R15, R15, 0x1, -R29.reuse ;  /* 0x000000010f0f8824 */ /* 0x100fe400078e0a1d */
[--C-:B------:R-:W-:Y:S01]  /*95f0*/  @!P1 IMAD.IADD R14, R14, 0x1, -R29.reuse ;  /* 0x000000010e0e9824 */ /* 0x100fe200078e0a1d */
[----:B------:R-:W-:Y:S03]  /*9600*/  STL [R1+0x40], R23 ;  /* 0x0000401701007387 */ /* 0x000fe60000100800 */
[--C-:B------:R-:W-:Y:S02]  /*9610*/  @!P3 IMAD.IADD R12, R12, 0x1, -R29.reuse ;  /* 0x000000010c0cb824 */ /* 0x100fe400078e0a1d */
[----:B------:R-:W-:Y:S01]  /*9620*/  @!P2 IMAD.IADD R13, R13, 0x1, -R29 ;  /* 0x000000010d0da824 */ /* 0x000fe200078e0a1d */
[----:B------:R-:W-:Y:S01]  /*9630*/  STL [R1+0x3c], R18 ;  /* 0x00003c1201007387 */ /* 0x000fe20000100800 */
[----:B------:R-:W-:-:S02]  /*9640*/  ISETP.GT.U32.AND P3, PT, R29, R10, PT ;  /* 0x0000000a1d00720c */ /* 0x000fc40003f64070 */
[--C-:B------:R-:W-:Y:S01]  /*9650*/  @!P4 IMAD.IADD R11, R11, 0x1, -R29.reuse ;  /* 0x000000010b0bc824 */ /* 0x100fe200078e0a1d */
[----:B------:R-:W-:Y:S04]  /*9660*/  STL [R1+0x38], R17 ;  /* 0x0000381101007387 */ /* 0x000fe80000100800 */
[----:B------:R-:W-:Y:S04]  /*9670*/  STL [R1+0x34], R16 ;  /* 0x0000341001007387 */ /* 0x000fe80000100800 */
[----:B------:R-:W-:Y:S04]  /*9680*/  STL [R1+0x30], R12 ;  /* 0x0000300c01007387 */ /* 0x000fe80000100800 */
[----:B------:R0:W-:Y:S04]  /*9690*/  STL [R1+0x28], R3 ;  /* 0x0000280301007387 */ /* 0x0001e80000100800 */
[----:B------:R1:W-:Y:S04]  /*96a0*/  STL [R1+0x2c], R11 ;  /* 0x00002c0b01007387 */ /* 0x0003e80000100800 */
[----:B0-----:R-:W4:Y:S04]  /*96b0*/  LDL.LU R3, [R1+0x354] ;  /* 0x0003540001037983 */ /* 0x001f280000300800 */
[----:B------:R-:W4:Y:S04]  /*96c0*/  LDL.LU R18, [R1+0x368] ;  /* 0x0003680001127983 */ /* 0x000f280000300800 */
[----:B------:R-:W4:Y:S01]  /*96d0*/  LDL.LU R17, [R1+0x35c] ;  /* 0x00035c0001117983 */ /* 0x000f220000300800 */
[----:B------:R-:W-:-:S03]  /*96e0*/  @!P3 IMAD.IADD R10, R10, 0x1, -R29 ;  /* 0x000000010a0ab824 */ /* 0x000fc600078e0a1d */
[----:B------:R-:W4:Y:S04]  /*96f0*/  LDL.LU R12, [R1+0x360] ;  /* 0x00036000010c7983 */ /* 0x000f280000300800 */
[----:B-1----:R-:W4:Y:S01]  /*9700*/  LDL.LU R11, [R1+0x364] ;  /* 0x00036400010b7983 */ /* 0x002f220000300800 */
[C---:B---3--:R-:W-:Y:S02]  /*9710*/  ISETP.GT.U32.AND P6, PT, R29.reuse, R20, PT ;  /* 0x000000141d00720c */ /* 0x048fe40003fc4070 */
[C---:B--2---:R-:W-:Y:S02]  /*9720*/  ISETP.GT.U32.AND P5, PT, R29.reuse, R19, PT ;  /* 0x000000131d00720c */ /* 0x044fe40003fa4070 */
[C---:B------:R-:W-:Y:S02]  /*9730*/  ISETP.GT.U32.AND P0, PT, R29.reuse, R9, PT ;  /* 0x000000091d00720c */ /* 0x040fe40003f04070 */
[----:B------:R-:W-:-:S07]  /*9740*/  ISETP.GT.U32.AND P1, PT, R29, R7, PT ;  /* 0x000000071d00720c */ /* 0x000fce0003f24070 */
[--C-:B------:R-:W-:Y:S01]  /*9750*/  @!P6 IMAD.IADD R20, R20, 0x1, -R29.reuse ;  /* 0x000000011414e824 */ /* 0x100fe200078e0a1d */
[----:B------:R-:W-:Y:S01]  /*9760*/  ISETP.GT.U32.AND P6, PT, R29, R8, PT ;  /* 0x000000081d00720c */ /* 0x000fe20003fc4070 */
[--C-:B------:R-:W-:Y:S01]  /*9770*/  @!P5 IMAD.IADD R19, R19, 0x1, -R29.reuse ;  /* 0x000000011313d824 */ /* 0x100fe200078e0a1d */
[----:B------:R-:W-:Y:S01]  /*9780*/  ISETP.GT.U32.AND P5, PT, R29, R15, PT ;  /* 0x0000000f1d00720c */ /* 0x000fe20003fa4070 */
[--C-:B------:R-:W-:Y:S01]  /*9790*/  @!P0 IMAD.IADD R9, R9, 0x1, -R29.reuse ;  /* 0x0000000109098824 */ /* 0x100fe200078e0a1d */
[----:B------:R-:W-:Y:S01]  /*97a0*/  ISETP.GT.U32.AND P0, PT, R29, R14, PT ;  /* 0x0000000e1d00720c */ /* 0x000fe20003f04070 */
[----:B------:R-:W-:Y:S01]  /*97b0*/  @!P1 IMAD.IADD R7, R7, 0x1, -R29 ;  /* 0x0000000107079824 */ /* 0x000fe200078e0a1d */
[----:B------:R-:W-:-:S07]  /*97c0*/  ISETP.GT.U32.AND P1, PT, R29, R13, PT ;  /* 0x0000000d1d00720c */ /* 0x000fce0003f24070 */
[--C-:B------:R-:W-:Y:S01]  /*97d0*/  @!P6 IMAD.IADD R8, R8, 0x1, -R29.reuse ;  /* 0x000000010808e824 */ /* 0x100fe200078e0a1d */
[----:B------:R-:W-:Y:S01]  /*97e0*/  ISETP.GT.U32.AND P2, PT, R29, R6, PT ;  /* 0x000000061d00720c */ /* 0x000fe20003f44070 */
[--C-:B------:R-:W-:Y:S01]  /*97f0*/  @!P5 IMAD.IADD R15, R15, 0x1, -R29.reuse ;  /* 0x000000010f0fd824 */ /* 0x100fe200078e0a1d */
[----:B------:R-:W-:Y:S02]  /*9800*/  ISETP.GT.U32.AND P4, PT, R29, R4, PT ;  /* 0x000000041d00720c */ /* 0x000fe40003f84070 */
[----:B------:R0:W-:Y:S01]  /*9810*/  STL [R1+0x394], R8 ;  /* 0x0003940801007387 */ /* 0x0001e20000100800 */
[--C-:B------:R-:W-:Y:S02]  /*9820*/  @!P0 IMAD.IADD R14, R14, 0x1, -R29.reuse ;  /* 0x000000010e0e8824 */ /* 0x100fe400078e0a1d */
[--C-:B------:R-:W-:Y:S01]  /*9830*/  @!P1 IMAD.IADD R13, R13, 0x1, -R29.reuse ;  /* 0x000000010d0d9824 */ /* 0x100fe200078e0a1d */
[----:B0-----:R-:W2:Y:S05]  /*9840*/  LDL.LU R8, [R1+0x358] ;  /* 0x0003580001087983 */ /* 0x001eaa0000300800 */
[----:B------:R-:W-:Y:S01]  /*9850*/  @!P2 IMAD.IADD R6, R6, 0x1, -R29 ;  /* 0x000000010606a824 */ /* 0x000fe200078e0a1d */
[C---:B------:R-:W-:Y:S01]  /*9860*/  ISETP.GT.U32.AND P3, PT, R29.reuse, R5, PT ;  /* 0x000000051d00720c */ /* 0x040fe20003f64070 */
[----:B------:R0:W-:Y:S01]  /*9870*/  STL [R1+0x398], R15 ;  /* 0x0003980f01007387 */ /* 0x0001e20000100800 */
[----:B------:R-:W-:-:S03]  /*9880*/  ISETP.GT.U32.AND P2, PT, R29, R10, PT ;  /* 0x0000000a1d00720c */ /* 0x000fc60003f44070 */
[----:B------:R-:W3:Y:S04]  /*9890*/  LDL.LU R24, [R1+0x344] ;  /* 0x0003440001187983 */ /* 0x000ee80000300800 */
[----:B------:R1:W-:Y:S04]  /*98a0*/  STL [R1+0x39c], R14 ;  /* 0x00039c0e01007387 */ /* 0x0003e80000100800 */
[----:B------:R-:W2:Y:S04]  /*98b0*/  LDL.LU R16, [R1+0x348] ;  /* 0x0003480001107983 */ /* 0x000ea80000300800 */
[----:B------:R-:W-:Y:S04]  /*98c0*/  STL [R1+0x37c], R13 ;  /* 0x00037c0d01007387 */ /* 0x000fe80000100800 */
[----:B0-----:R-:W2:Y:S01]  /*98d0*/  LDL.LU R15, [R1+0x34c] ;  /* 0x00034c00010f7983 */ /* 0x001ea20000300800 */
[----:B------:R-:W-:-:S02]  /*98e0*/  @!P4 IMAD.IADD R4, R4, 0x1, -R29 ;  /* 0x000000010404c824 */ /* 0x000fc400078e0a1d */
[--C-:B------:R-:W-:Y:S01]  /*98f0*/  @!P3 IMAD.IADD R5, R5, 0x1, -R29.reuse ;  /* 0x000000010505b824 */ /* 0x100fe200078e0a1d */
[----:B-1----:R-:W2:Y:S02]  /*9900*/  LDL.LU R14, [R1+0x350] ;  /* 0x00035000010e7983 */ /* 0x002ea40000300800 */
[----:B------:R-:W-:Y:S01]  /*9910*/  ISETP.GT.U32.AND P3, PT, R29, R4, PT ;  /* 0x000000041d00720c */ /* 0x000fe20003f64070 */
[----:B------:R-:W-:-:S05]  /*9920*/  @!P2 IMAD.IADD R10, R10, 0x1, -R29 ;  /* 0x000000010a0aa824 */ /* 0x000fca00078e0a1d */
[----:B------:R0:W-:Y:S04]  /*9930*/  STL [R1+0x390], R10 ;  /* 0x0003900a01007387 */ /* 0x0001e80000100800 */
[----:B0-----:R-:W2:Y:S03]  /*9940*/  LDL.LU R10, [R1+0x32c] ;  /* 0x00032c00010a7983 */ /* 0x001ea60000300800 */
[----:B------:R-:W-:Y:S01]  /*9950*/  @!P3 IMAD.IADD R4, R4, 0x1, -R29 ;  /* 0x000000010404b824 */ /* 0x000fe200078e0a1d */
[----:B------:R-:W2:Y:S04]  /*9960*/  LDL.LU R13, [R1+0x340] ;  /* 0x00034000010d7983 */ /* 0x000ea80000300800 */
[----:B------:R0:W-:Y:S04]  /*9970*/  STL [R1+0x384], R4 ;  /* 0x0003840401007387 */ /* 0x0001e80000100800 */
[----:B0-----:R-:W2:Y:S01]  /*9980*/  LDL.LU R4, [R1+0x334] ;  /* 0x0003340001047983 */ /* 0x001ea20000300800 */
[----:B----4-:R-:W-:-:S02]  /*9990*/  ISETP.GT.U32.AND P4, PT, R29, R2, PT ;  /* 0x000000021d00720c */ /* 0x010fc40003f84070 */
[----:B------:R-:W-:-:S11]  /*99a0*/  ISETP.GT.U32.AND P5, PT, R29, R19, PT ;  /* 0x000000131d00720c */ /* 0x000fd60003fa4070 */
[--C-:B------:R-:W-:Y:S01]  /*99b0*/  @!P4 IMAD.IADD R2, R2, 0x1, -R29.reuse ;  /* 0x000000010202c824 */ /* 0x100fe200078e0a1d */
[C---:B------:R-:W-:Y:S02]  /*99c0*/  ISETP.GT.U32.AND P4, PT, R29.reuse, R20, PT ;  /* 0x000000141d00720c */ /* 0x040fe40003f84070 */
[C---:B------:R-:W-:Y:S02]  /*99d0*/  ISETP.GT.U32.AND P0, PT, R29.reuse, R9, PT ;  /* 0x000000091d00720c */ /* 0x040fe40003f04070 */
[----:B------:R-:W-:Y:S01]  /*99e0*/  ISETP.GT.U32.AND P6, PT, R29, R2, PT ;  /* 0x000000021d00720c */ /* 0x000fe20003fc4070 */
[----:B------:R-:W-:Y:S01]  /*99f0*/  @!P5 IMAD.IADD R19, R19, 0x1, -R29 ;  /* 0x000000011313d824 */ /* 0x000fe200078e0a1d */
[----:B------:R-:W-:-:S07]  /*9a00*/  ISETP.GT.U32.AND P5, PT, R29, R18, PT ;  /* 0x000000121d00720c */ /* 0x000fce0003fa4070 */
[--C-:B------:R-:W-:Y:S01]  /*9a10*/  @!P4 IMAD.IADD R20, R20, 0x1, -R29.reuse ;  /* 0x000000011414c824 */ /* 0x100fe200078e0a1d */
[C---:B------:R-:W-:Y:S02]  /*9a20*/  ISETP.GT.U32.AND P4, PT, R29.reuse, R3, PT ;  /* 0x000000031d00720c */ /* 0x040fe40003f84070 */
[----:B------:R-:W-:Y:S01]  /*9a30*/  ISETP.GT.U32.AND P1, PT, R29, R7, PT ;  /* 0x000000071d00720c */ /* 0x000fe20003f24070 */
[--C-:B------:R-:W-:Y:S01]  /*9a40*/  @!P0 IMAD.IADD R9, R9, 0x1, -R29.reuse ;  /* 0x0000000109098824 */ /* 0x100fe200078e0a1d */
[C---:B------:R-:W-:Y:S01]  /*9a50*/  ISETP.GT.U32.AND P0, PT, R29.reuse, R17, PT ;  /* 0x000000111d00720c */ /* 0x040fe20003f04070 */
[--C-:B------:R-:W-:Y:S01]  /*9a60*/  @!P6 IMAD.IADD R2, R2, 0x1, -R29.reuse ;  /* 0x000000010202e824 */ /* 0x100fe200078e0a1d */
[C---:B------:R-:W-:Y:S01]  /*9a70*/  ISETP.GT.U32.AND P2, PT, R29.reuse, R6, PT ;  /* 0x000000061d00720c */ /* 0x040fe20003f44070 */
[----:B------:R-:W-:Y:S01]  /*9a80*/  @!P5 IMAD.IADD R18, R18, 0x1, -R29 ;  /* 0x000000011212d824 */ /* 0x000fe200078e0a1d */
[----:B------:R-:W-:-:S05]  /*9a90*/  ISETP.GT.U32.AND P3, PT, R29, R5, PT ;  /* 0x000000051d00720c */ /* 0x000fca0003f64070 */
[--C-:B------:R-:W-:Y:S02]  /*9aa0*/  @!P4 IMAD.IADD R3, R3, 0x1, -R29.reuse ;  /* 0x000000010303c824 */ /* 0x100fe400078e0a1d */
[--C-:B------:R-:W-:Y:S01]  /*9ab0*/  @!P1 IMAD.IADD R7, R7, 0x1, -R29.reuse ;  /* 0x0000000107079824 */ /* 0x100fe200078e0a1d */
[----:B------:R-:W-:Y:S01]  /*9ac0*/  ISETP.GT.U32.AND P1, PT, R29, R12, PT ;  /* 0x0000000c1d00720c */ /* 0x000fe20003f24070 */
[--C-:B------:R-:W-:Y:S01]  /*9ad0*/  @!P0 IMAD.IADD R17, R17, 0x1, -R29.reuse ;  /* 0x0000000111118824 */ /* 0x100fe200078e0a1d */
[----:B------:R-:W-:Y:S01]  /*9ae0*/  STL [R1+0x388], R20 ;  /* 0x0003881401007387 */ /* 0x000fe20000100800 */
[--C-:B------:R-:W-:Y:S01]  /*9af0*/  @!P2 IMAD.IADD R6, R6, 0x1, -R29.reuse ;  /* 0x000000010606a824 */ /* 0x100fe200078e0a1d */
[----:B------:R-:W-:Y:S01]  /*9b00*/  ISETP.GT.U32.AND P2, PT, R29, R11, PT ;  /* 0x0000000b1d00720c */ /* 0x000fe20003f44070 */
[--C-:B------:R-:W-:Y:S01]  /*9b10*/  @!P3 IMAD.IADD R5, R5, 0x1, -R29.reuse ;  /* 0x000000010505b824 */ /* 0x100fe200078e0a1d */
[----:B------:R-:W-:Y:S04]  /*9b20*/  STL [R1+0x38c], R19 ;  /* 0x00038c1301007387 */ /* 0x000fe80000100800 */
[----:B------:R-:W-:Y:S04]  /*9b30*/  STL [R1+0x380], R9 ;  /* 0x0003800901007387 */ /* 0x000fe80000100800 */
[----:B------:R-:W-:Y:S01]  /*9b40*/  STL [R1+0x36c], R7 ;  /* 0x00036c0701007387 */ /* 0x000fe20000100800 */
[----:B------:R-:W-:-:S03]  /*9b50*/  @!P1 IMAD.IADD R12, R12, 0x1, -R29 ;  /* 0x000000010c0c9824 */ /* 0x000fc600078e0a1d */
        /* <DEDUP_REMOVED lines=11> */
[----:B------:R-:W-:-:S09]  /*9c10*/  ISETP.GT.U32.AND P5, PT, R29, R15, PT ;  /* 0x0000000f1d00720c */ /* 0x000fd20003fa4070 */
[--C-:B------:R-:W-:Y:S01]  /*9c20*/  @!P6 IMAD.IADD R24, R24, 0x1, -R29.reuse ;  /* 0x000000011818e824 */ /* 0x100fe200078e0a1d */
[C---:B------:R-:W-:Y:S02]  /*9c30*/  ISETP.GT.U32.AND P6, PT, R29.reuse, R3, PT ;  /* 0x000000031d00720c */ /* 0x040fe40003fc4070 */
[C---:B------:R-:W-:Y:S01]  /*9c40*/  ISETP.GT.U32.AND P0, PT, R29.reuse, R14, PT ;  /* 0x0000000e1d00720c */ /* 0x040fe20003f04070 */
[--C-:B------:R-:W-:Y:S01]  /*9c50*/  @!P4 IMAD.IADD R16, R16, 0x1, -R29.reuse ;  /* 0x000000011010c824 */ /* 0x100fe200078e0a1d */
[C---:B------:R-:W-:Y:S02]  /*9c60*/  ISETP.GT.U32.AND P4, PT, R29.reuse, R18, PT ;  /* 0x000000121d00720c */ /* 0x040fe40003f84070 */
[----:B------:R-:W-:Y:S01]  /*9c70*/  ISETP.GT.U32.AND P3, PT, R29, R8, PT ;  /* 0x000000081d00720c */ /* 0x000fe20003f64070 */
[----:B------:R-:W-:Y:S01]  /*9c80*/  @!P5 IMAD.IADD R15, R15, 0x1, -R29 ;  /* 0x000000010f0fd824 */ /* 0x000fe200078e0a1d */
[----:B------:R-:W-:-:S05]  /*9c90*/  ISETP.GT.U32.AND P5, PT, R29, R17, PT ;  /* 0x000000111d00720c */ /* 0x000fca0003fa4070 */
[--C-:B------:R-:W-:Y:S02]  /*9ca0*/  @!P6 IMAD.IADD R3, R3, 0x1, -R29.reuse ;  /* 0x000000010303e824 */ /* 0x100fe400078e0a1d */
[--C-:B------:R-:W-:Y:S01]  /*9cb0*/  @!P0 IMAD.IADD R14, R14, 0x1, -R29.reuse ;  /* 0x000000010e0e8824 */ /* 0x100fe200078e0a1d */
[C---:B------:R-:W-:Y:S02]  /*9cc0*/  ISETP.GT.U32.AND P1, PT, R29.reuse, R10, PT ;  /* 0x0000000a1d00720c */ /* 0x040fe40003f24070 */
[C---:B------:R-:W-:Y:S01]  /*9cd0*/  ISETP.GT.U32.AND P0, PT, R29.reuse, R12, PT ;  /* 0x0000000c1d00720c */ /* 0x040fe20003f04070 */
[--C-:B------:R-:W-:Y:S01]  /*9ce0*/  @!P4 IMAD.IADD R18, R18, 0x1, -R29.reuse ;  /* 0x000000011212c824 */ /* 0x100fe200078e0a1d */
[----:B------:R-:W-:Y:S01]  /*9cf0*/  ISETP.GT.U32.AND P2, PT, R29, R13, PT ;  /* 0x0000000d1d00720c */ /* 0x000fe20003f44070 */
[--C-:B------:R-:W-:Y:S01]  /*9d00*/  @!P3 IMAD.IADD R8, R8, 0x1, -R29.reuse ;  /* 0x000000010808b824 */ /* 0x100fe200078e0a1d */
[----:B------:R0:W-:Y:S01]  /*9d10*/  STL [R1+0x354], R3 ;  /* 0x0003540301007387 */ /* 0x0001e20000100800 */
[----:B------:R-:W-:-:S06]  /*9d20*/  @!P5 IMAD.IADD R17, R17, 0x1, -R29 ;  /* 0x000000011111d824 */ /* 0x000fcc00078e0a1d */
[----:B------:R-:W-:Y:S01]  /*9d30*/  @!P1 IMAD.IADD R10, R10, 0x1, -R29 ;  /* 0x000000010a0a9824 */ /* 0x000fe200078e0a1d */
[----:B0-----:R-:W2:Y:S01]  /*9d40*/  LDL.LU R3, [R1+0x324] ;  /* 0x0003240001037983 */ /* 0x001ea20000300800 */
[----:B------:R-:W-:-:S03]  /*9d50*/  ISETP.GT.U32.AND P3, PT, R29, R4, PT ;  /* 0x000000041d00720c */ /* 0x000fc60003f64070 */
[----:B------:R-:W3:Y:S01]  /*9d60*/  LDL.LU R20, [R1+0x328] ;  /* 0x0003280001147983 */ /* 0x000ee20000300800 */
[----:B------:R-:W-:-:S03]  /*9d70*/  ISETP.GT.U32.AND P1, PT, R29, R11, PT ;  /* 0x0000000b1d00720c */ /* 0x000fc60003f24070 */
[----:B------:R0:W-:Y:S04]  /*9d80*/  STL [R1+0x368], R18 ;  /* 0x0003681201007387 */ /* 0x0001e80000100800 */
[----:B------:R-:W2:Y:S01]  /*9d90*/  LDL.LU R19, [R1+0x304] ;  /* 0x0003040001137983 */ /* 0x000ea20000300800 */
[----:B------:R-:W-:-:S03]  /*9da0*/  @!P0 IMAD.IADD R12, R12, 0x1, -R29 ;  /* 0x000000010c0c8824 */ /* 0x000fc600078e0a1d */
[----:B------:R1:W-:Y:S04]  /*9db0*/  STL [R1+0x35c], R17 ;  /* 0x00035c1101007387 */ /* 0x0003e80000100800 */
[----:B0-----:R-:W2:Y:S01]  /*9dc0*/  LDL.LU R18, [R1+0x318] ;  /* 0x0003180001127983 */ /* 0x001ea20000300800 */
[----:B------:R-:W-:-:S03]  /*9dd0*/  @!P2 IMAD.IADD R13, R13, 0x1, -R29 ;  /* 0x000000010d0da824 */ /* 0x000fc600078e0a1d */
[----:B-1----:R-:W2:Y:S01]  /*9de0*/  LDL.LU R17, [R1+0x30c] ;  /* 0x00030c0001117983 */ /* 0x002ea20000300800 */
[C---:B------:R-:W-:Y:S01]  /*9df0*/  ISETP.GT.U32.AND P2, PT, R29.reuse, R8, PT ;  /* 0x000000081d00720c */ /* 0x040fe20003f44070 */
[--C-:B------:R-:W-:Y:S02]  /*9e00*/  @!P3 IMAD.IADD R4, R4, 0x1, -R29.reuse ;  /* 0x000000010404b824 */ /* 0x100fe400078e0a1d */
[----:B------:R0:W-:Y:S01]  /*9e10*/  STL [R1+0x360], R12 ;  /* 0x0003600c01007387 */ /* 0x0001e20000100800 */
[----:B------:R-:W-:Y:S01]  /*9e20*/  ISETP.GT.U32.AND P3, PT, R29, R24, PT ;  /* 0x000000181d00720c */ /* 0x000fe20003f64070 */
[----:B------:R-:W-:Y:S01]  /*9e30*/  @!P1 IMAD.IADD R11, R11, 0x1, -R29 ;  /* 0x000000010b0b9824 */ /* 0x000fe200078e0a1d */
[C---:B------:R-:W-:Y:S02]  /*9e40*/  ISETP.GT.U32.AND P4, PT, R29.reuse, R16, PT ;  /* 0x000000101d00720c */ /* 0x040fe40003f84070 */
[C---:B------:R-:W-:Y:S01]  /*9e50*/  ISETP.GT.U32.AND P5, PT, R29.reuse, R15, PT ;  /* 0x0000000f1d00720c */ /* 0x040fe20003fa4070 */
[----:B0-----:R-:W2:Y:S01]  /*9e60*/  LDL.LU R12, [R1+0x310] ;  /* 0x00031000010c7983 */ /* 0x001ea20000300800 */
[----:B------:R-:W-:-:S02]  /*9e70*/  ISETP.GT.U32.AND P1, PT, R29, R10, PT ;  /* 0x0000000a1d00720c */ /* 0x000fc40003f24070 */
[----:B------:R-:W-:Y:S01]  /*9e80*/  ISETP.GT.U32.AND P0, PT, R29, R14, PT ;  /* 0x0000000e1d00720c */ /* 0x000fe20003f04070 */
[--C-:B------:R-:W-:Y:S01]  /*9e90*/  @!P2 IMAD.IADD R8, R8, 0x1, -R29.reuse ;  /* 0x000000010808a824 */ /* 0x100fe200078e0a1d */
[----:B------:R0:W-:Y:S03]  /*9ea0*/  STL [R1+0x364], R11 ;  /* 0x0003640b01007387 */ /* 0x0001e60000100800 */
[--C-:B------:R-:W-:Y:S02]  /*9eb0*/  @!P3 IMAD.IADD R24, R24, 0x1, -R29.reuse ;  /* 0x000000011818b824 */ /* 0x100fe400078e0a1d */
[--C-:B------:R-:W-:Y:S02]  /*9ec0*/  @!P4 IMAD.IADD R16, R16, 0x1, -R29.reuse ;  /* 0x000000011010c824 */ /* 0x100fe400078e0a1d */
[--C-:B------:R-:W-:Y:S02]  /*9ed0*/  @!P5 IMAD.IADD R15, R15, 0x1, -R29.reuse ;  /* 0x000000010f0fd824 */ /* 0x100fe400078e0a1d */
[--C-:B------:R-:W-:Y:S01]  /*9ee0*/  @!P1 IMAD.IADD R10, R10, 0x1, -R29.reuse ;  /* 0x000000010a0a9824 */ /* 0x100fe200078e0a1d */
[----:B0-----:R-:W2:Y:S01]  /*9ef0*/  LDL.LU R11, [R1+0x314] ;  /* 0x00031400010b7983 */ /* 0x001ea20000300800 */
[----:B------:R-:W-:-:S03]  /*9f00*/  @!P0 IMAD.IADD R14, R14, 0x1, -R29 ;  /* 0x000000010e0e8824 */ /* 0x000fc600078e0a1d */
[----:B------:R0:W-:Y:S04]  /*9f10*/  STL [R1+0x358], R8 ;  /* 0x0003580801007387 */ /* 0x0001e80000100800 */
[----:B0-----:R-:W2:Y:S04]  /*9f20*/  LDL.LU R8, [R1+0x308] ;  /* 0x0003080001087983 */ /* 0x001ea80000300800 */
[----:B------:R-:W-:Y:S04]  /*9f30*/  STL [R1+0x344], R24 ;  /* 0x0003441801007387 */ /* 0x000fe80000100800 */
[----:B------:R-:W-:Y:S04]  /*9f40*/  STL [R1+0x348], R16 ;  /* 0x0003481001007387 */ /* 0x000fe80000100800 */
[----:B------:R-:W-:Y:S04]  /*9f50*/  STL [R1+0x34c], R15 ;  /* 0x00034c0f01007387 */ /* 0x000fe80000100800 */
[----:B------:R0:W-:Y:S04]  /*9f60*/  STL [R1+0x32c], R10 ;  /* 0x00032c0a01007387 */ /* 0x0001e80000100800 */
[----:B------:R-:W-:Y:S04]  /*9f70*/  STL [R1+0x350], R14 ;  /* 0x0003500e01007387 */ /* 0x000fe80000100800 */
[----:B0-----:R-:W2:Y:S01]  /*9f80*/  LDL R10, [R1+0xf24] ;  /* 0x000f2400010a7983 */ /* 0x001ea20000100800 */
[----:B------:R-:W-:-:S02]  /*9f90*/  ISETP.GT.U32.AND P6, PT, R29, R4, PT ;  /* 0x000000041d00720c */ /* 0x000fc40003fc4070 */
[C---:B----4-:R-:W-:Y:S02]  /*9fa0*/  ISETP.GT.U32.AND P3, PT, R29.reuse, R2, PT ;  /* 0x000000021d00720c */ /* 0x050fe40003f64070 */
[C---:B------:R-:W-:Y:S02]  /*9fb0*/  ISETP.GT.U32.AND P4, PT, R29.reuse, R9, PT ;  /* 0x000000091d00720c */ /* 0x040fe40003f84070 */
[C---:B------:R-:W-:Y:S02]  /*9fc0*/  ISETP.GT.U32.AND P5, PT, R29.reuse, R7, PT ;  /* 0x000000071d00720c */ /* 0x040fe40003fa4070 */
[----:B------:R-:W-:-:S05]  /*9fd0*/  ISETP.GT.U32.AND P0, PT, R29, R6, PT ;  /* 0x000000061d00720c */ /* 0x000fca0003f04070 */
[--C-:B------:R-:W-:Y:S02]  /*9fe0*/  @!P6 IMAD.IADD R4, R4, 0x1, -R29.reuse ;  /* 0x000000010404e824 */ /* 0x100fe400078e0a1d */
[--C-:B------:R-:W-:Y:S01]  /*9ff0*/  @!P3 IMAD.IADD R2, R2, 0x1, -R29.reuse ;  /* 0x000000010202b824 */ /* 0x100fe200078e0a1d */
[----:B------:R-:W-:Y:S01]  /*a000*/  ISETP.GT.U32.AND P2, PT, R29, R13, PT ;  /* 0x0000000d1d00720c */ /* 0x000fe20003f44070 */
[--C-:B------:R-:W-:Y:S02]  /*a010*/  @!P4 IMAD.IADD R9, R9, 0x1, -R29.reuse ;  /* 0x000000010909c824 */ /* 0x100fe400078e0a1d */
[--C-:B------:R-:W-:Y:S01]  /*a020*/  @!P5 IMAD.IADD R7, R7, 0x1, -R29.reuse ;  /* 0x000000010707d824 */ /* 0x100fe200078e0a1d */
[----:B------:R-:W-:Y:S01]  /*a030*/  ISETP.GT.U32.AND P1, PT, R29, R5, PT ;  /* 0x000000051d00720c */ /* 0x000fe20003f24070 */
[--C-:B------:R-:W-:Y:S01]  /*a040*/  @!P0 IMAD.IADD R6, R6, 0x1, -R29.reuse ;  /* 0x0000000106068824 */ /* 0x100fe200078e0a1d */
[----:B------:R0:W-:Y:S07]  /*a050*/  STL [R1+0x334], R4 ;  /* 0x0003340401007387 */ /* 0x0001ee0000100800 */
[----:B------:R-:W-:-:S04]  /*a060*/  @!P2 IMAD.IADD R13, R13, 0x1, -R29 ;  /* 0x000000010d0da824 */ /* 0x000fc800078e0a1d */
[----:B------:R-:W-:Y:S01]  /*a070*/  @!P1 IMAD.IADD R5, R5, 0x1, -R29 ;  /* 0x0000000105059824 */ /* 0x000fe200078e0a1d */
[----:B------:R1:W-:Y:S04]  /*a080*/  STL [R1+0x340], R13 ;  /* 0x0003400d01007387 */ /* 0x0003e80000100800 */
[----:B0-----:R-:W4:Y:S01]  /*a090*/  LDL.LU R4, [R1+0x2f4] ;  /* 0x0002f40001047983 */ /* 0x001f220000300800 */
[----:B------:R-:W-:-:S03]  /*a0a0*/  IMAD.HI.U32 R23, R0, R22, RZ ;  /* 0x0000001600177227 */ /* 0x000fc600078e00ff */
[----:B------:R-:W4:Y:S04]  /*a0b0*/  LDL.LU R16, [R1+0x2f8] ;  /* 0x0002f80001107983 */ /* 0x000f280000300800 */
[----:B------:R-:W4:Y:S01]  /*a0c0*/  LDL.LU R15, [R1+0x2fc] ;  /* 0x0002fc00010f7983 */ /* 0x000f220000300800 */
[----:B------:R-:W-:-:S03]  /*a0d0*/  IMAD.MOV R23, RZ, RZ, -R23 ;  /* 0x000000ffff177224 */ /* 0x000fc600078e0a17 */
[----:B------:R-:W4:Y:S04]  /*a0e0*/  LDL.LU R14, [R1+0x300] ;  /* 0x00030000010e7983 */ /* 0x000f280000300800 */
[----:B-1----:R-:W4:Y:S01]  /*a0f0*/  LDL.LU R13, [R1+0x2dc] ;  /* 0x0002dc00010d7983 */ /* 0x002f220000300800 */
[C---:B------:R-:W-:Y:S01]  /*a100*/  IMAD R22, R29.reuse, R23, R22 ;  /* 0x000000171d167224 */ /* 0x040fe200078e0216 */
[C---:B---3--:R-:W-:Y:S02]  /*a110*/  ISETP.GT.U32.AND P6, PT, R29.reuse, R20, PT ;  /* 0x000000141d00720c */ /* 0x048fe40003fc4070 */
[C---:B--2---:R-:W-:Y:S02]  /*a120*/  ISETP.GT.U32.AND P3, PT, R29.reuse, R19, PT ;  /* 0x000000131d00720c */ /* 0x044fe40003f64070 */
[----:B------:R-:W-:-:S02]  /*a130*/  ISETP.GT.U32.AND P4, PT, R29, R18, PT ;  /* 0x000000121d00720c */ /* 0x000fc40003f84070 */
[----:B------:R-:W-:-:S07]  /*a140*/  ISETP.GT.U32.AND P5, PT, R29, R17, PT ;  /* 0x000000111d00720c */ /* 0x000fce0003fa4070 */
[--C-:B------:R-:W-:Y:S01]  /*a150*/  @!P6 IMAD.IADD R20, R20, 0x1, -R29.reuse ;  /* 0x000000011414e824 */ /* 0x100fe200078e0a1d */
[----:B------:R-:W-:Y:S01]  /*a160*/  ISETP.GT.U32.AND P6, PT, R29, R2, PT ;  /* 0x000000021d00720c */ /* 0x000fe20003fc4070 */
[--C-:B------:R-:W-:Y:S01]  /*a170*/  @!P3 IMAD.IADD R19, R19, 0x1, -R29.reuse ;  /* 0x000000011313b824 */ /* 0x100fe200078e0a1d */
[C---:B------:R-:W-:Y:S01]  /*a180*/  ISETP.GT.U32.AND P3, PT, R29.reuse, R9, PT ;  /* 0x000000091d00720c */ /* 0x040fe20003f64070 */
[--C-:B------:R-:W-:Y:S01]  /*a190*/  @!P4 IMAD.IADD R18, R18, 0x1, -R29.reuse ;  /* 0x000000011212c824 */ /* 0x100fe200078e0a1d */
[C---:B------:R-:W-:Y:S02]  /*a1a0*/  ISETP.GT.U32.AND P4, PT, R29.reuse, R7, PT ;  /* 0x000000071d00720c */ /* 0x040fe40003f84070 */
[----:B------:R-:W-:Y:S01]  /*a1b0*/  ISETP.GT.U32.AND P0, PT, R29, R12, PT ;  /* 0x0000000c1d00720c */ /* 0x000fe20003f04070 */
[----:B------:R-:W-:Y:S01]  /*a1c0*/  @!P5 IMAD.IADD R17, R17, 0x1, -R29 ;  /* 0x000000011111d824 */ /* 0x000fe200078e0a1d */
[----:B------:R-:W-:-:S05]  /*a1d0*/  ISETP.GT.U32.AND P5, PT, R29, R6, PT ;  /* 0x000000061d00720c */ /* 0x000fca0003fa4070 */
[--C-:B------:R-:W-:Y:S02]  /*a1e0*/  @!P6 IMAD.IADD R2, R2, 0x1, -R29.reuse ;  /* 0x000000010202e824 */ /* 0x100fe400078e0a1d */
[--C-:B------:R-:W-:Y:S02]  /*a1f0*/  @!P3 IMAD.IADD R9, R9, 0x1, -R29.reuse ;  /* 0x000000010909b824 */ /* 0x100fe400078e0a1d */
[--C-:B------:R-:W-:Y:S02]  /*a200*/  @!P4 IMAD.IADD R7, R7, 0x1, -R29.reuse ;  /* 0x000000010707c824 */ /* 0x100fe400078e0a1d */
[--C-:B------:R-:W-:Y:S01]  /*a210*/  @!P0 IMAD.IADD R12, R12, 0x1, -R29.reuse ;  /* 0x000000010c0c8824 */ /* 0x100fe200078e0a1d */
[----:B------:R-:W-:Y:S01]  /*a220*/  ISETP.GT.U32.AND P0, PT, R29, R5, PT ;  /* 0x000000051d00720c */ /* 0x000fe20003f04070 */
[----:B------:R0:W-:Y:S01]  /*a230*/  STL [R1+0x338], R2 ;  /* 0x0003380201007387 */ /* 0x0001e20000100800 */
[----:B------:R-:W-:-:S03]  /*a240*/  @!P5 IMAD.IADD R6, R6, 0x1, -R29 ;  /* 0x000000010606d824 */ /* 0x000fc600078e0a1d */
[----:B0-----:R-:W2:Y:S04]  /*a250*/  LDL.LU R2, [R1+0x2f0] ;  /* 0x0002f00001027983 */ /* 0x001ea80000300800 */
[----:B------:R0:W-:Y:S04]  /*a260*/  STL [R1+0x33c], R9 ;  /* 0x00033c0901007387 */ /* 0x0001e80000100800 */
[----:B------:R-:W3:Y:S01]  /*a270*/  LDL.LU R21, [R1+0x2e4] ;  /* 0x0002e40001157983 */ /* 0x000ee20000300800 */
[----:B------:R-:W-:-:S03]  /*a280*/  @!P0 IMAD.IADD R5, R5, 0x1, -R29 ;  /* 0x0000000105058824 */ /* 0x000fc600078e0a1d */
[----:B------:R1:W-:Y:S01]  /*a290*/  STL [R1+0x330], R7 ;  /* 0x0003300701007387 */ /* 0x0003e20000100800 */
[----:B------:R-:W-:-:S03]  /*a2a0*/  IABS R23, R10 ;  /* 0x0000000a00177213 */ /* 0x000fc60000000000 */
[----:B------:R-:W2:Y:S04]  /*a2b0*/  LDL.LU R10, [R1+0x2e8] ;  /* 0x0002e800010a7983 */ /* 0x000ea80000300800 */
[----:B------:R1:W-:Y:S04]  /*a2c0*/  STL [R1+0x31c], R6 ;  /* 0x00031c0601007387 */ /* 0x0003e80000100800 */
[----:B0-----:R-:W2:Y:S04]  /*a2d0*/  LDL.LU R9, [R1+0x2ec] ;  /* 0x0002ec0001097983 */ /* 0x001ea80000300800 */
[----:B-1----:R-:W2:Y:S04]  /*a2e0*/  LDL.LU R7, [R1+0x2e0] ;  /* 0x0002e00001077983 */ /* 0x002ea80000300800 */
[----:B------:R0:W-:Y:S04]  /*a2f0*/  STL [R1+0x320], R5 ;  /* 0x0003200501007387 */ /* 0x0001e80000100800 */
[----:B------:R-:W2:Y:S01]  /*a300*/  LDL.LU R6, [R1+0x2cc] ;  /* 0x0002cc0001067983 */ /* 0x000ea20000300800 */
[----:B------:R-:W-:-:S02]  /*a310*/  ISETP.GT.U32.AND P2, PT, R29, R3, PT ;  /* 0x000000031d00720c */ /* 0x000fc40003f44070 */
[C---:B------:R-:W-:Y:S02]  /*a320*/  ISETP.GT.U32.AND P1, PT, R29.reuse, R11, PT ;  /* 0x0000000b1d00720c */ /* 0x040fe40003f24070 */
[----:B------:R-:W-:Y:S01]  /*a330*/  ISETP.GT.U32.AND P3, PT, R29, R19, PT ;  /* 0x000000131d00720c */ /* 0x000fe20003f64070 */
[----:B0-----:R-:W2:Y:S08]  /*a340*/  LDL.LU R5, [R1+0x2d0] ;  /* 0x0002d00001057983 */ /* 0x001eb00000300800 */
[--C-:B------:R-:W-:Y:S01]  /*a350*/  @!P2 IMAD.IADD R3, R3, 0x1, -R29.reuse ;  /* 0x000000010303a824 */ /* 0x100fe200078e0a1d */
[----:B------:R-:W-:Y:S01]  /*a360*/  ISETP.GT.U32.AND P2, PT, R29, R8, PT ;  /* 0x000000081d00720c */ /* 0x000fe20003f44070 */
[----:B------:R-:W-:Y:S01]  /*a370*/  @!P1 IMAD.IADD R11, R11, 0x1, -R29 ;  /* 0x000000010b0b9824 */ /* 0x000fe200078e0a1d */
[----:B------:R-:W-:-:S02]  /*a380*/  ISETP.GT.U32.AND P4, PT, R29, R18, PT ;  /* 0x000000121d00720c */ /* 0x000fc40003f84070 */
[----:B------:R-:W-:-:S09]  /*a390*/  ISETP.GT.U32.AND P1, PT, R29, R3, PT ;  /* 0x000000031d00720c */ /* 0x000fd20003f24070 */
[--C-:B------:R-:W-:Y:S01]  /*a3a0*/  @!P2 IMAD.IADD R8, R8, 0x1, -R29.reuse ;  /* 0x000000010808a824 */ /* 0x100fe200078e0a1d */
[C---:B------:R-:W-:Y:S02]  /*a3b0*/  ISETP.GT.U32.AND P2, PT, R29.reuse, R20, PT ;  /* 0x000000141d00720c */ /* 0x040fe40003f44070 */
[C---:B------:R-:W-:Y:S02]  /*a3c0*/  ISETP.GT.U32.AND P5, PT, R29.reuse, R17, PT ;  /* 0x000000111d00720c */ /* 0x040fe40003fa4070 */
[----:B------:R-:W-:Y:S01]  /*a3d0*/  ISETP.GT.U32.AND P6, PT, R29, R8, PT ;  /* 0x000000081d00720c */ /* 0x000fe20003fc4070 */
[--C-:B------:R-:W-:Y:S01]  /*a3e0*/  @!P3 IMAD.IADD R19, R19, 0x1, -R29.reuse ;  /* 0x000000011313b824 */ /* 0x100fe200078e0a1d */
[----:B----4-:R-:W-:Y:S01]  /*a3f0*/  ISETP.GT.U32.AND P3, PT, R29, R16, PT ;  /* 0x000000101d00720c */ /* 0x010fe20003f64070 */
[--C-:B------:R-:W-:Y:S02]  /*a400*/  @!P1 IMAD.IADD R3, R3, 0x1, -R29.reuse ;  /* 0x0000000103039824 */ /* 0x100fe400078e0a1d */
[----:B------:R-:W-:-:S04]  /*a410*/  @!P4 IMAD.IADD R18, R18, 0x1, -R29 ;  /* 0x000000011212c824 */ /* 0x000fc800078e0a1d */
[--C-:B------:R-:W-:Y:S01]  /*a420*/  @!P2 IMAD.IADD R20, R20, 0x1, -R29.reuse ;  /* 0x000000011414a824 */ /* 0x100fe200078e0a1d */
[C---:B------:R-:W-:Y:S02]  /*a430*/  ISETP.GT.U32.AND P2, PT, R29.reuse, R4, PT ;  /* 0x000000041d00720c */ /* 0x040fe40003f44070 */
[C---:B------:R-:W-:Y:S02]  /*a440*/  ISETP.GT.U32.AND P4, PT, R29.reuse, R15, PT ;  /* 0x0000000f1d00720c */ /* 0x040fe40003f84070 */
[----:B------:R-:W-:Y:S01]  /*a450*/  ISETP.GT.U32.AND P0, PT, R29, R12, PT ;  /* 0x0000000c1d00720c */ /* 0x000fe20003f04070 */
[----:B------:R0:W-:Y:S01]  /*a460*/  STL [R1+0x324], R3 ;  /* 0x0003240301007387 */ /* 0x0001e20000100800 */
[--C-:B------:R-:W-:Y:S01]  /*a470*/  @!P5 IMAD.IADD R17, R17, 0x1, -R29.reuse ;  /* 0x000000011111d824 */ /* 0x100fe200078e0a1d */
[----:B------:R-:W-:Y:S01]  /*a480*/  ISETP.GT.U32.AND P5, PT, R29, R14, PT ;  /* 0x0000000e1d00720c */ /* 0x000fe20003fa4070 */
[--C-:B------:R-:W-:Y:S01]  /*a490*/  @!P6 IMAD.IADD R8, R8, 0x1, -R29.reuse ;  /* 0x000000010808e824 */ /* 0x100fe200078e0a1d */
[----:B0-----:R-:W4:Y:S04]  /*a4a0*/  LDL.LU R3, [R1+0x2d4] ;  /* 0x0002d40001037983 */ /* 0x001f280000300800 */
[----:B------:R-:W-:-:S02]  /*a4b0*/  @!P2 IMAD.IADD R4, R4, 0x1, -R29 ;  /* 0x000000010404a824 */ /* 0x000fc400078e0a1d */
[--C-:B------:R-:W-:Y:S02]  /*a4c0*/  @!P3 IMAD.IADD R16, R16, 0x1, -R29.reuse ;  /* 0x000000011010b824 */ /* 0x100fe400078e0a1d */
[--C-:B------:R-:W-:Y:S02]  /*a4d0*/  @!P4 IMAD.IADD R15, R15, 0x1, -R29.reuse ;  /* 0x000000010f0fc824 */ /* 0x100fe400078e0a1d */
[--C-:B------:R-:W-:Y:S01]  /*a4e0*/  @!P0 IMAD.IADD R12, R12, 0x1, -R29.reuse ;  /* 0x000000010c0c8824 */ /* 0x100fe200078e0a1d */
[C---:B------:R-:W-:Y:S01]  /*a4f0*/  ISETP.GT.U32.AND P0, PT, R29.reuse, R13, PT ;  /* 0x0000000d1d00720c */ /* 0x040fe20003f04070 */
[--C-:B------:R-:W-:Y:S01]  /*a500*/  @!P5 IMAD.IADD R14, R14, 0x1, -R29.reuse ;  /* 0x000000010e0ed824 */ /* 0x100fe200078e0a1d */
[----:B------:R-:W-:Y:S01]  /*a510*/  ISETP.GT.U32.AND P1, PT, R29, R11, PT ;  /* 0x0000000b1d00720c */ /* 0x000fe20003f24070 */
[----:B------:R-:W-:Y:S04]  /*a520*/  STL [R1+0x328], R20 ;  /* 0x0003281401007387 */ /* 0x000fe80000100800 */
[----:B------:R0:W-:Y:S04]  /*a530*/  STL [R1+0x304], R19 ;  /* 0x0003041301007387 */ /* 0x0001e80000100800 */
[----:B------:R1:W-:Y:S02]  /*a540*/  STL [R1+0x318], R18 ;  /* 0x0003181201007387 */ /* 0x0003e40000100800 */
[----:B------:R-:W-:-:S02]  /*a550*/  @!P0 IMAD.IADD R13, R13, 0x1, -R29 ;  /* 0x000000010d0d8824 */ /* 0x000fc400078e0a1d */
[----:B------:R-:W-:Y:S01]  /*a560*/  @!P1 IMAD.IADD R11, R11, 0x1, -R29 ;  /* 0x000000010b0b9824 */ /* 0x000fe200078e0a1d */
[----:B------:R-:W-:Y:S04]  /*a570*/  STL [R1+0x30c], R17 ;  /* 0x00030c1101007387 */ /* 0x000fe80000100800 */
[----:B------:R1:W-:Y:S04]  /*a580*/  STL [R1+0x310], R12 ;  /* 0x0003100c01007387 */ /* 0x0003e80000100800 */
[----:B0-----:R-:W4:Y:S04]  /*a590*/  LDL.LU R19, [R1+0x2d8] ;  /* 0x0002d80001137983 */ /* 0x001f280000300800 */
[----:B------:R0:W-:Y:S04]  /*a5a0*/  STL [R1+0x314], R11 ;  /* 0x0003140b01007387 */ /* 0x0001e80000100800 */
[----:B-1----:R-:W4:Y:S04]  /*a5b0*/  LDL.LU R18, [R1+0x2b4] ;  /* 0x0002b40001127983 */ /* 0x002f280000300800 */
[----:B------:R-:W4:Y:S04]  /*a5c0*/  LDL.LU R12, [R1+0x2c8] ;  /* 0x0002c800010c7983 */ /* 0x000f280000300800 */
[----:B------:R1:W-:Y:S04]  /*a5d0*/  STL [R1+0x308], R8 ;  /* 0x0003080801007387 */ /* 0x0003e80000100800 */
[----:B0-----:R-:W4:Y:S04]  /*a5e0*/  LDL.LU R11, [R1+0x2bc] ;  /* 0x0002bc00010b7983 */ /* 0x001f280000300800 */
[----:B-1----:R-:W4:Y:S01]  /*a5f0*/  LDL.LU R8, [R1+0x2c0] ;  /* 0x0002c00001087983 */ /* 0x002f220000300800 */
[----:B---3--:R-:W-:-:S13]  /*a600*/  ISETP.GT.U32.AND P6, PT, R29, R21, PT ;  /* 0x000000151d00720c */ /* 0x008fda0003fc4070 */
[----:B------:R-:W-:Y:S01]  /*a610*/  @!P6 IMAD.IADD R21, R21, 0x1, -R29 ;  /* 0x000000011515e824 */ /* 0x000fe200078e0a1d */
[C---:B--2---:R-:W-:Y:S02]  /*a620*/  ISETP.GT.U32.AND P2, PT, R29.reuse, R10, PT ;  /* 0x0000000a1d00720c */ /* 0x044fe40003f44070 */
[C---:B------:R-:W-:Y:S02]  /*a630*/  ISETP.GT.U32.AND P3, PT, R29.reuse, R9, PT ;  /* 0x000000091d00720c */ /* 0x040fe40003f64070 */
[----:B------:R-:W-:-:S09]  /*a640*/  ISETP.GT.U32.AND P4, PT, R29, R7, PT ;  /* 0x000000071d00720c */ /* 0x000fd20003f84070 */
[--C-:B------:R-:W-:Y:S01]  /*a650*/  @!P2 IMAD.IADD R10, R10, 0x1, -R29.reuse ;  /* 0x000000010a0aa824 */ /* 0x100fe200078e0a1d */
[C---:B------:R-:W-:Y:S02]  /*a660*/  ISETP.GT.U32.AND P6, PT, R29.reuse, R4, PT ;  /* 0x000000041d00720c */ /* 0x040fe40003fc4070 */
[----:B------:R-:W-:Y:S01]  /*a670*/  ISETP.GT.U32.AND P5, PT, R29, R6, PT ;  /* 0x000000061d00720c */ /* 0x000fe20003fa4070 */
[--C-:B------:R-:W-:Y:S01]  /*a680*/  @!P3 IMAD.IADD R9, R9, 0x1, -R29.reuse ;  /* 0x000000010909b824 */ /* 0x100fe200078e0a1d */
[C---:B------:R-:W-:Y:S02]  /*a690*/  ISETP.GT.U32.AND P2, PT, R29.reuse, R16, PT ;  /* 0x000000101d00720c */ /* 0x040fe40003f44070 */
[----:B------:R-:W-:Y:S01]  /*a6a0*/  ISETP.GT.U32.AND P3, PT, R29, R15, PT ;  /* 0x0000000f1d00720c */ /* 0x000fe20003f64070 */
[----:B------:R-:W-:Y:S01]  /*a6b0*/  @!P4 IMAD.IADD R7, R7, 0x1, -R29 ;  /* 0x000000010707c824 */ /* 0x000fe200078e0a1d */
[----:B------:R-:W-:-:S05]  /*a6c0*/  ISETP.GT.U32.AND P4, PT, R29, R14, PT ;  /* 0x0000000e1d00720c */ /* 0x000fca0003f84070 */
[--C-:B------:R-:W-:Y:S02]  /*a6d0*/  @!P6 IMAD.IADD R4, R4, 0x1, -R29.reuse ;  /* 0x000000010404e824 */ /* 0x100fe400078e0a1d */
[--C-:B------:R-:W-:Y:S01]  /*a6e0*/  @!P5 IMAD.IADD R6, R6, 0x1, -R29.reuse ;  /* 0x000000010606d824 */ /* 0x100fe200078e0a1d */
[----:B------:R-:W-:Y:S01]  /*a6f0*/  ISETP.GT.U32.AND P5, PT, R29, R13, PT ;  /* 0x0000000d1d00720c */ /* 0x000fe20003fa4070 */
[--C-:B------:R-:W-:Y:S01]  /*a700*/  @!P2 IMAD.IADD R16, R16, 0x1, -R29.reuse ;  /* 0x000000011010a824 */ /* 0x100fe200078e0a1d */
[----:B------:R0:W-:Y:S01]  /*a710*/  STL [R1+0x2f4], R4 ;  /* 0x0002f40401007387 */ /* 0x0001e20000100800 */
[--C-:B------:R-:W-:Y:S02]  /*a720*/  @!P3 IMAD.IADD R15, R15, 0x1, -R29.reuse ;  /* 0x000000010f0fb824 */ /* 0x100fe400078e0a1d */
[--C-:B------:R-:W-:Y:S01]  /*a730*/  @!P4 IMAD.IADD R14, R14, 0x1, -R29.reuse ;  /* 0x000000010e0ec824 */ /* 0x100fe200078e0a1d */
[----:B0-----:R-:W2:Y:S07]  /*a740*/  LDL.LU R4, [R1+0x2c4] ;  /* 0x0002c40001047983 */ /* 0x001eae0000300800 */
[----:B------:R-:W-:Y:S01]  /*a750*/  @!P5 IMAD.IADD R13, R13, 0x1, -R29 ;  /* 0x000000010d0dd824 */ /* 0x000fe200078e0a1d */
[----:B------:R0:W-:Y:S04]  /*a760*/  STL [R1+0x2f8], R16 ;  /* 0x0002f81001007387 */ /* 0x0001e80000100800 */
[----:B------:R-:W3:Y:S04]  /*a770*/  LDL.LU R20, [R1+0x2b8] ;  /* 0x0002b80001147983 */ /* 0x000ee80000300800 */
[----:B------:R1:W-:Y:S04]  /*a780*/  STL [R1+0x2fc], R15 ;  /* 0x0002fc0f01007387 */ /* 0x0003e80000100800 */
[----:B------:R1:W-:Y:S04]  /*a790*/  STL [R1+0x300], R14 ;  /* 0x0003000e01007387 */ /* 0x0003e80000100800 */
[----:B------:R-:W2:Y:S04]  /*a7a0*/  LDL.LU R17, [R1+0x2a4] ;  /* 0x0002a40001117983 */ /* 0x000ea80000300800 */
[----:B0-----:R-:W2:Y:S04]  /*a7b0*/  LDL.LU R16, [R1+0x2a8] ;  /* 0x0002a80001107983 */ /* 0x001ea80000300800 */
[----:B------:R0:W-:Y:S04]  /*a7c0*/  STL [R1+0x2dc], R13 ;  /* 0x0002dc0d01007387 */ /* 0x0001e80000100800 */
[----:B-1----:R-:W2:Y:S04]  /*a7d0*/  LDL.LU R15, [R1+0x2ac] ;  /* 0x0002ac00010f7983 */ /* 0x002ea80000300800 */
[----:B------:R-:W2:Y:S04]  /*a7e0*/  LDL.LU R14, [R1+0x2b0] ;  /* 0x0002b000010e7983 */ /* 0x000ea80000300800 */
[----:B0-----:R-:W2:Y:S01]  /*a7f0*/  LDL.LU R13, [R1+0x28c] ;  /* 0x00028c00010d7983 */ /* 0x001ea20000300800 */
[----:B------:R-:W-:-:S02]  /*a800*/  ISETP.GT.U32.AND P1, PT, R29, R2, PT ;  /* 0x000000021d00720c */ /* 0x000fc40003f24070 */
[----:B------:R-:W-:-:S11]  /*a810*/  ISETP.GT.U32.AND P0, PT, R29, R5, PT ;  /* 0x000000051d00720c */ /* 0x000fd60003f04070 */
[--C-:B------:R-:W-:Y:S01]  /*a820*/  @!P1 IMAD.IADD R2, R2, 0x1, -R29.reuse ;  /* 0x0000000102029824 */ /* 0x100fe200078e0a1d */
[----:B----4-:R-:W-:Y:S01]  /*a830*/  ISETP.GT.U32.AND P1, PT, R29, R3, PT ;  /* 0x000000031d00720c */ /* 0x010fe20003f24070 */
[----:B------:R-:W-:Y:S01]  /*a840*/  @!P0 IMAD.IADD R5, R5, 0x1, -R29 ;  /* 0x0000000105058824 */ /* 0x000fe200078e0a1d */
[C---:B------:R-:W-:Y:S02]  /*a850*/  ISETP.GT.U32.AND P2, PT, R29.reuse, R10, PT ;  /* 0x0000000a1d00720c */ /* 0x040fe40003f44070 */
[C---:B------:R-:W-:Y:S02]  /*a860*/  ISETP.GT.U32.AND P0, PT, R29.reuse, R2, PT ;  /* 0x000000021d00720c */ /* 0x040fe40003f04070 */
[----:B------:R-:W-:-:S07]  /*a870*/  ISETP.GT.U32.AND P3, PT, R29, R9, PT ;  /* 0x000000091d00720c */ /* 0x000fce0003f64070 */
[--C-:B------:R-:W-:Y:S01]  /*a880*/  @!P1 IMAD.IADD R3, R3, 0x1, -R29.reuse ;  /* 0x0000000103039824 */ /* 0x100fe200078e0a1d */
[C---:B------:R-:W-:Y:S01]  /*a890*/  ISETP.GT.U32.AND P1, PT, R29.reuse, R21, PT ;  /* 0x000000151d00720c */ /* 0x040fe20003f24070 */
[--C-:B------:R-:W-:Y:S01]  /*a8a0*/  @!P2 IMAD.IADD R10, R10, 0x1, -R29.reuse ;  /* 0x000000010a0aa824 */ /* 0x100fe200078e0a1d */
[C---:B------:R-:W-:Y:S02]  /*a8b0*/  ISETP.GT.U32.AND P4, PT, R29.reuse, R7, PT ;  /* 0x000000071d00720c */ /* 0x040fe40003f84070 */
[C---:B------:R-:W-:Y:S01]  /*a8c0*/  ISETP.GT.U32.AND P6, PT, R29.reuse, R3, PT ;  /* 0x000000031d00720c */ /* 0x040fe20003fc4070 */
[--C-:B------:R-:W-:Y:S01]  /*a8d0*/  @!P0 IMAD.IADD R2, R2, 0x1, -R29.reuse ;  /* 0x0000000102028824 */ /* 0x100fe200078e0a1d */
[----:B------:R-:W-:Y:S01]  /*a8e0*/  ISETP.GT.U32.AND P2, PT, R29, R18, PT ;  /* 0x000000121d00720c */ /* 0x000fe20003f44070 */
[----:B------:R-:W-:-:S06]  /*a8f0*/  @!P3 IMAD.IADD R9, R9, 0x1, -R29 ;  /* 0x000000010909b824 */ /* 0x000fcc00078e0a1d */
[--C-:B------:R-:W-:Y:S01]  /*a900*/  @!P1 IMAD.IADD R21, R21, 0x1, -R29.reuse ;  /* 0x0000000115159824 */ /* 0x100fe200078e0a1d */
[C---:B------:R-:W-:Y:S02]  /*a910*/  ISETP.GT.U32.AND P1, PT, R29.reuse, R19, PT ;  /* 0x000000131d00720c */ /* 0x040fe40003f24070 */
[C---:B------:R-:W-:Y:S01]  /*a920*/  ISETP.GT.U32.AND P3, PT, R29.reuse, R12, PT ;  /* 0x0000000c1d00720c */ /* 0x040fe20003f64070 */
[----:B------:R0:W-:Y:S01]  /*a930*/  STL [R1+0x2f0], R2 ;  /* 0x0002f00201007387 */ /* 0x0001e20000100800 */
[----:B------:R-:W-:Y:S01]  /*a940*/  ISETP.GT.U32.AND P5, PT, R29, R6, PT ;  /* 0x000000061d00720c */ /* 0x000fe20003fa4070 */
[--C-:B------:R-:W-:Y:S02]  /*a950*/  @!P6 IMAD.IADD R3, R3, 0x1, -R29.reuse ;  /* 0x000000010303e824 */ /* 0x100fe400078e0a1d */
[--C-:B------:R-:W-:Y:S01]  /*a960*/  @!P4 IMAD.IADD R7, R7, 0x1, -R29.reuse ;  /* 0x000000010707c824 */ /* 0x100fe200078e0a1d */
[----:B0-----:R-:W4:Y:S05]  /*a970*/  LDL.LU R2, [R1+0x2a0] ;  /* 0x0002a00001027983 */ /* 0x001f2a0000300800 */
[--C-:B------:R-:W-:Y:S01]  /*a980*/  @!P1 IMAD.IADD R19, R19, 0x1, -R29.reuse ;  /* 0x0000000113139824 */ /* 0x100fe200078e0a1d */
[C---:B------:R-:W-:Y:S01]  /*a990*/  ISETP.GT.U32.AND P4, PT, R29.reuse, R11, PT ;  /* 0x0000000b1d00720c */ /* 0x040fe20003f84070 */
[--C-:B------:R-:W-:Y:S01]  /*a9a0*/  @!P2 IMAD.IADD R18, R18, 0x1, -R29.reuse ;  /* 0x000000011212a824 */ /* 0x100fe200078e0a1d */
[----:B------:R-:W-:Y:S01]  /*a9b0*/  ISETP.GT.U32.AND P0, PT, R29, R5, PT ;  /* 0x000000051d00720c */ /* 0x000fe20003f04070 */
[----:B------:R-:W-:-:S02]  /*a9c0*/  @!P3 IMAD.IADD R12, R12, 0x1, -R29 ;  /* 0x000000010c0cb824 */ /* 0x000fc400078e0a1d */
[--C-:B------:R-:W-:Y:S01]  /*a9d0*/  @!P5 IMAD.IADD R6, R6, 0x1, -R29.reuse ;  /* 0x000000010606d824 */ /* 0x100fe200078e0a1d */
[----:B------:R-:W-:Y:S01]  /*a9e0*/  ISETP.GT.U32.AND P5, PT, R29, R8, PT ;  /* 0x000000081d00720c */ /* 0x000fe20003fa4070 */
[----:B------:R-:W-:Y:S04]  /*a9f0*/  STL [R1+0x2e4], R21 ;  /* 0x0002e41501007387 */ /* 0x000fe80000100800 */
[----:B------:R-:W-:Y:S02]  /*aa00*/  STL [R1+0x2e8], R10 ;  /* 0x0002e80a01007387 */ /* 0x000fe40000100800 */
[--C-:B------:R-:W-:Y:S02]  /*aa10*/  @!P4 IMAD.IADD R11, R11, 0x1, -R29.reuse ;  /* 0x000000010b0bc824 */ /* 0x100fe400078e0a1d */
[--C-:B------:R-:W-:Y:S01]  /*aa20*/  @!P0 IMAD.IADD R5, R5, 0x1, -R29.reuse ;  /* 0x0000000105058824 */ /* 0x100fe200078e0a1d */
[----:B------:R-:W-:Y:S04]  /*aa30*/  STL [R1+0x2ec], R9 ;  /* 0x0002ec0901007387 */ /* 0x000fe80000100800 */
[----:B------:R-:W-:Y:S04]  /*aa40*/  STL [R1+0x2e0], R7 ;  /* 0x0002e00701007387 */ /* 0x000fe80000100800 */
[----:B------:R-:W-:Y:S04]  /*aa50*/  STL [R1+0x2cc], R6 ;  /* 0x0002cc0601007387 */ /* 0x000fe80000100800 */
[----:B------:R0:W-:Y:S04]  /*aa60*/  STL [R1+0x2d4], R3 ;  /* 0x0002d40301007387 */ /* 0x0001e80000100800 */
[----:B------:R1:W-:Y:S01]  /*aa70*/  STL [R1+0x2d0], R5 ;  /* 0x0002d00501007387 */ /* 0x0003e20000100800 */
[----:B------:R-:W-:-:S03]  /*aa80*/  @!P5 IMAD.IADD R8, R8, 0x1, -R29 ;  /* 0x000000010808d824 */ /* 0x000fc600078e0a1d */
[----:B0-----:R-:W4:Y:S04]  /*aa90*/  LDL R3, [R1+0xf20] ;  /* 0x000f200001037983 */ /* 0x001f280000100800 */
[----:B------:R-:W4:Y:S04]  /*aaa0*/  LDL.LU R10, [R1+0x294] ;  /* 0x00029400010a7983 */ /* 0x000f280000300800 */
[----:B------:R-:W4:Y:S04]  /*aab0*/  LDL.LU R9, [R1+0x298] ;  /* 0x0002980001097983 */ /* 0x000f280000300800 */
[----:B------:R-:W4:Y:S04]  /*aac0*/  LDL.LU R7, [R1+0x29c] ;  /* 0x00029c0001077983 */ /* 0x000f280000300800 */
[----:B------:R-:W4:Y:S04]  /*aad0*/  LDL.LU R6, [R1+0x290] ;  /* 0x0002900001067983 */ /* 0x000f280000300800 */
[----:B-1----:R-:W4:Y:S01]  /*aae0*/  LDL.LU R5, [R1+0x27c] ;  /* 0x00027c0001057983 */ /* 0x002f220000300800 */
[----:B---3--:R-:W-:-:S02]  /*aaf0*/  ISETP.GT.U32.AND P6, PT, R29, R20, PT ;  /* 0x000000141d00720c */ /* 0x008fc40003fc4070 */
[C---:B--2---:R-:W-:Y:S02]  /*ab00*/  ISETP.GT.U32.AND P1, PT, R29.reuse, R17, PT ;  /* 0x000000111d00720c */ /* 0x044fe40003f24070 */
[----:B------:R-:W-:-:S09]  /*ab10*/  ISETP.GT.U32.AND P2, PT, R29, R16, PT ;  /* 0x000000101d00720c */ /* 0x000fd20003f44070 */
[--C-:B------:R-:W-:Y:S01]  /*ab20*/  @!P6 IMAD.IADD R20, R20, 0x1, -R29.reuse ;  /* 0x000000011414e824 */ /* 0x100fe200078e0a1d */
[----:B------:R-:W-:Y:S01]  /*ab30*/  ISETP.GT.U32.AND P3, PT, R29, R15, PT ;  /* 0x0000000f1d00720c */ /* 0x000fe20003f64070 */
[--C-:B------:R-:W-:Y:S01]  /*ab40*/  @!P1 IMAD.IADD R17, R17, 0x1, -R29.reuse ;  /* 0x0000000111119824 */ /* 0x100fe200078e0a1d */
[C---:B------:R-:W-:Y:S02]  /*ab50*/  ISETP.GT.U32.AND P6, PT, R29.reuse, R19, PT ;  /* 0x000000131d00720c */ /* 0x040fe40003fc4070 */
[C---:B------:R-:W-:Y:S01]  /*ab60*/  ISETP.GT.U32.AND P1, PT, R29.reuse, R18, PT ;  /* 0x000000121d00720c */ /* 0x040fe20003f24070 */
[----:B------:R-:W-:Y:S01]  /*ab70*/  @!P2 IMAD.IADD R16, R16, 0x1, -R29 ;  /* 0x000000011010a824 */ /* 0x000fe200078e0a1d */
[C---:B------:R-:W-:Y:S02]  /*ab80*/  ISETP.GT.U32.AND P4, PT, R29.reuse, R14, PT ;  /* 0x0000000e1d00720c */ /* 0x040fe40003f84070 */
[----:B------:R-:W-:-:S05]  /*ab90*/  ISETP.GT.U32.AND P2, PT, R29, R12, PT ;  /* 0x0000000c1d00720c */ /* 0x000fca0003f44070 */
[--C-:B------:R-:W-:Y:S01]  /*aba0*/  @!P3 IMAD.IADD R15, R15, 0x1, -R29.reuse ;  /* 0x000000010f0fb824 */ /* 0x100fe200078e0a1d */
[----:B------:R-:W-:Y:S01]  /*abb0*/  ISETP.GT.U32.AND P3, PT, R29, R11, PT ;  /* 0x0000000b1d00720c */ /* 0x000fe20003f64070 */
[--C-:B------:R-:W-:Y:S01]  /*abc0*/  @!P6 IMAD.IADD R19, R19, 0x1, -R29.reuse ;  /* 0x000000011313e824 */ /* 0x100fe200078e0a1d */
[C---:B------:R-:W-:Y:S01]  /*abd0*/  ISETP.GT.U32.AND P0, PT, R29.reuse, R4, PT ;  /* 0x000000041d00720c */ /* 0x040fe20003f04070 */
[--C-:B------:R-:W-:Y:S01]  /*abe0*/  @!P1 IMAD.IADD R18, R18, 0x1, -R29.reuse ;  /* 0x0000000112129824 */ /* 0x100fe200078e0a1d */
[C---:B------:R-:W-:Y:S01]  /*abf0*/  ISETP.GT.U32.AND P5, PT, R29.reuse, R13, PT ;  /* 0x0000000d1d00720c */ /* 0x040fe20003fa4070 */
[--C-:B------:R-:W-:Y:S01]  /*ac00*/  @!P4 IMAD.IADD R14, R14, 0x1, -R29.reuse ;  /* 0x000000010e0ec824 */ /* 0x100fe200078e0a1d */
[----:B------:R-:W-:Y:S01]  /*ac10*/  ISETP.GT.U32.AND P4, PT, R29, R8, PT ;  /* 0x000000081d00720c */ /* 0x000fe20003f84070 */
[--C-:B------:R-:W-:Y:S01]  /*ac20*/  @!P2 IMAD.IADD R12, R12, 0x1, -R29.reuse ;  /* 0x000000010c0ca824 */ /* 0x100fe200078e0a1d */
[----:B------:R0:W-:Y:S04]  /*ac30*/  STL [R1+0x2d8], R19 ;  /* 0x0002d81301007387 */ /* 0x0001e80000100800 */
[----:B------:R1:W-:Y:S01]  /*ac40*/  STL [R1+0x2b4], R18 ;  /* 0x0002b41201007387 */ /* 0x0003e20000100800 */
[----:B------:R-:W-:-:S03]  /*ac50*/  @!P3 IMAD.IADD R11, R11, 0x1, -R29 ;  /* 0x000000010b0bb824 */ /* 0x000fc600078e0a1d */
[----:B0-----:R-:W2:Y:S04]  /*ac60*/  LDL.LU R19, [R1+0x284] ;  /* 0x0002840001137983 */ /* 0x001ea80000300800 */
[----:B------:R0:W-:Y:S01]  /*ac70*/  STL [R1+0x2c8], R12 ;  /* 0x0002c80c01007387 */ /* 0x0001e20000100800 */
[----:B------:R-:W-:-:S03]  /*ac80*/  @!P0 IMAD.IADD R4, R4, 0x1, -R29 ;  /* 0x0000000104048824 */ /* 0x000fc600078e0a1d */
[----:B-1----:R-:W3:Y:S04]  /*ac90*/  LDL.LU R18, [R1+0x288] ;  /* 0x0002880001127983 */ /* 0x002ee80000300800 */
[----:B------:R1:W-:Y:S04]  /*aca0*/  STL [R1+0x2bc], R11 ;  /* 0x0002bc0b01007387 */ /* 0x0003e80000100800 */
[----:B0-----:R-:W3:Y:S01]  /*acb0*/  LDL.LU R12, [R1+0x264] ;  /* 0x00026400010c7983 */ /* 0x001ee20000300800 */
[----:B------:R-:W-:-:S03]  /*acc0*/  @!P5 IMAD.IADD R13, R13, 0x1, -R29 ;  /* 0x000000010d0dd824 */ /* 0x000fc600078e0a1d */
[----:B-1----:R-:W3:Y:S01]  /*acd0*/  LDL.LU R11, [R1+0x278] ;  /* 0x00027800010b7983 */ /* 0x002ee20000300800 */
[----:B------:R-:W-:Y:S01]  /*ace0*/  @!P4 IMAD.IADD R8, R8, 0x1, -R29 ;  /* 0x000000010808c824 */ /* 0x000fe200078e0a1d */
[----:B------:R-:W-:-:S04]  /*acf0*/  ISETP.GT.U32.AND P5, PT, R29, R4, PT ;  /* 0x000000041d00720c */ /* 0x000fc80003fa4070 */
[----:B------:R0:W-:Y:S04]  /*ad00*/  STL [R1+0x2c0], R8 ;  /* 0x0002c00801007387 */ /* 0x0001e80000100800 */
[----:B0-----:R-:W3:Y:S05]  /*ad10*/  LDL.LU R8, [R1+0x26c] ;  /* 0x00026c0001087983 */ /* 0x001eea0000300800 */
[----:B------:R-:W-:-:S05]  /*ad20*/  @!P5 IMAD.IADD R4, R4, 0x1, -R29 ;  /* 0x000000010404d824 */ /* 0x000fca00078e0a1d */
[----:B------:R0:W-:Y:S04]  /*ad30*/  STL [R1+0x2c4], R4 ;  /* 0x0002c40401007387 */ /* 0x0001e80000100800 */
[----:B0-----:R-:W3:Y:S01]  /*ad40*/  LDL.LU R4, [R1+0x270] ;  /* 0x0002700001047983 */ /* 0x001ee20000300800 */
[C---:B----4-:R-:W-:Y:S02]  /*ad50*/  ISETP.GT.U32.AND P0, PT, R29.reuse, R2, PT ;  /* 0x000000021d00720c */ /* 0x050fe40003f04070 */
[C---:B------:R-:W-:Y:S02]  /*ad60*/  ISETP.GT.U32.AND P1, PT, R29.reuse, R17, PT ;  /* 0x000000111d00720c */ /* 0x040fe40003f24070 */
[----:B------:R-:W-:-:S09]  /*ad70*/  ISETP.GT.U32.AND P2, PT, R29, R16, PT ;  /* 0x000000101d00720c */ /* 0x000fd20003f44070 */
[--C-:B------:R-:W-:Y:S01]  /*ad80*/  @!P0 IMAD.IADD R2, R2, 0x1, -R29.reuse ;  /* 0x0000000102028824 */ /* 0x100fe200078e0a1d */
[C---:B------:R-:W-:Y:S01]  /*ad90*/  ISETP.GT.U32.AND P0, PT, R29.reuse, R20, PT ;  /* 0x000000141d00720c */ /* 0x040fe20003f04070 */
[----:B------:R-:W-:Y:S01]  /*ada0*/  IMAD.HI.U32 R24, R0, R23, RZ ;  /* 0x0000001700187227 */ /* 0x000fe200078e00ff */
[C---:B------:R-:W-:Y:S02]  /*adb0*/  ISETP.GT.U32.AND P3, PT, R29.reuse, R15, PT ;  /* 0x0000000f1d00720c */ /* 0x040fe40003f64070 */
[----:B------:R-:W-:Y:S01]  /*adc0*/  ISETP.GT.U32.AND P6, PT, R29, R2, PT ;  /* 0x000000021d00720c */ /* 0x000fe20003fc4070 */
[--C-:B------:R-:W-:Y:S02]  /*add0*/  @!P1 IMAD.IADD R17, R17, 0x1, -R29.reuse ;  /* 0x0000000111119824 */ /* 0x100fe400078e0a1d */
[----:B------:R-:W-:Y:S02]  /*ade0*/  IMAD.MOV R24, RZ, RZ, -R24 ;  /* 0x000000ffff187224 */ /* 0x000fe400078e0a18 */
[----:B------:R-:W-:-:S04]  /*adf0*/  @!P2 IMAD.IADD R16, R16, 0x1, -R29 ;  /* 0x000000011010a824 */ /* 0x000fc800078e0a1d */
[----:B------:R-:W-:Y:S01]  /*ae00*/  @!P0 IMAD.IADD R20, R20, 0x1, -R29 ;  /* 0x0000000114148824 */ /* 0x000fe200078e0a1d */
[C---:B------:R-:W-:Y:S02]  /*ae10*/  ISETP.GT.U32.AND P0, PT, R29.reuse, R10, PT ;  /* 0x0000000a1d00720c */ /* 0x040fe40003f04070 */
[C---:B------:R-:W-:Y:S02]  /*ae20*/  ISETP.GT.U32.AND P1, PT, R29.reuse, R9, PT ;  /* 0x000000091d00720c */ /* 0x040fe40003f24070 */
[C---:B------:R-:W-:Y:S01]  /*ae30*/  ISETP.GT.U32.AND P2, PT, R29.reuse, R7, PT ;  /* 0x000000071d00720c */ /* 0x040fe20003f44070 */
[C---:B------:R-:W-:Y:S01]  /*ae40*/  IMAD R23, R29.reuse, R24, R23 ;  /* 0x000000181d177224 */ /* 0x040fe200078e0217 */
[----:B------:R-:W-:Y:S02]  /*ae50*/  IABS R24, R3 ;  /* 0x0000000300187213 */ /* 0x000fe40000000000 */
[----:B------:R-:W4:Y:S01]  /*ae60*/  LDL.LU R3, [R1+0x274] ;  /* 0x0002740001037983 */ /* 0x000f220000300800 */
[----:B------:R-:W-:Y:S01]  /*ae70*/  ISETP.GT.U32.AND P4, PT, R29, R14, PT ;  /* 0x0000000e1d00720c */ /* 0x000fe20003f84070 */
[----:B------:R-:W-:-:S02]  /*ae80*/  @!P6 IMAD.IADD R2, R2, 0x1, -R29 ;  /* 0x000000010202e824 */ /* 0x000fc400078e0a1d */
[--C-:B------:R-:W-:Y:S01]  /*ae90*/  @!P3 IMAD.IADD R15, R15, 0x1, -R29.reuse ;  /* 0x000000010f0fb824 */ /* 0x100fe200078e0a1d */
[----:B------:R-:W-:Y:S01]  /*aea0*/  ISETP.GT.U32.AND P3, PT, R29, R6, PT ;  /* 0x000000061d00720c */ /* 0x000fe20003f64070 */
[--C-:B------:R-:W-:Y:S02]  /*aeb0*/  @!P0 IMAD.IADD R10, R10, 0x1, -R29.reuse ;  /* 0x000000010a0a8824 */ /* 0x100fe400078e0a1d */
[--C-:B------:R-:W-:Y:S01]  /*aec0*/  @!P1 IMAD.IADD R9, R9, 0x1, -R29.reuse ;  /* 0x0000000109099824 */ /* 0x100fe200078e0a1d */
[----:B------:R-:W-:Y:S01]  /*aed0*/  ISETP.GT.U32.AND P5, PT, R29, R13, PT ;  /* 0x0000000d1d00720c */ /* 0x000fe20003fa4070 */
[----:B------:R-:W-:-:S04]  /*aee0*/  @!P2 IMAD.IADD R7, R7, 0x1, -R29 ;  /* 0x000000010707a824 */ /* 0x000fc800078e0a1d */
[----:B------:R-:W-:Y:S01]  /*aef0*/  @!P4 IMAD.IADD R14, R14, 0x1, -R29 ;  /* 0x000000010e0ec824 */ /* 0x000fe200078e0a1d */
[----:B------:R-:W-:-:S03]  /*af00*/  ISETP.GT.U32.AND P4, PT, R29, R5, PT ;  /* 0x000000051d00720c */ /* 0x000fc60003f84070 */
[--C-:B------:R-:W-:Y:S01]  /*af10*/  @!P3 IMAD.IADD R6, R6, 0x1, -R29.reuse ;  /* 0x000000010606b824 */ /* 0x100fe200078e0a1d */
[----:B------:R-:W-:Y:S03]  /*af20*/  STL [R1+0x2b8], R20 ;  /* 0x0002b81401007387 */ /* 0x000fe60000100800 */
[--C-:B------:R-:W-:Y:S01]  /*af30*/  @!P5 IMAD.IADD R13, R13, 0x1, -R29.reuse ;  /* 0x000000010d0dd824 */ /* 0x100fe200078e0a1d */
[----:B------:R-:W-:Y:S04]  /*af40*/  STL [R1+0x2a4], R17 ;  /* 0x0002a41101007387 */ /* 0x000fe80000100800 */
[----:B------:R-:W-:Y:S04]  /*af50*/  STL [R1+0x2a8], R16 ;  /* 0x0002a81001007387 */ /* 0x000fe80000100800 */
[----:B------:R-:W-:Y:S01]  /*af60*/  STL [R1+0x2ac], R15 ;  /* 0x0002ac0f01007387 */ /* 0x000fe20000100800 */
[----:B------:R-:W-:-:S03]  /*af70*/  @!P4 IMAD.IADD R5, R5, 0x1, -R29 ;  /* 0x000000010505c824 */ /* 0x000fc600078e0a1d */
[----:B------:R-:W-:Y:S01]  /*af80*/  STL [R1+0x2b0], R14 ;  /* 0x0002b00e01007387 */ /* 0x000fe20000100800 */
[----:B------:R-:W-:-:S03]  /*af90*/  ISETP.GT.U32.AND P5, PT, R29, R25, PT ;  /* 0x000000191d00720c */ /* 0x000fc60003fa4070 */
[----:B------:R0:W-:Y:S04]  /*afa0*/  STL [R1+0x2a0], R2 ;  /* 0x0002a00201007387 */ /* 0x0001e80000100800 */
[----:B------:R-:W-:Y:S04]  /*afb0*/  STL [R1+0x28c], R13 ;  /* 0x00028c0d01007387 */ /* 0x000fe80000100800 */
[----:B0-----:R-:W4:Y:S04]  /*afc0*/  LDL.LU R2, [R1+0x268] ;  /* 0x0002680001027983 */ /* 0x001f280000300800 */
[----:B------:R-:W4:Y:S04]  /*afd0*/  LDL.LU R17, [R1+0x254] ;  /* 0x0002540001117983 */ /* 0x000f280000300800 */
[----:B------:R-:W4:Y:S04]  /*afe0*/  LDL.LU R16, [R1+0x258] ;  /* 0x0002580001107983 */ /* 0x000f280000300800 */
[----:B------:R-:W4:Y:S01]  /*aff0*/  LDL.LU R15, [R1+0x25c] ;  /* 0x00025c00010f7983 */ /* 0x000f220000300800 */
[----:B------:R-:W-:Y:S01]  /*b000*/  @!P5 IMAD.IADD R25, R25, 0x1, -R29 ;  /* 0x000000011919d824 */ /* 0x000fe200078e0a1d */
[----:B--2---:R-:W-:-:S02]  /*b010*/  ISETP.GT.U32.AND P6, PT, R29, R19, PT ;  /* 0x000000131d00720c */ /* 0x004fc40003fc4070 */
[C---:B---3--:R-:W-:Y:S02]  /*b020*/  ISETP.GT.U32.AND P0, PT, R29.reuse, R18, PT ;  /* 0x000000121d00720c */ /* 0x048fe40003f04070 */
[C---:B------:R-:W-:Y:S02]  /*b030*/  ISETP.GT.U32.AND P1, PT, R29.reuse, R12, PT ;  /* 0x0000000c1d00720c */ /* 0x040fe40003f24070 */
[----:B------:R-:W-:-:S07]  /*b040*/  ISETP.GT.U32.AND P2, PT, R29, R11, PT ;  /* 0x0000000b1d00720c */ /* 0x000fce0003f44070 */
[--C-:B------:R-:W-:Y:S01]  /*b050*/  @!P6 IMAD.IADD R19, R19, 0x1, -R29.reuse ;  /* 0x000000011313e824 */ /* 0x100fe200078e0a1d */
[C---:B------:R-:W-:Y:S01]  /*b060*/  ISETP.GT.U32.AND P6, PT, R29.reuse, R10, PT ;  /* 0x0000000a1d00720c */ /* 0x040fe20003fc4070 */
[--C-:B------:R-:W-:Y:S01]  /*b070*/  @!P0 IMAD.IADD R18, R18, 0x1, -R29.reuse ;  /* 0x0000000112128824 */ /* 0x100fe200078e0a1d */
[C---:B------:R-:W-:Y:S01]  /*b080*/  ISETP.GT.U32.AND P0, PT, R29.reuse, R9, PT ;  /* 0x000000091d00720c */ /* 0x040fe20003f04070 */
[--C-:B------:R-:W-:Y:S01]  /*b090*/  @!P1 IMAD.IADD R12, R12, 0x1, -R29.reuse ;  /* 0x000000010c0c9824 */ /* 0x100fe200078e0a1d */
[----:B------:R-:W-:Y:S01]  /*b0a0*/  ISETP.GT.U32.AND P1, PT, R29, R7, PT ;  /* 0x000000071d00720c */ /* 0x000fe20003f24070 */
[----:B------:R-:W-:Y:S01]  /*b0b0*/  @!P2 IMAD.IADD R11, R11, 0x1, -R29 ;  /* 0x000000010b0ba824 */ /* 0x000fe200078e0a1d */
[C---:B------:R-:W-:Y:S02]  /*b0c0*/  ISETP.GT.U32.AND P3, PT, R29.reuse, R8, PT ;  /* 0x000000081d00720c */ /* 0x040fe40003f64070 */
[----:B------:R-:W-:-:S05]  /*b0d0*/  ISETP.GT.U32.AND P2, PT, R29, R6, PT ;  /* 0x000000061d00720c */ /* 0x000fca0003f44070 */
[--C-:B------:R-:W-:Y:S02]  /*b0e0*/  @!P6 IMAD.IADD R10, R10, 0x1, -R29.reuse ;  /* 0x000000010a0ae824 */ /* 0x100fe400078e0a1d */
[--C-:B------:R-:W-:Y:S02]  /*b0f0*/  @!P0 IMAD.IADD R9, R9, 0x1, -R29.reuse ;  /* 0x0000000109098824 */ /* 0x100fe400078e0a1d */
[--C-:B------:R-:W-:Y:S01]  /*b100*/  @!P1 IMAD.IADD R7, R7, 0x1, -R29.reuse ;  /* 0x0000000107079824 */ /* 0x100fe200078e0a1d */
[----:B------:R0:W-:Y:S01]  /*b110*/  STL [R1+0x294], R10 ;  /* 0x0002940a01007387 */ /* 0x0001e20000100800 */
[--C-:B------:R-:W-:Y:S01]  /*b120*/  @!P3 IMAD.IADD R8, R8, 0x1, -R29.reuse ;  /* 0x000000010808b824 */ /* 0x100fe200078e0a1d */
[C---:B------:R-:W-:Y:S02]  /*b130*/  ISETP.GT.U32.AND P3, PT, R29.reuse, R5, PT ;  /* 0x000000051d00720c */ /* 0x040fe40003f64070 */
[C---:B------:R-:W-:Y:S01]  /*b140*/  ISETP.GT.U32.AND P4, PT, R29.reuse, R4, PT ;  /* 0x000000041d00720c */ /* 0x040fe20003f84070 */
[--C-:B------:R-:W-:Y:S01]  /*b150*/  @!P2 IMAD.IADD R6, R6, 0x1, -R29.reuse ;  /* 0x000000010606a824 */ /* 0x100fe200078e0a1d */
[----:B0-----:R-:W2:Y:S04]  /*b160*/  LDL.LU R10, [R1+0x260] ;  /* 0x00026000010a7983 */ /* 0x001ea80000300800 */
[----:B------:R-:W3:Y:S04]  /*b170*/  LDL.LU R21, [R1+0x23c] ;  /* 0x00023c0001157983 */ /* 0x000ee80000300800 */
[----:B------:R0:W-:Y:S04]  /*b180*/  STL [R1+0x298], R9 ;  /* 0x0002980901007387 */ /* 0x0001e80000100800 */
[----:B------:R-:W3:Y:S04]  /*b190*/  LDL.LU R20, [R1+0x250] ;  /* 0x0002500001147983 */ /* 0x000ee80000300800 */
[----:B------:R-:W-:Y:S04]  /*b1a0*/  STL [R1+0x29c], R7 ;  /* 0x00029c0701007387 */ /* 0x000fe80000100800 */
[----:B------:R-:W-:Y:S04]  /*b1b0*/  STL [R1+0x290], R6 ;  /* 0x0002900601007387 */ /* 0x000fe80000100800 */
[----:B------:R-:W3:Y:S01]  /*b1c0*/  LDL.LU R14, [R1+0x244] ;  /* 0x00024400010e7983 */ /* 0x000ee20000300800 */
[--C-:B------:R-:W-:Y:S01]  /*b1d0*/  @!P4 IMAD.IADD R4, R4, 0x1, -R29.reuse ;  /* 0x000000010404c824 */ /* 0x100fe200078e0a1d */
[----:B------:R-:W-:Y:S01]  /*b1e0*/  ISETP.GT.U32.AND P4, PT, R29, R25, PT ;  /* 0x000000191d00720c */ /* 0x000fe20003f84070 */
[--C-:B------:R-:W-:Y:S01]  /*b1f0*/  @!P3 IMAD.IADD R5, R5, 0x1, -R29.reuse ;  /* 0x000000010505b824 */ /* 0x100fe200078e0a1d */
[----:B------:R-:W3:Y:S04]  /*b200*/  LDL.LU R13, [R1+0x248] ;  /* 0x00024800010d7983 */ /* 0x000ee80000300800 */
[----:B------:R1:W-:Y:S04]  /*b210*/  STL [R1+0x27c], R5 ;  /* 0x00027c0501007387 */ /* 0x0003e80000100800 */
[----:B0-----:R-:W3:Y:S04]  /*b220*/  LDL.LU R9, [R1+0x24c] ;  /* 0x00024c0001097983 */ /* 0x001ee80000300800 */
[----:B-1----:R-:W3:Y:S01]  /*b230*/  LDL.LU R5, [R1+0x240] ;  /* 0x0002400001057983 */ /* 0x002ee20000300800 */
[----:B------:R-:W-:-:S03]  /*b240*/  @!P4 IMAD.IADD R25, R25, 0x1, -R29 ;  /* 0x000000011919c824 */ /* 0x000fc600078e0a1d */
[----:B------:R-:W3:Y:S04]  /*b250*/  LDL.LU R7, [R1+0x22c] ;  /* 0x00022c0001077983 */ /* 0x000ee80000300800 */
[----:B------:R-:W-:Y:S04]  /*b260*/  STL [R1+0x280], R25 ;  /* 0x0002801901007387 */ /* 0x000fe80000100800 */
[----:B------:R-:W3:Y:S01]  /*b270*/  LDL.LU R6, [R1+0x230] ;  /* 0x0002300001067983 */ /* 0x000ee20000300800 */
[C---:B----4-:R-:W-:Y:S02]  /*b280*/  ISETP.GT.U32.AND P5, PT, R29.reuse, R3, PT ;  /* 0x000000031d00720c */ /* 0x050fe40003fa4070 */
[----:B------:R-:W-:-:S11]  /*b290*/  ISETP.GT.U32.AND P0, PT, R29, R18, PT ;  /* 0x000000121d00720c */ /* 0x000fd60003f04070 */
[--C-:B------:R-:W-:Y:S01]  /*b2a0*/  @!P5 IMAD.IADD R3, R3, 0x1, -R29.reuse ;  /* 0x000000010303d824 */ /* 0x100fe200078e0a1d */
[C---:B------:R-:W-:Y:S02]  /*b2b0*/  ISETP.GT.U32.AND P5, PT, R29.reuse, R19, PT ;  /* 0x000000131d00720c */ /* 0x040fe40003fa4070 */
[C---:B------:R-:W-:Y:S02]  /*b2c0*/  ISETP.GT.U32.AND P1, PT, R29.reuse, R12, PT ;  /* 0x0000000c1d00720c */ /* 0x040fe40003f24070 */
[C---:B------:R-:W-:Y:S02]  /*b2d0*/  ISETP.GT.U32.AND P6, PT, R29.reuse, R3, PT ;  /* 0x000000031d00720c */ /* 0x040fe40003fc4070 */
[----:B------:R-:W-:Y:S01]  /*b2e0*/  ISETP.GT.U32.AND P2, PT, R29, R11, PT ;  /* 0x0000000b1d00720c */ /* 0x000fe20003f44070 */
[----:B------:R-:W-:-:S06]  /*b2f0*/  @!P0 IMAD.IADD R18, R18, 0x1, -R29 ;  /* 0x0000000112128824 */ /* 0x000fcc00078e0a1d */
[--C-:B------:R-:W-:Y:S01]  /*b300*/  @!P5 IMAD.IADD R19, R19, 0x1, -R29.reuse ;  /* 0x000000011313d824 */ /* 0x100fe200078e0a1d */
[C---:B------:R-:W-:Y:S02]  /*b310*/  ISETP.GT.U32.AND P5, PT, R29.reuse, R2, PT ;  /* 0x000000021d00720c */ /* 0x040fe40003fa4070 */
[C---:B------:R-:W-:Y:S01]  /*b320*/  ISETP.GT.U32.AND P0, PT, R29.reuse, R17, PT ;  /* 0x000000111d00720c */ /* 0x040fe20003f04070 */
[--C-:B------:R-:W-:Y:S01]  /*b330*/  @!P1 IMAD.IADD R12, R12, 0x1, -R29.reuse ;  /* 0x000000010c0c9824 */ /* 0x100fe200078e0a1d */
[----:B------:R-:W-:Y:S01]  /*b340*/  ISETP.GT.U32.AND P3, PT, R29, R8, PT ;  /* 0x000000081d00720c */ /* 0x000fe20003f64070 */
[--C-:B------:R-:W-:Y:S01]  /*b350*/  @!P6 IMAD.IADD R3, R3, 0x1, -R29.reuse ;  /* 0x000000010303e824 */ /* 0x100fe200078e0a1d */
[C---:B------:R-:W-:Y:S02]  /*b360*/  ISETP.GT.U32.AND P4, PT, R29.reuse, R4, PT ;  /* 0x000000041d00720c */ /* 0x040fe40003f84070 */
[----:B------:R-:W-:Y:S01]  /*b370*/  ISETP.GT.U32.AND P1, PT, R29, R16, PT ;  /* 0x000000101d00720c */ /* 0x000fe20003f24070 */
[----:B------:R-:W-:Y:S01]  /*b380*/  @!P2 IMAD.IADD R11, R11, 0x1, -R29 ;  /* 0x000000010b0ba824 */ /* 0x000fe200078e0a1d */
[----:B------:R-:W-:-:S03]  /*b390*/  ISETP.GT.U32.AND P2, PT, R29, R15, PT ;  /* 0x0000000f1d00720c */ /* 0x000fc60003f44070 */
[--C-:B------:R-:W-:Y:S02]  /*b3a0*/  @!P5 IMAD.IADD R2, R2, 0x1, -R29.reuse ;  /* 0x000000010202d824 */ /* 0x100fe400078e0a1d */
[--C-:B------:R-:W-:Y:S02]  /*b3b0*/  @!P0 IMAD.IADD R17, R17, 0x1, -R29.reuse ;  /* 0x0000000111118824 */ /* 0x100fe400078e0a1d */
[--C-:B------:R-:W-:Y:S02]  /*b3c0*/  @!P3 IMAD.IADD R8, R8, 0x1, -R29.reuse ;  /* 0x000000010808b824 */ /* 0x100fe400078e0a1d */
[--C-:B------:R-:W-:Y:S02]  /*b3d0*/  @!P4 IMAD.IADD R4, R4, 0x1, -R29.reuse ;  /* 0x000000010404c824 */ /* 0x100fe400078e0a1d */
[--C-:B------:R-:W-:Y:S01]  /*b3e0*/  @!P1 IMAD.IADD R16, R16, 0x1, -R29.reuse ;  /* 0x0000000110109824 */ /* 0x100fe200078e0a1d */
[----:B------:R-:W-:Y:S01]  /*b3f0*/  STL [R1+0x284], R19 ;  /* 0x0002841301007387 */ /* 0x000fe20000100800 */
[----:B------:R-:W-:-:S03]  /*b400*/  @!P2 IMAD.IADD R15, R15, 0x1, -R29 ;  /* 0x000000010f0fa824 */ /* 0x000fc600078e0a1d */
[----:B------:R-:W-:Y:S04]  /*b410*/  STL [R1+0x288], R18 ;  /* 0x0002881201007387 */ /* 0x000fe80000100800 */
[----:B------:R-:W-:Y:S04]  /*b420*/  STL [R1+0x264], R12 ;  /* 0x0002640c01007387 */ /* 0x000fe80000100800 */
[----:B------:R-:W-:Y:S04]  /*b430*/  STL [R1+0x278], R11 ;  /* 0x0002780b01007387 */ /* 0x000fe80000100800 */
[----:B------:R-:W-:Y:S04]  /*b440*/  STL [R1+0x26c], R8 ;  /* 0x00026c0801007387 */ /* 0x000fe80000100800 */
[----:B------:R0:W-:Y:S04]  /*b450*/  STL [R1+0x270], R4 ;  /* 0x0002700401007387 */ /* 0x0001e80000100800 */
[----:B0-----:R-:W4:Y:S04]  /*b460*/  LDL.LU R4, [R1+0x234] ;  /* 0x0002340001047983 */ /* 0x001f280000300800 */
[----:B------:R-:W4:Y:S04]  /*b470*/  LDL.LU R12, [R1+0x238] ;  /* 0x00023800010c7983 */ /* 0x000f280000300800 */
[----:B------:R-:W4:Y:S04]  /*b480*/  LDL.LU R11, [R1+0x214] ;  /* 0x00021400010b7983 */ /* 0x000f280000300800 */
[----:B------:R0:W-:Y:S04]  /*b490*/  STL [R1+0x274], R3 ;  /* 0x0002740301007387 */ /* 0x0001e80000100800 */
[----:B------:R-:W4:Y:S04]  /*b4a0*/  LDL.LU R8, [R1+0x228] ;  /* 0x0002280001087983 */ /* 0x000f280000300800 */
[----:B0-----:R-:W4:Y:S01]  /*b4b0*/  LDL.LU R3, [R1+0x21c] ;  /* 0x00021c0001037983 */ /* 0x001f220000300800 */
[----:B--2---:R-:W-:-:S02]  /*b4c0*/  ISETP.GT.U32.AND P3, PT, R29, R10, PT ;  /* 0x0000000a1d00720c */ /* 0x004fc40003f64070 */
[C---:B---3--:R-:W-:Y:S02]  /*b4d0*/  ISETP.GT.U32.AND P6, PT, R29.reuse, R20, PT ;  /* 0x000000141d00720c */ /* 0x048fe40003fc4070 */
[C---:B------:R-:W-:Y:S02]  /*b4e0*/  ISETP.GT.U32.AND P4, PT, R29.reuse, R21, PT ;  /* 0x000000151d00720c */ /* 0x040fe40003f84070 */
[C---:B------:R-:W-:Y:S02]  /*b4f0*/  ISETP.GT.U32.AND P5, PT, R29.reuse, R14, PT ;  /* 0x0000000e1d00720c */ /* 0x040fe40003fa4070 */
[----:B------:R-:W-:-:S07]  /*b500*/  ISETP.GT.U32.AND P0, PT, R29, R13, PT ;  /* 0x0000000d1d00720c */ /* 0x000fce0003f04070 */
[--C-:B------:R-:W-:Y:S01]  /*b510*/  @!P6 IMAD.IADD R20, R20, 0x1, -R29.reuse ;  /* 0x000000011414e824 */ /* 0x100fe200078e0a1d */
[C---:B------:R-:W-:Y:S02]  /*b520*/  ISETP.GT.U32.AND P6, PT, R29.reuse, R2, PT ;  /* 0x000000021d00720c */ /* 0x040fe40003fc4070 */
[C---:B------:R-:W-:Y:S01]  /*b530*/  ISETP.GT.U32.AND P1, PT, R29.reuse, R9, PT ;  /* 0x000000091d00720c */ /* 0x040fe20003f24070 */
[--C-:B------:R-:W-:Y:S01]  /*b540*/  @!P5 IMAD.IADD R14, R14, 0x1, -R29.reuse ;  /* 0x000000010e0ed824 */ /* 0x100fe200078e0a1d */
[C---:B------:R-:W-:Y:S02]  /*b550*/  ISETP.GT.U32.AND P5, PT, R29.reuse, R17, PT ;  /* 0x000000111d00720c */ /* 0x040fe40003fa4070 */
[----:B------:R-:W-:Y:S01]  /*b560*/  ISETP.GT.U32.AND P2, PT, R29, R5, PT ;  /* 0x000000051d00720c */ /* 0x000fe20003f44070 */
[--C-:B------:R-:W-:Y:S01]  /*b570*/  @!P0 IMAD.IADD R13, R13, 0x1, -R29.reuse ;  /* 0x000000010d0d8824 */ /* 0x100fe200078e0a1d */
[C---:B------:R-:W-:Y:S01]  /*b580*/  ISETP.GT.U32.AND P0, PT, R29.reuse, R16, PT ;  /* 0x000000101d00720c */ /* 0x040fe20003f04070 */
[--C-:B------:R-:W-:Y:S01]  /*b590*/  @!P3 IMAD.IADD R10, R10, 0x1, -R29.reuse ;  /* 0x000000010a0ab824 */ /* 0x100fe200078e0a1d */
[----:B------:R-:W-:Y:S01]  /*b5a0*/  ISETP.GT.U32.AND P3, PT, R29, R7, PT ;  /* 0x000000071d00720c */ /* 0x000fe20003f64070 */
[----:B------:R-:W-:-:S04]  /*b5b0*/  @!P4 IMAD.IADD R21, R21, 0x1, -R29 ;  /* 0x000000011515c824 */ /* 0x000fc800078e0a1d */
[--C-:B------:R-:W-:Y:S01]  /*b5c0*/  @!P1 IMAD.IADD R9, R9, 0x1, -R29.reuse ;  /* 0x0000000109099824 */ /* 0x100fe200078e0a1d */
[C---:B------:R-:W-:Y:S01]  /*b5d0*/  ISETP.GT.U32.AND P1, PT, R29.reuse, R15, PT ;  /* 0x0000000f1d00720c */ /* 0x040fe20003f24070 */
[--C-:B------:R-:W-:Y:S01]  /*b5e0*/  @!P6 IMAD.IADD R2, R2, 0x1, -R29.reuse ;  /* 0x000000010202e824 */ /* 0x100fe200078e0a1d */
[----:B------:R-:W-:Y:S01]  /*b5f0*/  ISETP.GT.U32.AND P4, PT, R29, R6, PT ;  /* 0x000000061d00720c */ /* 0x000fe20003f84070 */
[--C-:B------:R-:W-:Y:S01]  /*b600*/  @!P2 IMAD.IADD R5, R5, 0x1, -R29.reuse ;  /* 0x000000010505a824 */ /* 0x100fe200078e0a1d */
[----:B------:R-:W-:Y:S01]  /*b610*/  ISETP.GT.U32.AND P2, PT, R29, R10, PT ;  /* 0x0000000a1d00720c */ /* 0x000fe20003f44070 */
[--C-:B------:R-:W-:Y:S01]  /*b620*/  @!P5 IMAD.IADD R17, R17, 0x1, -R29.reuse ;  /* 0x000000011111d824 */ /* 0x100fe200078e0a1d */
[----:B------:R0:W-:Y:S01]  /*b630*/  STL [R1+0x268], R2 ;  /* 0x0002680201007387 */ /* 0x0001e20000100800 */
[--C-:B------:R-:W-:Y:S02]  /*b640*/  @!P0 IMAD.IADD R16, R16, 0x1, -R29.reuse ;  /* 0x0000000110108824 */ /* 0x100fe400078e0a1d */
[--C-:B------:R-:W-:Y:S01]  /*b650*/  @!P3 IMAD.IADD R7, R7, 0x1, -R29.reuse ;  /* 0x000000010707b824 */ /* 0x100fe200078e0a1d */
[----:B0-----:R-:W2:Y:S04]  /*b660*/  LDL.LU R2, [R1+0x220] ;  /* 0x0002200001027983 */ /* 0x001ea80000300800 */
[----:B------:R-:W3:Y:S04]  /*b670*/  LDL.LU R19, [R1+0x224] ;  /* 0x0002240001137983 */ /* 0x000ee80000300800 */
[----:B------:R0:W-:Y:S04]  /*b680*/  STL [R1+0x254], R17 ;  /* 0x0002541101007387 */ /* 0x0001e80000100800 */
[----:B------:R-:W2:Y:S01]  /*b690*/  LDL.LU R18, [R1+0x218] ;  /* 0x0002180001127983 */ /* 0x000ea20000300800 */
[C---:B------:R-:W-:Y:S01]  /*b6a0*/  ISETP.GT.U32.AND P3, PT, R29.reuse, R21, PT ;  /* 0x000000151d00720c */ /* 0x040fe20003f64070 */
[--C-:B------:R-:W-:Y:S01]  /*b6b0*/  @!P4 IMAD.IADD R6, R6, 0x1, -R29.reuse ;  /* 0x000000010606c824 */ /* 0x100fe200078e0a1d */
[----:B------:R-:W-:Y:S01]  /*b6c0*/  ISETP.GT.U32.AND P4, PT, R29, R20, PT ;  /* 0x000000141d00720c */ /* 0x000fe20003f84070 */
[----:B------:R-:W-:Y:S01]  /*b6d0*/  @!P1 IMAD.IADD R15, R15, 0x1, -R29 ;  /* 0x000000010f0f9824 */ /* 0x000fe200078e0a1d */
[----:B0-----:R-:W2:Y:S01]  /*b6e0*/  LDL.LU R17, [R1+0x204] ;  /* 0x0002040001117983 */ /* 0x001ea20000300800 */
[----:B------:R-:W-:-:S03]  /*b6f0*/  ISETP.GT.U32.AND P5, PT, R29, R14, PT ;  /* 0x0000000e1d00720c */ /* 0x000fc60003fa4070 */
[----:B------:R0:W-:Y:S01]  /*b700*/  STL [R1+0x258], R16 ;  /* 0x0002581001007387 */ /* 0x0001e20000100800 */
[C---:B------:R-:W-:Y:S01]  /*b710*/  ISETP.GT.U32.AND P0, PT, R29.reuse, R13, PT ;  /* 0x0000000d1d00720c */ /* 0x040fe20003f04070 */
[--C-:B------:R-:W-:Y:S01]  /*b720*/  @!P2 IMAD.IADD R10, R10, 0x1, -R29.reuse ;  /* 0x000000010a0aa824 */ /* 0x100fe200078e0a1d */
[C---:B------:R-:W-:Y:S02]  /*b730*/  ISETP.GT.U32.AND P2, PT, R29.reuse, R5, PT ;  /* 0x000000051d00720c */ /* 0x040fe40003f44070 */
[----:B------:R-:W-:Y:S01]  /*b740*/  ISETP.GT.U32.AND P1, PT, R29, R9, PT ;  /* 0x000000091d00720c */ /* 0x000fe20003f24070 */
[----:B0-----:R-:W2:Y:S04]  /*b750*/  LDL.LU R16, [R1+0x208] ;  /* 0x0002080001107983 */ /* 0x001ea80000300800 */
[----:B------:R0:W-:Y:S01]  /*b760*/  STL [R1+0x25c], R15 ;  /* 0x00025c0f01007387 */ /* 0x0001e20000100800 */
[----:B------:R-:W-:-:S03]  /*b770*/  @!P3 IMAD.IADD R21, R21, 0x1, -R29 ;  /* 0x000000011515b824 */ /* 0x000fc600078e0a1d */
[----:B0-----:R-:W2:Y:S01]  /*b780*/  LDL.LU R15, [R1+0x20c] ;  /* 0x00020c00010f7983 */ /* 0x001ea20000300800 */
[--C-:B------:R-:W-:Y:S02]  /*b790*/  @!P4 IMAD.IADD R20, R20, 0x1, -R29.reuse ;  /* 0x000000011414c824 */ /* 0x100fe400078e0a1d */
[--C-:B------:R-:W-:Y:S01]  /*b7a0*/  @!P5 IMAD.IADD R14, R14, 0x1, -R29.reuse ;  /* 0x000000010e0ed824 */ /* 0x100fe200078e0a1d */
[----:B------:R0:W-:Y:S01]  /*b7b0*/  STL [R1+0x260], R10 ;  /* 0x0002600a01007387 */ /* 0x0001e20000100800 */
[--C-:B------:R-:W-:Y:S02]  /*b7c0*/  @!P0 IMAD.IADD R13, R13, 0x1, -R29.reuse ;  /* 0x000000010d0d8824 */ /* 0x100fe400078e0a1d */
[--C-:B------:R-:W-:Y:S02]  /*b7d0*/  @!P2 IMAD.IADD R5, R5, 0x1, -R29.reuse ;  /* 0x000000010505a824 */ /* 0x100fe400078e0a1d */
[----:B------:R-:W-:Y:S01]  /*b7e0*/  @!P1 IMAD.IADD R9, R9, 0x1, -R29 ;  /* 0x0000000109099824 */ /* 0x000fe200078e0a1d */
[----:B0-----:R-:W2:Y:S04]  /*b7f0*/  LDL.LU R10, [R1+0x210] ;  /* 0x00021000010a7983 */ /* 0x001ea80000300800 */
[----:B------:R-:W-:Y:S04]  /*b800*/  STL [R1+0x23c], R21 ;  /* 0x00023c1501007387 */ /* 0x000fe80000100800 */
[----:B------:R-:W-:Y:S04]  /*b810*/  STL [R1+0x250], R20 ;  /* 0x0002501401007387 */ /* 0x000fe80000100800 */
[----:B------:R-:W-:Y:S04]  /*b820*/  STL [R1+0x244], R14 ;  /* 0x0002440e01007387 */ /* 0x000fe80000100800 */
[----:B------:R-:W-:Y:S04]  /*b830*/  STL [R1+0x248], R13 ;  /* 0x0002480d01007387 */ /* 0x000fe80000100800 */
[----:B------:R0:W-:Y:S04]  /*b840*/  STL [R1+0x240], R5 ;  /* 0x0002400501007387 */ /* 0x0001e80000100800 */
[----:B------:R1:W-:Y:S04]  /*b850*/  STL [R1+0x24c], R9 ;  /* 0x00024c0901007387 */ /* 0x0003e80000100800 */
[----:B0-----:R-:W2:Y:S01]  /*b860*/  LDL R5, [R1+0xf1c] ;  /* 0x000f1c0001057983 */ /* 0x001ea20000100800 */
[----:B------:R-:W-:-:S02]  /*b870*/  ISETP.GT.U32.AND P6, PT, R29, R6, PT ;  /* 0x000000061d00720c */ /* 0x000fc40003fc4070 */
[C---:B----4-:R-:W-:Y:S01]  /*b880*/  ISETP.GT.U32.AND P4, PT, R29.reuse, R4, PT ;  /* 0x000000041d00720c */ /* 0x050fe20003f84070 */
[----:B------:R-:W-:Y:S01]  /*b890*/  IMAD.HI.U32 R25, R0, R24, RZ ;  /* 0x0000001800197227 */ /* 0x000fe200078e00ff */
[C---:B------:R-:W-:Y:S01]  /*b8a0*/  ISETP.GT.U32.AND P5, PT, R29.reuse, R12, PT ;  /* 0x0000000c1d00720c */ /* 0x040fe20003fa4070 */
[----:B-1----:R-:W4:Y:S01]  /*b8b0*/  LDL.LU R9, [R1+0x200] ;  /* 0x0002000001097983 */ /* 0x002f220000300800 */
[C---:B------:R-:W-:Y:S02]  /*b8c0*/  ISETP.GT.U32.AND P0, PT, R29.reuse, R11, PT ;  /* 0x0000000b1d00720c */ /* 0x040fe40003f04070 */
[----:B------:R-:W-:-:S05]  /*b8d0*/  ISETP.GT.U32.AND P1, PT, R29, R8, PT ;  /* 0x000000081d00720c */ /* 0x000fca0003f24070 */
[--C-:B------:R-:W-:Y:S02]  /*b8e0*/  @!P6 IMAD.IADD R6, R6, 0x1, -R29.reuse ;  /* 0x000000010606e824 */ /* 0x100fe400078e0a1d */
[--C-:B------:R-:W-:Y:S02]  /*b8f0*/  @!P4 IMAD.IADD R4, R4, 0x1, -R29.reuse ;  /* 0x000000010404c824 */ /* 0x100fe400078e0a1d */
[--C-:B------:R-:W-:Y:S01]  /*b900*/  @!P5 IMAD.IADD R12, R12, 0x1, -R29.reuse ;  /* 0x000000010c0cd824 */ /* 0x100fe200078e0a1d */
[----:B------:R-:W-:Y:S01]  /*b910*/  ISETP.GT.U32.AND P3, PT, R29, R7, PT ;  /* 0x000000071d00720c */ /* 0x000fe20003f64070 */
[--C-:B------:R-:W-:Y:S01]  /*b920*/  @!P0 IMAD.IADD R11, R11, 0x1, -R29.reuse ;  /* 0x000000010b0b8824 */ /* 0x100fe200078e0a1d */
[----:B------:R-:W-:Y:S01]  /*b930*/  ISETP.GT.U32.AND P2, PT, R29, R3, PT ;  /* 0x000000031d00720c */ /* 0x000fe20003f44070 */
[----:B------:R-:W-:Y:S02]  /*b940*/  @!P1 IMAD.IADD R8, R8, 0x1, -R29 ;  /* 0x0000000108089824 */ /* 0x000fe400078e0a1d */
[----:B------:R-:W-:-:S08]  /*b950*/  IMAD.MOV R25, RZ, RZ, -R25 ;  /* 0x000000ffff197224 */ /* 0x000fd000078e0a19 */
[--C-:B------:R-:W-:Y:S02]  /*b960*/  @!P3 IMAD.IADD R7, R7, 0x1, -R29.reuse ;  /* 0x000000010707b824 */ /* 0x100fe400078e0a1d */
[----:B------:R-:W-:-:S03]  /*b970*/  @!P2 IMAD.IADD R3, R3, 0x1, -R29 ;  /* 0x000000010303a824 */ /* 0x000fc600078e0a1d */
[----:B------:R0:W-:Y:S04]  /*b980*/  STL [R1+0x22c], R7 ;  /* 0x00022c0701007387 */ /* 0x0001e80000100800 */
[----:B------:R-:W4:Y:S04]  /*b990*/  LDL.LU R14, [R1+0x1f0] ;  /* 0x0001f000010e7983 */ /* 0x000f280000300800 */
[----:B------:R1:W-:Y:S01]  /*b9a0*/  STL [R1+0x230], R6 ;  /* 0x0002300601007387 */ /* 0x0003e20000100800 */
[----:B------:R-:W-:-:S03]  /*b9b0*/  IMAD R24, R29, R25, R24 ;  /* 0x000000191d187224 */ /* 0x000fc600078e0218 */
[----:B0-----:R-:W4:Y:S04]  /*b9c0*/  LDL.LU R7, [R1+0x1f8] ;  /* 0x0001f80001077983 */ /* 0x001f280000300800 */
        /* <DEDUP_REMOVED lines=8> */
[----:B------:R-:W-:Y:S01]  /*ba50*/  ISETP.GT.U32.AND P4, PT, R29, R12, PT ;  /* 0x0000000c1d00720c */ /* 0x000fe20003f84070 */
[----:B------:R-:W-:Y:S01]  /*ba60*/  @!P5 IMAD.IADD R17, R17, 0x1, -R29 ;  /* 0x000000011111d824 */ /* 0x000fe200078e0a1d */
[C---:B------:R-:W-:Y:S02]  /*ba70*/  ISETP.GT.U32.AND P5, PT, R29.reuse, R11, PT ;  /* 0x0000000b1d00720c */ /* 0x040fe40003fa4070 */
[----:B------:R-:W-:-:S07]  /*ba80*/  ISETP.GT.U32.AND P1, PT, R29, R15, PT ;  /* 0x0000000f1d00720c */ /* 0x000fce0003f24070 */
[--C-:B------:R-:W-:Y:S01]  /*ba90*/  @!P0 IMAD.IADD R16, R16, 0x1, -R29.reuse ;  /* 0x0000000110108824 */ /* 0x100fe200078e0a1d */
[----:B------:R-:W-:Y:S01]  /*baa0*/  ISETP.GT.U32.AND P0, PT, R29, R8, PT ;  /* 0x000000081d00720c */ /* 0x000fe20003f04070 */
[--C-:B------:R-:W-:Y:S02]  /*bab0*/  @!P6 IMAD.IADD R4, R4, 0x1, -R29.reuse ;  /* 0x000000010404e824 */ /* 0x100fe400078e0a1d */
[--C-:B------:R-:W-:Y:S02]  /*bac0*/  @!P4 IMAD.IADD R12, R12, 0x1, -R29.reuse ;  /* 0x000000010c0cc824 */ /* 0x100fe400078e0a1d */
[--C-:B------:R-:W-:Y:S02]  /*bad0*/  @!P5 IMAD.IADD R11, R11, 0x1, -R29.reuse ;  /* 0x000000010b0bd824 */ /* 0x100fe400078e0a1d */
[----:B------:R-:W-:Y:S01]  /*bae0*/  @!P1 IMAD.IADD R15, R15, 0x1, -R29 ;  /* 0x000000010f0f9824 */ /* 0x000fe200078e0a1d */
[----:B------:R-:W-:-:S05]  /*baf0*/  ISETP.GT.U32.AND P1, PT, R29, R3, PT ;  /* 0x000000031d00720c */ /* 0x000fca0003f24070 */
[----:B------:R-:W-:-:S08]  /*bb00*/  @!P0 IMAD.IADD R8, R8, 0x1, -R29 ;  /* 0x0000000108088824 */ /* 0x000fd000078e0a1d */
[----:B------:R-:W-:Y:S01]  /*bb10*/  @!P1 IMAD.IADD R3, R3, 0x1, -R29 ;  /* 0x0000000103039824 */ /* 0x000fe200078e0a1d */
[----:B------:R-:W-:Y:S02]  /*bb20*/  IABS R25, R5 ;  /* 0x0000000500197213 */ /* 0x000fe40000000000 */
[----:B------:R-:W2:Y:S04]  /*bb30*/  LDL.LU R5, [R1+0x1ec] ;  /* 0x0001ec0001057983 */ /* 0x000ea80000300800 */
[----:B------:R0:W-:Y:S04]  /*bb40*/  STL [R1+0x234], R4 ;  /* 0x0002340401007387 */ /* 0x0001e80000100800 */
[----:B0-----:R-:W3:Y:S04]  /*bb50*/  LDL.LU R4, [R1+0x1d8] ;  /* 0x0001d80001047983 */ /* 0x001ee80000300800 */
[----:B------:R0:W-:Y:S04]  /*bb60*/  STL [R1+0x238], R12 ;  /* 0x0002380c01007387 */ /* 0x0001e80000100800 */
[----:B------:R-:W3:Y:S04]  /*bb70*/  LDL.LU R21, [R1+0x1dc] ;  /* 0x0001dc0001157983 */ /* 0x000ee80000300800 */
[----:B------:R1:W-:Y:S04]  /*bb80*/  STL [R1+0x214], R11 ;  /* 0x0002140b01007387 */ /* 0x0003e80000100800 */
[----:B------:R-:W3:Y:S04]  /*bb90*/  LDL.LU R13, [R1+0x1e0] ;  /* 0x0001e000010d7983 */ /* 0x000ee80000300800 */
[----:B------:R1:W-:Y:S04]  /*bba0*/  STL [R1+0x228], R8 ;  /* 0x0002280801007387 */ /* 0x0003e80000100800 */
[----:B0-----:R-:W3:Y:S04]  /*bbb0*/  LDL.LU R12, [R1+0x1e4] ;  /* 0x0001e400010c7983 */ /* 0x001ee80000300800 */
[----:B-1----:R-:W3:Y:S04]  /*bbc0*/  LDL.LU R11, [R1+0x1bc] ;  /* 0x0001bc00010b7983 */ /* 0x002ee80000300800 */
[----:B------:R0:W-:Y:S04]  /*bbd0*/  STL [R1+0x21c], R3 ;  /* 0x00021c0301007387 */ /* 0x0001e80000100800 */
[----:B------:R-:W3:Y:S01]  /*bbe0*/  LDL.LU R8, [R1+0x1d4] ;  /* 0x0001d40001087983 */ /* 0x000ee20000300800 */
[----:B------:R-:W-:-:S02]  /*bbf0*/  ISETP.GT.U32.AND P3, PT, R29, R2, PT ;  /* 0x000000021d00720c */ /* 0x000fc40003f64070 */
[C---:B------:R-:W-:Y:S02]  /*bc00*/  ISETP.GT.U32.AND P2, PT, R29.reuse, R10, PT ;  /* 0x0000000a1d00720c */ /* 0x040fe40003f44070 */
[C---:B------:R-:W-:Y:S01]  /*bc10*/  ISETP.GT.U32.AND P4, PT, R29.reuse, R18, PT ;  /* 0x000000121d00720c */ /* 0x040fe20003f84070 */
[----:B0-----:R-:W3:Y:S08]  /*bc20*/  LDL.LU R3, [R1+0x1c8] ;  /* 0x0001c80001037983 */ /* 0x001ef00000300800 */
[--C-:B------:R-:W-:Y:S01]  /*bc30*/  @!P3 IMAD.IADD R2, R2, 0x1, -R29.reuse ;  /* 0x000000010202b824 */ /* 0x100fe200078e0a1d */
[C---:B------:R-:W-:Y:S01]  /*bc40*/  ISETP.GT.U32.AND P3, PT, R29.reuse, R26, PT ;  /* 0x0000001a1d00720c */ /* 0x040fe20003f64070 */
[----:B------:R-:W-:Y:S01]  /*bc50*/  @!P2 IMAD.IADD R10, R10, 0x1, -R29 ;  /* 0x000000010a0aa824 */ /* 0x000fe200078e0a1d */
[----:B------:R-:W-:-:S02]  /*bc60*/  ISETP.GT.U32.AND P5, PT, R29, R17, PT ;  /* 0x000000111d00720c */ /* 0x000fc40003fa4070 */
[----:B------:R-:W-:-:S09]  /*bc70*/  ISETP.GT.U32.AND P2, PT, R29, R2, PT ;  /* 0x000000021d00720c */ /* 0x000fd20003f44070 */
[--C-:B------:R-:W-:Y:S01]  /*bc80*/  @!P3 IMAD.IADD R26, R26, 0x1, -R29.reuse ;  /* 0x000000011a1ab824 */ /* 0x100fe200078e0a1d */
[C---:B------:R-:W-:Y:S02]  /*bc90*/  ISETP.GT.U32.AND P3, PT, R29.reuse, R19, PT ;  /* 0x000000131d00720c */ /* 0x040fe40003f64070 */
[C---:B------:R-:W-:Y:S02]  /*bca0*/  ISETP.GT.U32.AND P0, PT, R29.reuse, R16, PT ;  /* 0x000000101d00720c */ /* 0x040fe40003f04070 */
[C---:B------:R-:W-:Y:S01]  /*bcb0*/  ISETP.GT.U32.AND P6, PT, R29.reuse, R26, PT ;  /* 0x0000001a1d00720c */ /* 0x040fe20003fc4070 */
[--C-:B------:R-:W-:Y:S01]  /*bcc0*/  @!P4 IMAD.IADD R18, R18, 0x1, -R29.reuse ;  /* 0x000000011212c824 */ /* 0x100fe200078e0a1d */
[----:B----4-:R-:W-:Y:S01]  /*bcd0*/  ISETP.GT.U32.AND P4, PT, R29, R14, PT ;  /* 0x0000000e1d00720c */ /* 0x010fe20003f84070 */
[--C-:B------:R-:W-:Y:S02]  /*bce0*/  @!P2 IMAD.IADD R2, R2, 0x1, -R29.reuse ;  /* 0x000000010202a824 */ /* 0x100fe400078e0a1d */
[----:B------:R-:W-:-:S04]  /*bcf0*/  @!P5 IMAD.IADD R17, R17, 0x1, -R29 ;  /* 0x000000011111d824 */ /* 0x000fc800078e0a1d */
[--C-:B------:R-:W-:Y:S01]  /*bd00*/  @!P3 IMAD.IADD R19, R19, 0x1, -R29.reuse ;  /* 0x000000011313b824 */ /* 0x100fe200078e0a1d */
[C---:B------:R-:W-:Y:S02]  /*bd10*/  ISETP.GT.U32.AND P3, PT, R29.reuse, R9, PT ;  /* 0x000000091d00720c */ /* 0x040fe40003f64070 */
[C---:B------:R-:W-:Y:S02]  /*bd20*/  ISETP.GT.U32.AND P5, PT, R29.reuse, R7, PT ;  /* 0x000000071d00720c */ /* 0x040fe40003fa4070 */
[C---:B------:R-:W-:Y:S01]  /*bd30*/  ISETP.GT.U32.AND P1, PT, R29.reuse, R15, PT ;  /* 0x0000000f1d00720c */ /* 0x040fe20003f24070 */
        /* <DEDUP_REMOVED lines=11> */
[----:B------:R0:W-:Y:S04]  /*bdf0*/  STL [R1+0x224], R19 ;  /* 0x0002241301007387 */ /* 0x0001e80000100800 */
[----:B------:R-:W-:Y:S04]  /*be00*/  STL [R1+0x218], R18 ;  /* 0x0002181201007387 */ /* 0x000fe80000100800 */
[----:B------:R-:W-:Y:S03]  /*be10*/  STL [R1+0x204], R17 ;  /* 0x0002041101007387 */ /* 0x000fe60000100800 */
[----:B------:R-:W-:Y:S01]  /*be20*/  @!P2 IMAD.IADD R10, R10, 0x1, -R29 ;  /* 0x000000010a0aa824 */ /* 0x000fe200078e0a1d */
[----:B------:R1:W-:Y:S04]  /*be30*/  STL [R1+0x208], R16 ;  /* 0x0002081001007387 */ /* 0x0003e80000100800 */
[----:B------:R0:W-:Y:S04]  /*be40*/  STL [R1+0x20c], R15 ;  /* 0x00020c0f01007387 */ /* 0x0001e80000100800 */
[----:B------:R-:W4:Y:S04]  /*be50*/  LDL.LU R20, [R1+0x1d0] ;  /* 0x0001d00001147983 */ /* 0x000f280000300800 */
[----:B------:R1:W-:Y:S04]  /*be60*/  STL [R1+0x210], R10 ;  /* 0x0002100a01007387 */ /* 0x0003e80000100800 */
[----:B0-----:R-:W4:Y:S04]  /*be70*/  LDL.LU R19, [R1+0x1c0] ;  /* 0x0001c00001137983 */ /* 0x001f280000300800 */
[----:B-1----:R-:W4:Y:S04]  /*be80*/  LDL.LU R16, [R1+0x1a8] ;  /* 0x0001a80001107983 */ /* 0x002f280000300800 */
[----:B------:R-:W-:Y:S04]  /*be90*/  STL [R1+0x1e8], R26 ;  /* 0x0001e81a01007387 */ /* 0x000fe80000100800 */
[----:B------:R-:W4:Y:S04]  /*bea0*/  LDL.LU R15, [R1+0x1ac] ;  /* 0x0001ac00010f7983 */ /* 0x000f280000300800 */
[----:B------:R-:W4:Y:S01]  /*beb0*/  LDL.LU R10, [R1+0x1b4] ;  /* 0x0001b400010a7983 */ /* 0x000f220000300800 */
[----:B--2---:R-:W-:-:S02]  /*bec0*/  ISETP.GT.U32.AND P1, PT, R29, R5, PT ;  /* 0x000000051d00720c */ /* 0x004fc40003f24070 */
[C---:B---3--:R-:W-:Y:S02]  /*bed0*/  ISETP.GT.U32.AND P6, PT, R29.reuse, R21, PT ;  /* 0x000000151d00720c */ /* 0x048fe40003fc4070 */
[C---:B------:R-:W-:Y:S02]  /*bee0*/  ISETP.GT.U32.AND P3, PT, R29.reuse, R13, PT ;  /* 0x0000000d1d00720c */ /* 0x040fe40003f64070 */
[C---:B------:R-:W-:Y:S02]  /*bef0*/  ISETP.GT.U32.AND P4, PT, R29.reuse, R12, PT ;  /* 0x0000000c1d00720c */ /* 0x040fe40003f84070 */
[----:B------:R-:W-:-:S07]  /*bf00*/  ISETP.GT.U32.AND P5, PT, R29, R11, PT ;  /* 0x0000000b1d00720c */ /* 0x000fce0003fa4070 */
[--C-:B------:R-:W-:Y:S01]  /*bf10*/  @!P6 IMAD.IADD R21, R21, 0x1, -R29.reuse ;  /* 0x000000011515e824 */ /* 0x100fe200078e0a1d */
[----:B------:R-:W-:Y:S01]  /*bf20*/  ISETP.GT.U32.AND P6, PT, R29, R9, PT ;  /* 0x000000091d00720c */ /* 0x000fe20003fc4070 */
[--C-:B------:R-:W-:Y:S01]  /*bf30*/  @!P3 IMAD.IADD R13, R13, 0x1, -R29.reuse ;  /* 0x000000010d0db824 */ /* 0x100fe200078e0a1d */
[C---:B------:R-:W-:Y:S01]  /*bf40*/  ISETP.GT.U32.AND P0, PT, R29.reuse, R8, PT ;  /* 0x000000081d00720c */ /* 0x040fe20003f04070 */
[--C-:B------:R-:W-:Y:S01]  /*bf50*/  @!P4 IMAD.IADD R12, R12, 0x1, -R29.reuse ;  /* 0x000000010c0cc824 */ /* 0x100fe200078e0a1d */
[----:B------:R-:W-:Y:S01]  /*bf60*/  ISETP.GT.U32.AND P3, PT, R29, R14, PT ;  /* 0x0000000e1d00720c */ /* 0x000fe20003f64070 */
[--C-:B------:R-:W-:Y:S01]  /*bf70*/  @!P1 IMAD.IADD R5, R5, 0x1, -R29.reuse ;  /* 0x0000000105059824 */ /* 0x100fe200078e0a1d */
        /* <DEDUP_REMOVED lines=20> */
[----:B------:R-:W2:Y:S01]  /*c0c0*/  LDL.LU R6, [R1+0x1a0] ;  /* 0x0001a00001067983 */ /* 0x000ea20000300800 */
[----:B------:R-:W-:-:S02]  /*c0d0*/  ISETP.GT.U32.AND P2, PT, R29, R4, PT ;  /* 0x000000041d00720c */ /* 0x000fc40003f44070 */
[C---:B------:R-:W-:Y:S01]  /*c0e0*/  ISETP.GT.U32.AND P1, PT, R29.reuse, R3, PT ;  /* 0x000000031d00720c */ /* 0x040fe20003f24070 */
[----:B0-----:R-:W2:Y:S10]  /*c0f0*/  LDL.LU R5, [R1+0x18c] ;  /* 0x00018c0001057983 */ /* 0x001eb40000300800 */
[--C-:B------:R-:W-:Y:S01]  /*c100*/  @!P2 IMAD.IADD R4, R4, 0x1, -R29.reuse ;  /* 0x000000010404a824 */ /* 0x100fe200078e0a1d */
[----:B----4-:R-:W-:Y:S01]  /*c110*/  ISETP.GT.U32.AND P2, PT, R29, R2, PT ;  /* 0x000000021d00720c */ /* 0x010fe20003f44070 */
[----:B------:R-:W-:Y:S01]  /*c120*/  @!P1 IMAD.IADD R3, R3, 0x1, -R29 ;  /* 0x0000000103039824 */ /* 0x000fe200078e0a1d */
[----:B------:R-:W-:-:S02]  /*c130*/  ISETP.GT.U32.AND P3, PT, R29, R13, PT ;  /* 0x0000000d1d00720c */ /* 0x000fc40003f64070 */
[C---:B------:R-:W-:Y:S02]  /*c140*/  ISETP.GT.U32.AND P1, PT, R29.reuse, R4, PT ;  /* 0x000000041d00720c */ /* 0x040fe40003f24070 */
[----:B------:R-:W-:-:S07]  /*c150*/  ISETP.GT.U32.AND P4, PT, R29, R12, PT ;  /* 0x0000000c1d00720c */ /* 0x000fce0003f84070 */
[--C-:B------:R-:W-:Y:S01]  /*c160*/  @!P2 IMAD.IADD R2, R2, 0x1, -R29.reuse ;  /* 0x000000010202a824 */ /* 0x100fe200078e0a1d */
[----:B------:R-:W-:Y:S01]  /*c170*/  ISETP.GT.U32.AND P2, PT, R29, R21, PT ;  /* 0x000000151d00720c */ /* 0x000fe20003f44070 */
[--C-:B------:R-:W-:Y:S01]  /*c180*/  @!P3 IMAD.IADD R13, R13, 0x1, -R29.reuse ;  /* 0x000000010d0db824 */ /* 0x100fe200078e0a1d */
[C---:B------:R-:W-:Y:S02]  /*c190*/  ISETP.GT.U32.AND P5, PT, R29.reuse, R11, PT ;  /* 0x0000000b1d00720c */ /* 0x040fe40003fa4070 */
[C---:B------:R-:W-:Y:S01]  /*c1a0*/  ISETP.GT.U32.AND P6, PT, R29.reuse, R2, PT ;  /* 0x000000021d00720c */ /* 0x040fe20003fc4070 */
[--C-:B------:R-:W-:Y:S01]  /*c1b0*/  @!P1 IMAD.IADD R4, R4, 0x1, -R29.reuse ;  /* 0x0000000104049824 */ /* 0x100fe200078e0a1d */
[----:B------:R-:W-:Y:S01]  /*c1c0*/  ISETP.GT.U32.AND P3, PT, R29, R19, PT ;  /* 0x000000131d00720c */ /* 0x000fe20003f64070 */
[----:B------:R-:W-:-:S06]  /*c1d0*/  @!P4 IMAD.IADD R12, R12, 0x1, -R29 ;  /* 0x000000010c0cc824 */ /* 0x000fcc00078e0a1d */
[--C-:B------:R-:W-:Y:S01]  /*c1e0*/  @!P2 IMAD.IADD R21, R21, 0x1, -R29.reuse ;  /* 0x000000011515a824 */ /* 0x100fe200078e0a1d */
[C---:B------:R-:W-:Y:S01]  /*c1f0*/  ISETP.GT.U32.AND P2, PT, R29.reuse, R20, PT ;  /* 0x000000141d00720c */ /* 0x040fe20003f44070 */
[----:B------:R0:W-:Y:S01]  /*c200*/  STL [R1+0x1d8], R4 ;  /* 0x0001d80401007387 */ /* 0x0001e20000100800 */
[C---:B------:R-:W-:Y:S01]  /*c210*/  ISETP.GT.U32.AND P4, PT, R29.reuse, R16, PT ;  /* 0x000000101d00720c */ /* 0x040fe20003f84070 */
[--C-:B------:R-:W-:Y:S01]  /*c220*/  @!P6 IMAD.IADD R2, R2, 0x1, -R29.reuse ;  /* 0x000000010202e824 */ /* 0x100fe200078e0a1d */
[----:B------:R-:W-:Y:S01]  /*c230*/  ISETP.GT.U32.AND P0, PT, R29, R8, PT ;  /* 0x000000081d00720c */ /* 0x000fe20003f04070 */
[----:B0-----:R-:W4:Y:S01]  /*c240*/  LDL.LU R4, [R1+0x170] ;  /* 0x0001700001047983 */ /* 0x001f220000300800 */
[----:B------:R-:W-:-:S07]  /*c250*/  @!P5 IMAD.IADD R11, R11, 0x1, -R29 ;  /* 0x000000010b0bd824 */ /* 0x000fce00078e0a1d */
[--C-:B------:R-:W-:Y:S01]  /*c260*/  @!P2 IMAD.IADD R20, R20, 0x1, -R29.reuse ;  /* 0x000000011414a824 */ /* 0x100fe200078e0a1d */
[----:B------:R-:W-:Y:S01]  /*c270*/  ISETP.GT.U32.AND P5, PT, R29, R15, PT ;  /* 0x0000000f1d00720c */ /* 0x000fe20003fa4070 */
[--C-:B------:R-:W-:Y:S01]  /*c280*/  @!P3 IMAD.IADD R19, R19, 0x1, -R29.reuse ;  /* 0x000000011313b824 */ /* 0x100fe200078e0a1d */
[C---:B------:R-:W-:Y:S01]  /*c290*/  ISETP.GT.U32.AND P1, PT, R29.reuse, R3, PT ;  /* 0x000000031d00720c */ /* 0x040fe20003f24070 */
[--C-:B------:R-:W-:Y:S01]  /*c2a0*/  @!P4 IMAD.IADD R16, R16, 0x1, -R29.reuse ;  /* 0x000000011010c824 */ /* 0x100fe200078e0a1d */
[----:B------:R-:W-:Y:S01]  /*c2b0*/  STL [R1+0x1dc], R21 ;  /* 0x0001dc1501007387 */ /* 0x000fe20000100800 */
[--C-:B------:R-:W-:Y:S01]  /*c2c0*/  @!P0 IMAD.IADD R8, R8, 0x1, -R29.reuse ;  /* 0x0000000108088824 */ /* 0x100fe200078e0a1d */
[----:B------:R-:W-:Y:S02]  /*c2d0*/  ISETP.GT.U32.AND P0, PT, R29, R10, PT ;  /* 0x0000000a1d00720c */ /* 0x000fe40003f04070 */
[----:B------:R-:W-:Y:S05]  /*c2e0*/  STL [R1+0x1e0], R13 ;  /* 0x0001e00d01007387 */ /* 0x000fea0000100800 */
[--C-:B------:R-:W-:Y:S01]  /*c2f0*/  @!P5 IMAD.IADD R15, R15, 0x1, -R29.reuse ;  /* 0x000000010f0fd824 */ /* 0x100fe200078e0a1d */
[----:B------:R-:W-:Y:S01]  /*c300*/  STL [R1+0x1e4], R12 ;  /* 0x0001e40c01007387 */ /* 0x000fe20000100800 */
[----:B------:R-:W-:-:S03]  /*c310*/  @!P1 IMAD.IADD R3, R3, 0x1, -R29 ;  /* 0x0000000103039824 */ /* 0x000fc600078e0a1d */
[----:B------:R-:W-:Y:S04]  /*c320*/  STL [R1+0x1bc], R11 ;  /* 0x0001bc0b01007387 */ /* 0x000fe80000100800 */
[----:B------:R0:W-:Y:S01]  /*c330*/  STL [R1+0x1d4], R8 ;  /* 0x0001d40801007387 */ /* 0x0001e20000100800 */
[----:B------:R-:W-:-:S03]  /*c340*/  @!P0 IMAD.IADD R10, R10, 0x1, -R29 ;  /* 0x000000010a0a8824 */ /* 0x000fc600078e0a1d */
[----:B0-----:R-:W4:Y:S04]  /*c350*/  LDL R8, [R1+0xf18] ;  /* 0x000f180001087983 */ /* 0x001f280000100800 */
[----:B------:R0:W-:Y:S04]  /*c360*/  STL [R1+0x1c8], R3 ;  /* 0x0001c80301007387 */ /* 0x0001e80000100800 */
[----:B0-----:R-:W4:Y:S04]  /*c370*/  LDL.LU R3, [R1+0x174] ;  /* 0x0001740001037983 */ /* 0x001f280000300800 */
[----:B------:R-:W4:Y:S04]  /*c380*/  LDL.LU R13, [R1+0x178] ;  /* 0x00017800010d7983 */ /* 0x000f280000300800 */
[----:B------:R0:W-:Y:S04]  /*c390*/  STL [R1+0x1cc], R2 ;  /* 0x0001cc0201007387 */ /* 0x0001e80000100800 */
[----:B------:R-:W4:Y:S04]  /*c3a0*/  LDL.LU R12, [R1+0x17c] ;  /* 0x00017c00010c7983 */ /* 0x000f280000300800 */
[----:B------:R-:W4:Y:S04]  /*c3b0*/  LDL.LU R11, [R1+0x14c] ;  /* 0x00014c00010b7983 */ /* 0x000f280000300800 */
[----:B0-----:R-:W4:Y:S01]  /*c3c0*/  LDL.LU R2, [R1+0x16c] ;  /* 0x00016c0001027983 */ /* 0x001f220000300800 */
        /* <DEDUP_REMOVED lines=13> */
[--C-:B------:R-:W-:Y:S02]  /*c4a0*/  @!P6 IMAD.IADD R20, R20, 0x1, -R29.reuse ;  /* 0x000000011414e824 */ /* 0x100fe400078e0a1d */
[--C-:B------:R-:W-:Y:S02]  /*c4b0*/  @!P2 IMAD.IADD R19, R19, 0x1, -R29.reuse ;  /* 0x000000011313a824 */ /* 0x100fe400078e0a1d */
[--C-:B------:R-:W-:Y:S01]  /*c4c0*/  @!P3 IMAD.IADD R16, R16, 0x1, -R29.reuse ;  /* 0x000000011010b824 */ /* 0x100fe200078e0a1d */
[----:B------:R0:W-:Y:S01]  /*c4d0*/  STL [R1+0x1d0], R20 ;  /* 0x0001d01401007387 */ /* 0x0001e20000100800 */
[--C-:B------:R-:W-:Y:S01]  /*c4e0*/  @!P5 IMAD.IADD R6, R6, 0x1, -R29.reuse ;  /* 0x000000010606d824 */ /* 0x100fe200078e0a1d */
[----:B------:R-:W-:Y:S02]  /*c4f0*/  ISETP.GT.U32.AND P5, PT, R29, R10, PT ;  /* 0x0000000a1d00720c */ /* 0x000fe40003fa4070 */
[----:B------:R-:W-:Y:S03]  /*c500*/  STL [R1+0x1c0], R19 ;  /* 0x0001c01301007387 */ /* 0x000fe60000100800 */
[--C-:B------:R-:W-:Y:S01]  /*c510*/  @!P4 IMAD.IADD R15, R15, 0x1, -R29.reuse ;  /* 0x000000010f0fc824 */ /* 0x100fe200078e0a1d */
[----:B------:R-:W2:Y:S04]  /*c520*/  LDL.LU R21, [R1+0x164] ;  /* 0x0001640001157983 */ /* 0x000ea80000300800 */
[----:B------:R1:W-:Y:S04]  /*c530*/  STL [R1+0x1a8], R16 ;  /* 0x0001a81001007387 */ /* 0x0003e80000100800 */
[----:B0-----:R-:W3:Y:S04]  /*c540*/  LDL.LU R20, [R1+0x168] ;  /* 0x0001680001147983 */ /* 0x001ee80000300800 */
[----:B------:R0:W-:Y:S04]  /*c550*/  STL [R1+0x1ac], R15 ;  /* 0x0001ac0f01007387 */ /* 0x0001e80000100800 */
[----:B-1----:R-:W3:Y:S01]  /*c560*/  LDL.LU R16, [R1+0x158] ;  /* 0x0001580001107983 */ /* 0x002ee20000300800 */
[----:B------:R-:W-:-:S03]  /*c570*/  @!P5 IMAD.IADD R10, R10, 0x1, -R29 ;  /* 0x000000010a0ad824 */ /* 0x000fc600078e0a1d */
[----:B0-----:R-:W3:Y:S04]  /*c580*/  LDL.LU R15, [R1+0x134] ;  /* 0x00013400010f7983 */ /* 0x001ee80000300800 */
[----:B------:R0:W-:Y:S04]  /*c590*/  STL [R1+0x1b4], R10 ;  /* 0x0001b40a01007387 */ /* 0x0001e80000100800 */
[----:B0-----:R-:W3:Y:S01]  /*c5a0*/  LDL.LU R10, [R1+0x138] ;  /* 0x00013800010a7983 */ /* 0x001ee20000300800 */
[C---:B------:R-:W-:Y:S02]  /*c5b0*/  ISETP.GT.U32.AND P1, PT, R29.reuse, R9, PT ;  /* 0x000000091d00720c */ /* 0x040fe40003f24070 */
[----:B------:R-:W-:-:S11]  /*c5c0*/  ISETP.GT.U32.AND P0, PT, R29, R5, PT ;  /* 0x000000051d00720c */ /* 0x000fd60003f04070 */
[--C-:B------:R-:W-:Y:S01]  /*c5d0*/  @!P1 IMAD.IADD R9, R9, 0x1, -R29.reuse ;  /* 0x0000000109099824 */ /* 0x100fe200078e0a1d */
[----:B----4-:R-:W-:Y:S01]  /*c5e0*/  ISETP.GT.U32.AND P1, PT, R29, R4, PT ;  /* 0x000000041d00720c */ /* 0x010fe20003f24070 */
[----:B------:R-:W-:Y:S01]  /*c5f0*/  @!P0 IMAD.IADD R5, R5, 0x1, -R29 ;  /* 0x0000000105058824 */ /* 0x000fe200078e0a1d */
[C---:B------:R-:W-:Y:S02]  /*c600*/  ISETP.GT.U32.AND P2, PT, R29.reuse, R17, PT ;  /* 0x000000111d00720c */ /* 0x040fe40003f44070 */
[C---:B------:R-:W-:Y:S02]  /*c610*/  ISETP.GT.U32.AND P0, PT, R29.reuse, R9, PT ;  /* 0x000000091d00720c */ /* 0x040fe40003f04070 */
[----:B------:R-:W-:-:S07]  /*c620*/  ISETP.GT.U32.AND P3, PT, R29, R14, PT ;  /* 0x0000000e1d00720c */ /* 0x000fce0003f64070 */
[----:B------:R-:W-:Y:S01]  /*c630*/  @!P1 IMAD.IADD R4, R4, 0x1, -R29 ;  /* 0x0000000104049824 */ /* 0x000fe200078e0a1d */
[----:B------:R-:W-:Y:S01]  /*c640*/  ISETP.GT.U32.AND P1, PT, R29, R18, PT ;  /* 0x000000121d00720c */ /* 0x000fe20003f24070 */
[----:B------:R-:W-:-:S03]  /*c650*/  IMAD.HI.U32 R26, R0, R25, RZ ;  /* 0x00000019001a7227 */ /* 0x000fc600078e00ff */
[----:B------:R-:W-:Y:S01]  /*c660*/  ISETP.GT.U32.AND P6, PT, R29, R4, PT ;  /* 0x000000041d00720c */ /* 0x000fe20003fc4070 */
[--C-:B------:R-:W-:Y:S01]  /*c670*/  @!P0 IMAD.IADD R9, R9, 0x1, -R29.reuse ;  /* 0x0000000109098824 */ /* 0x100fe200078e0a1d */
[----:B------:R-:W-:Y:S01]  /*c680*/  ISETP.GT.U32.AND P4, PT, R29, R7, PT ;  /* 0x000000071d00720c */ /* 0x000fe20003f84070 */
[----:B------:R-:W-:Y:S02]  /*c690*/  IMAD.MOV R26, RZ, RZ, -R26 ;  /* 0x000000ffff1a7224 */ /* 0x000fe400078e0a1a */
[----:B------:R-:W-:-:S04]  /*c6a0*/  @!P2 IMAD.IADD R17, R17, 0x1, -R29 ;  /* 0x000000011111a824 */ /* 0x000fc800078e0a1d */
[--C-:B------:R-:W-:Y:S01]  /*c6b0*/  @!P1 IMAD.IADD R18, R18, 0x1, -R29.reuse ;  /* 0x0000000112129824 */ /* 0x100fe200078e0a1d */
[C---:B------:R-:W-:Y:S01]  /*c6c0*/  ISETP.GT.U32.AND P1, PT, R29.reuse, R3, PT ;  /* 0x000000031d00720c */ /* 0x040fe20003f24070 */
[----:B------:R-:W-:Y:S01]  /*c6d0*/  @!P3 IMAD.IADD R14, R14, 0x1, -R29 ;  /* 0x000000010e0eb824 */ /* 0x000fe200078e0a1d */
[C---:B------:R-:W-:Y:S01]  /*c6e0*/  ISETP.GT.U32.AND P2, PT, R29.reuse, R13, PT ;  /* 0x0000000d1d00720c */ /* 0x040fe20003f44070 */
[C---:B------:R-:W-:Y:S01]  /*c6f0*/  IMAD R25, R29.reuse, R26, R25 ;  /* 0x0000001a1d197224 */ /* 0x040fe200078e0219 */
[----:B------:R0:W-:Y:S01]  /*c700*/  STL [R1+0x1b8], R9 ;  /* 0x0001b80901007387 */ /* 0x0001e20000100800 */
[----:B------:R-:W-:Y:S02]  /*c710*/  IABS R26, R8 ;  /* 0x00000008001a7213 */ /* 0x000fe40000000000 */
[----:B------:R-:W-:Y:S01]  /*c720*/  ISETP.GT.U32.AND P3, PT, R29, R12, PT ;  /* 0x0000000c1d00720c */ /* 0x000fe20003f64070 */
[----:B0-----:R-:W4:Y:S01]  /*c730*/  LDL.LU R9, [R1+0x140] ;  /* 0x0001400001097983 */ /* 0x001f220000300800 */
[----:B------:R-:W-:-:S03]  /*c740*/  @!P6 IMAD.IADD R4, R4, 0x1, -R29 ;  /* 0x000000010404e824 */ /* 0x000fc600078e0a1d */
[----:B------:R-:W4:Y:S01]  /*c750*/  LDL.LU R8, [R1+0x148] ;  /* 0x0001480001087983 */ /* 0x000f220000300800 */
[----:B------:R-:W-:Y:S01]  /*c760*/  ISETP.GT.U32.AND P5, PT, R29, R6, PT ;  /* 0x000000061d00720c */ /* 0x000fe20003fa4070 */
[--C-:B------:R-:W-:Y:S02]  /*c770*/  @!P1 IMAD.IADD R3, R3, 0x1, -R29.reuse ;  /* 0x0000000103039824 */ /* 0x100fe400078e0a1d */
[--C-:B------:R-:W-:Y:S01]  /*c780*/  @!P4 IMAD.IADD R7, R7, 0x1, -R29.reuse ;  /* 0x000000010707c824 */ /* 0x100fe200078e0a1d */
[----:B------:R-:W-:Y:S01]  /*c790*/  ISETP.GT.U32.AND P4, PT, R29, R11, PT ;  /* 0x0000000b1d00720c */ /* 0x000fe20003f84070 */
[--C-:B------:R-:W-:Y:S01]  /*c7a0*/  @!P2 IMAD.IADD R13, R13, 0x1, -R29.reuse ;  /* 0x000000010d0da824 */ /* 0x100fe200078e0a1d */
[----:B------:R-:W-:Y:S01]  /*c7b0*/  ISETP.GT.U32.AND P0, PT, R29, R5, PT ;  /* 0x000000051d00720c */ /* 0x000fe20003f04070 */
[----:B------:R-:W-:-:S06]  /*c7c0*/  @!P3 IMAD.IADD R12, R12, 0x1, -R29 ;  /* 0x000000010c0cb824 */ /* 0x000fcc00078e0a1d */
[----:B------:R-:W-:Y:S01]  /*c7d0*/  @!P5 IMAD.IADD R6, R6, 0x1, -R29 ;  /* 0x000000010606d824 */ /* 0x000fe200078e0a1d */
[----:B------:R-:W-:-:S03]  /*c7e0*/  ISETP.GT.U32.AND P5, PT, R29, R2, PT ;  /* 0x000000021d00720c */ /* 0x000fc60003fa4070 */
[--C-:B------:R-:W-:Y:S01]  /*c7f0*/  @!P4 IMAD.IADD R11, R11, 0x1, -R29.reuse ;  /* 0x000000010b0bc824 */ /* 0x100fe200078e0a1d */
[----:B------:R-:W-:Y:S01]  /*c800*/  STL [R1+0x184], R18 ;  /* 0x0001841201007387 */ /* 0x000fe20000100800 */
[----:B------:R-:W-:-:S03]  /*c810*/  @!P0 IMAD.IADD R5, R5, 0x1, -R29 ;  /* 0x0000000105058824 */ /* 0x000fc600078e0a1d */
[----:B------:R-:W-:Y:S04]  /*c820*/  STL [R1+0x1a4], R17 ;  /* 0x0001a41101007387 */ /* 0x000fe80000100800 */
[----:B------:R-:W-:Y:S04]  /*c830*/  STL [R1+0x194], R14 ;  /* 0x0001940e01007387 */ /* 0x000fe80000100800 */
[----:B------:R0:W-:Y:S04]  /*c840*/  STL [R1+0x19c], R7 ;  /* 0x00019c0701007387 */ /* 0x0001e80000100800 */
[----:B------:R1:W-:Y:S01]  /*c850*/  STL [R1+0x1a0], R6 ;  /* 0x0001a00601007387 */ /* 0x0003e20000100800 */
[----:B------:R-:W-:-:S03]  /*c860*/  @!P5 IMAD.IADD R2, R2, 0x1, -R29 ;  /* 0x000000010202d824 */ /* 0x000fc600078e0a1d */
[----:B0-----:R-:W4:Y:S04]  /*c870*/  LDL.LU R7, [R1+0x110] ;  /* 0x0001100001077983 */ /* 0x001f280000300800 */
[----:B------:R0:W-:Y:S04]  /*c880*/  STL [R1+0x18c], R5 ;  /* 0x00018c0501007387 */ /* 0x0001e80000100800 */
[----:B------:R-:W4:Y:S04]  /*c890*/  LDL.LU R19, [R1+0x130] ;  /* 0x0001300001137983 */ /* 0x000f280000300800 */
[----:B-1----:R-:W4:Y:S04]  /*c8a0*/  LDL.LU R6, [R1+0x120] ;  /* 0x0001200001067983 */ /* 0x002f280000300800 */
[----:B------:R1:W-:Y:S04]  /*c8b0*/  STL [R1+0x170], R4 ;  /* 0x0001700401007387 */ /* 0x0003e80000100800 */
[----:B0-----:R-:W4:Y:S04]  /*c8c0*/  LDL.LU R5, [R1+0x128] ;  /* 0x0001280001057983 */ /* 0x001f280000300800 */
[----:B-1----:R-:W4:Y:S01]  /*c8d0*/  LDL.LU R4, [R1+0x12c] ;  /* 0x00012c0001047983 */ /* 0x002f220000300800 */
        /* <DEDUP_REMOVED lines=15> */
[--C-:B------:R-:W-:Y:S01]  /*c9d0*/  @!P2 IMAD.IADD R12, R12, 0x1, -R29.reuse ;  /* 0x000000010c0ca824 */ /* 0x100fe200078e0a1d */
[----:B------:R0:W-:Y:S01]  /*c9e0*/  STL [R1+0x174], R3 ;  /* 0x0001740301007387 */ /* 0x0001e20000100800 */
[--C-:B------:R-:W-:Y:S01]  /*c9f0*/  @!P4 IMAD.IADD R10, R10, 0x1, -R29.reuse ;  /* 0x000000010a0ac824 */ /* 0x100fe200078e0a1d */
[----:B------:R-:W-:Y:S01]  /*ca00*/  ISETP.GT.U32.AND P4, PT, R29, R2, PT ;  /* 0x000000021d00720c */ /* 0x000fe20003f84070 */
[--C-:B------:R-:W-:Y:S01]  /*ca10*/  @!P3 IMAD.IADD R11, R11, 0x1, -R29.reuse ;  /* 0x000000010b0bb824 */ /* 0x100fe200078e0a1d */
[----:B0-----:R-:W2:Y:S04]  /*ca20*/  LDL.LU R3, [R1+0x118] ;  /* 0x0001180001037983 */ /* 0x001ea80000300800 */
[----:B------:R0:W-:Y:S04]  /*ca30*/  STL [R1+0x178], R13 ;  /* 0x0001780d01007387 */ /* 0x0001e80000100800 */
[----:B------:R-:W3:Y:S04]  /*ca40*/  LDL.LU R18, [R1+0xf8] ;  /* 0x0000f80001127983 */ /* 0x000ee80000300800 */
[----:B------:R-:W-:Y:S04]  /*ca50*/  STL [R1+0x17c], R12 ;  /* 0x00017c0c01007387 */ /* 0x000fe80000100800 */
[----:B------:R-:W2:Y:S04]  /*ca60*/  LDL.LU R17, [R1+0xfc] ;  /* 0x0000fc0001117983 */ /* 0x000ea80000300800 */
[----:B------:R1:W-:Y:S04]  /*ca70*/  STL [R1+0x14c], R11 ;  /* 0x00014c0b01007387 */ /* 0x0003e80000100800 */
[----:B------:R-:W2:Y:S01]  /*ca80*/  LDL.LU R14, [R1+0x100] ;  /* 0x00010000010e7983 */ /* 0x000ea20000300800 */
[----:B------:R-:W-:-:S03]  /*ca90*/  @!P4 IMAD.IADD R2, R2, 0x1, -R29 ;  /* 0x000000010202c824 */ /* 0x000fc600078e0a1d */
[----:B0-----:R-:W2:Y:S04]  /*caa0*/  LDL.LU R13, [R1+0x108] ;  /* 0x00010800010d7983 */ /* 0x001ea80000300800 */
[----:B------:R0:W-:Y:S04]  /*cab0*/  STL [R1+0x16c], R2 ;  /* 0x00016c0201007387 */ /* 0x0001e80000100800 */
[----:B-1----:R-:W2:Y:S04]  /*cac0*/  LDL.LU R11, [R1+0xd8] ;  /* 0x0000d800010b7983 */ /* 0x002ea80000300800 */
[----:B------:R-:W2:Y:S04]  /*cad0*/  LDL.LU R12, [R1+0xf4] ;  /* 0x0000f400010c7983 */ /* 0x000ea80000300800 */
[----:B0-----:R-:W2:Y:S01]  /*cae0*/  LDL.LU R2, [R1+0xe8] ;  /* 0x0000e80001027983 */ /* 0x001ea20000300800 */
[----:B------:R-:W-:-:S02]  /*caf0*/  ISETP.GT.U32.AND P0, PT, R29, R27, PT ;  /* 0x0000001b1d00720c */ /* 0x000fc40003f04070 */
[----:B----4-:R-:W-:-:S11]  /*cb00*/  ISETP.GT.U32.AND P5, PT, R29, R9, PT ;  /* 0x000000091d00720c */ /* 0x010fd60003fa4070 */
[--C-:B------:R-:W-:Y:S01]  /*cb10*/  @!P0 IMAD.IADD R27, R27, 0x1, -R29.reuse ;  /* 0x000000011b1b8824 */ /* 0x100fe200078e0a1d */
[C---:B------:R-:W-:Y:S02]  /*cb20*/  ISETP.GT.U32.AND P0, PT, R29.reuse, R8, PT ;  /* 0x000000081d00720c */ /* 0x040fe40003f04070 */
[----:B------:R-:W-:Y:S01]  /*cb30*/  ISETP.GT.U32.AND P1, PT, R29, R20, PT ;  /* 0x000000141d00720c */ /* 0x000fe20003f24070 */
[----:B------:R-:W-:-:S10]  /*cb40*/  @!P5 IMAD.IADD R9, R9, 0x1, -R29 ;  /* 0x000000010909d824 */ /* 0x000fd400078e0a1d */
[--C-:B------:R-:W-:Y:S01]  /*cb50*/  @!P0 IMAD.IADD R8, R8, 0x1, -R29.reuse ;  /* 0x0000000108088824 */ /* 0x100fe200078e0a1d */
[C---:B------:R-:W-:Y:S02]  /*cb60*/  ISETP.GT.U32.AND P0, PT, R29.reuse, R21, PT ;  /* 0x000000151d00720c */ /* 0x040fe40003f04070 */
[C---:B------:R-:W-:Y:S02]  /*cb70*/  ISETP.GT.U32.AND P5, PT, R29.reuse, R27, PT ;  /* 0x0000001b1d00720c */ /* 0x040fe40003fa4070 */
[C---:B------:R-:W-:Y:S02]  /*cb80*/  ISETP.GT.U32.AND P6, PT, R29.reuse, R8, PT ;  /* 0x000000081d00720c */ /* 0x040fe40003fc4070 */
[C---:B------:R-:W-:Y:S02]  /*cb90*/  ISETP.GT.U32.AND P2, PT, R29.reuse, R16, PT ;  /* 0x000000101d00720c */ /* 0x040fe40003f44070 */
[----:B------:R-:W-:Y:S01]  /*cba0*/  ISETP.GT.U32.AND P3, PT, R29, R15, PT ;  /* 0x0000000f1d00720c */ /* 0x000fe20003f64070 */
[----:B------:R-:W-:-:S04]  /*cbb0*/  @!P1 IMAD.IADD R20, R20, 0x1, -R29 ;  /* 0x0000000114149824 */ /* 0x000fc800078e0a1d */
[--C-:B------:R-:W-:Y:S01]  /*cbc0*/  @!P0 IMAD.IADD R21, R21, 0x1, -R29.reuse ;  /* 0x0000000115158824 */ /* 0x100fe200078e0a1d */
[----:B------:R-:W-:Y:S01]  /*cbd0*/  ISETP.GT.U32.AND P0, PT, R29, R7, PT ;  /* 0x000000071d00720c */ /* 0x000fe20003f04070 */
[--C-:B------:R-:W-:Y:S01]  /*cbe0*/  @!P5 IMAD.IADD R27, R27, 0x1, -R29.reuse ;  /* 0x000000011b1bd824 */ /* 0x100fe200078e0a1d */
[C---:B------:R-:W-:Y:S02]  /*cbf0*/  ISETP.GT.U32.AND P4, PT, R29.reuse, R10, PT ;  /* 0x0000000a1d00720c */ /* 0x040fe40003f84070 */
[C---:B------:R-:W-:Y:S01]  /*cc00*/  ISETP.GT.U32.AND P1, PT, R29.reuse, R19, PT ;  /* 0x000000131d00720c */ /* 0x040fe20003f24070 */
[--C-:B------:R-:W-:Y:S01]  /*cc10*/  @!P6 IMAD.IADD R8, R8, 0x1, -R29.reuse ;  /* 0x000000010808e824 */ /* 0x100fe200078e0a1d */
[C---:B------:R-:W-:Y:S01]  /*cc20*/  ISETP.GT.U32.AND P5, PT, R29.reuse, R9, PT ;  /* 0x000000091d00720c */ /* 0x040fe20003fa4070 */
[--C-:B------:R-:W-:Y:S01]  /*cc30*/  @!P2 IMAD.IADD R16, R16, 0x1, -R29.reuse ;  /* 0x000000011010a824 */ /* 0x100fe200078e0a1d */
[----:B------:R-:W-:Y:S01]  /*cc40*/  ISETP.GT.U32.AND P2, PT, R29, R6, PT ;  /* 0x000000061d00720c */ /* 0x000fe20003f44070 */
[----:B------:R-:W-:-:S04]  /*cc50*/  @!P3 IMAD.IADD R15, R15, 0x1, -R29 ;  /* 0x000000010f0fb824 */ /* 0x000fc800078e0a1d */
[----:B------:R-:W-:Y:S01]  /*cc60*/  @!P0 IMAD.IADD R7, R7, 0x1, -R29 ;  /* 0x0000000107078824 */ /* 0x000fe200078e0a1d */
[----:B------:R-:W-:-:S03]  /*cc70*/  ISETP.GT.U32.AND P3, PT, R29, R5, PT ;  /* 0x000000051d00720c */ /* 0x000fc60003f64070 */
[--C-:B------:R-:W-:Y:S02]  /*cc80*/  @!P1 IMAD.IADD R19, R19, 0x1, -R29.reuse ;  /* 0x0000000113139824 */ /* 0x100fe400078e0a1d */
[--C-:B------:R-:W-:Y:S02]  /*cc90*/  @!P4 IMAD.IADD R10, R10, 0x1, -R29.reuse ;  /* 0x000000010a0ac824 */ /* 0x100fe400078e0a1d */
[--C-:B------:R-:W-:Y:S01]  /*cca0*/  @!P5 IMAD.IADD R9, R9, 0x1, -R29.reuse ;  /* 0x000000010909d824 */ /* 0x100fe200078e0a1d */
[----:B------:R-:W-:Y:S01]  /*ccb0*/  ISETP.GT.U32.AND P4, PT, R29, R4, PT ;  /* 0x000000041d00720c */ /* 0x000fe20003f84070 */
[--C-:B------:R-:W-:Y:S01]  /*ccc0*/  @!P2 IMAD.IADD R6, R6, 0x1, -R29.reuse ;  /* 0x000000010606a824 */ /* 0x100fe200078e0a1d */
[----:B------:R-:W-:Y:S03]  /*ccd0*/  STL [R1+0x160], R27 ;  /* 0x0001601b01007387 */ /* 0x000fe60000100800 */
[--C-:B------:R-:W-:Y:S01]  /*cce0*/  @!P3 IMAD.IADD R5, R5, 0x1, -R29.reuse ;  /* 0x000000010505b824 */ /* 0x100fe200078e0a1d */
[----:B------:R-:W-:Y:S04]  /*ccf0*/  STL [R1+0x164], R21 ;  /* 0x0001641501007387 */ /* 0x000fe80000100800 */
[----:B------:R-:W-:Y:S04]  /*cd00*/  STL [R1+0x168], R20 ;  /* 0x0001681401007387 */ /* 0x000fe80000100800 */
[----:B------:R-:W-:Y:S04]  /*cd10*/  STL [R1+0x158], R16 ;  /* 0x0001581001007387 */ /* 0x000fe80000100800 */
[----:B------:R-:W-:Y:S01]  /*cd20*/  STL [R1+0x134], R15 ;  /* 0x0001340f01007387 */ /* 0x000fe20000100800 */
[----:B------:R-:W-:-:S03]  /*cd30*/  @!P4 IMAD.IADD R4, R4, 0x1, -R29 ;  /* 0x000000010404c824 */ /* 0x000fc600078e0a1d */
[----:B------:R0:W-:Y:S04]  /*cd40*/  STL [R1+0x138], R10 ;  /* 0x0001380a01007387 */ /* 0x0001e80000100800 */
[----:B0-----:R-:W4:Y:S04]  /*cd50*/  LDL.LU R10, [R1+0xec] ;  /* 0x0000ec00010a7983 */ /* 0x001f280000300800 */
[----:B------:R0:W-:Y:S04]  /*cd60*/  STL [R1+0x140], R9 ;  /* 0x0001400901007387 */ /* 0x0001e80000100800 */
[----:B------:R-:W4:Y:S04]  /*cd70*/  LDL.LU R16, [R1+0xf0] ;  /* 0x0000f00001107983 */ /* 0x000f280000300800 */
[----:B------:R-:W4:Y:S04]  /*cd80*/  LDL.LU R15, [R1+0xe4] ;  /* 0x0000e400010f7983 */ /* 0x000f280000300800 */
[----:B------:R1:W-:Y:S04]  /*cd90*/  STL [R1+0x148], R8 ;  /* 0x0001480801007387 */ /* 0x0003e80000100800 */
[----:B0-----:R-:W4:Y:S04]  /*cda0*/  LDL.LU R9, [R1+0xc0] ;  /* 0x0000c00001097983 */ /* 0x001f280000300800 */
[----:B-1----:R-:W4:Y:S01]  /*cdb0*/  LDL.LU R8, [R1+0xc4] ;  /* 0x0000c40001087983 */ /* 0x002f220000300800 */
[----:B---3--:R-:W-:-:S02]  /*cdc0*/  ISETP.GT.U32.AND P6, PT, R29, R18, PT ;  /* 0x000000121d00720c */ /* 0x008fc40003fc4070 */
[C---:B--2---:R-:W-:Y:S02]  /*cdd0*/  ISETP.GT.U32.AND P0, PT, R29.reuse, R17, PT ;  /* 0x000000111d00720c */ /* 0x044fe40003f04070 */
[----:B------:R-:W-:-:S09]  /*cde0*/  ISETP.GT.U32.AND P1, PT, R29, R14, PT ;  /* 0x0000000e1d00720c */ /* 0x000fd20003f24070 */
[--C-:B------:R-:W-:Y:S01]  /*cdf0*/  @!P6 IMAD.IADD R18, R18, 0x1, -R29.reuse ;  /* 0x000000011212e824 */ /* 0x100fe200078e0a1d */
[C---:B------:R-:W-:Y:S02]  /*ce00*/  ISETP.GT.U32.AND P5, PT, R29.reuse, R3, PT ;  /* 0x000000031d00720c */ /* 0x040fe40003fa4070 */
[----:B------:R-:W-:Y:S01]  /*ce10*/  ISETP.GT.U32.AND P6, PT, R29, R7, PT ;  /* 0x000000071d00720c */ /* 0x000fe20003fc4070 */
[--C-:B------:R-:W-:Y:S01]  /*ce20*/  @!P0 IMAD.IADD R17, R17, 0x1, -R29.reuse ;  /* 0x0000000111118824 */ /* 0x100fe200078e0a1d */
[C---:B------:R-:W-:Y:S02]  /*ce30*/  ISETP.GT.U32.AND P2, PT, R29.reuse, R13, PT ;  /* 0x0000000d1d00720c */ /* 0x040fe40003f44070 */
[C---:B------:R-:W-:Y:S02]  /*ce40*/  ISETP.GT.U32.AND P0, PT, R29.reuse, R19, PT ;  /* 0x000000131d00720c */ /* 0x040fe40003f04070 */
[C---:B------:R-:W-:Y:S01]  /*ce50*/  ISETP.GT.U32.AND P3, PT, R29.reuse, R11, PT ;  /* 0x0000000b1d00720c */ /* 0x040fe20003f64070 */
[----:B------:R-:W-:Y:S01]  /*ce60*/  @!P1 IMAD.IADD R14, R14, 0x1, -R29 ;  /* 0x000000010e0e9824 */ /* 0x000fe200078e0a1d */
[----:B------:R-:W-:-:S03]  /*ce70*/  ISETP.GT.U32.AND P1, PT, R29, R6, PT ;  /* 0x000000061d00720c */ /* 0x000fc60003f24070 */
[--C-:B------:R-:W-:Y:S01]  /*ce80*/  @!P5 IMAD.IADD R3, R3, 0x1, -R29.reuse ;  /* 0x000000010303d824 */ /* 0x100fe200078e0a1d */
[----:B------:R-:W-:Y:S01]  /*ce90*/  ISETP.GT.U32.AND P4, PT, R29, R12, PT ;  /* 0x0000000c1d00720c */ /* 0x000fe20003f84070 */
[--C-:B------:R-:W-:Y:S01]  /*cea0*/  @!P6 IMAD.IADD R7, R7, 0x1, -R29.reuse ;  /* 0x000000010707e824 */ /* 0x100fe200078e0a1d */
[----:B------:R-:W-:Y:S01]  /*ceb0*/  ISETP.GT.U32.AND P5, PT, R29, R2, PT ;  /* 0x000000021d00720c */ /* 0x000fe20003fa4070 */
[--C-:B------:R-:W-:Y:S01]  /*cec0*/  @!P2 IMAD.IADD R13, R13, 0x1, -R29.reuse ;  /* 0x000000010d0da824 */ /* 0x100fe200078e0a1d */
[----:B------:R-:W-:Y:S01]  /*ced0*/  ISETP.GT.U32.AND P2, PT, R29, R5, PT ;  /* 0x000000051d00720c */ /* 0x000fe20003f44070 */
[--C-:B------:R-:W-:Y:S02]  /*cee0*/  @!P0 IMAD.IADD R19, R19, 0x1, -R29.reuse ;  /* 0x0000000113138824 */ /* 0x100fe400078e0a1d */
[--C-:B------:R-:W-:Y:S01]  /*cef0*/  @!P3 IMAD.IADD R11, R11, 0x1, -R29.reuse ;  /* 0x000000010b0bb824 */ /* 0x100fe200078e0a1d */
[----:B------:R-:W-:Y:S01]  /*cf00*/  ISETP.GT.U32.AND P3, PT, R29, R4, PT ;  /* 0x000000041d00720c */ /* 0x000fe20003f64070 */
[----:B------:R0:W-:Y:S01]  /*cf10*/  STL [R1+0x110], R7 ;  /* 0x0001100701007387 */ /* 0x0001e20000100800 */
[----:B------:R-:W-:-:S03]  /*cf20*/  @!P1 IMAD.IADD R6, R6, 0x1, -R29 ;  /* 0x0000000106069824 */ /* 0x000fc600078e0a1d */
[--C-:B------:R-:W-:Y:S01]  /*cf30*/  @!P4 IMAD.IADD R12, R12, 0x1, -R29.reuse ;  /* 0x000000010c0cc824 */ /* 0x100fe200078e0a1d */
[----:B------:R-:W-:Y:S01]  /*cf40*/  ISETP.GT.U32.AND P4, PT, R29, R3, PT ;  /* 0x000000031d00720c */ /* 0x000fe20003f84070 */
[----:B0-----:R-:W2:Y:S04]  /*cf50*/  LDL.LU R7, [R1+0xcc] ;  /* 0x0000cc0001077983 */ /* 0x001ea80000300800 */
[----:B------:R-:W3:Y:S04]  /*cf60*/  LDL.LU R21, [R1+0xd4] ;  /* 0x0000d40001157983 */ /* 0x000ee80000300800 */
[----:B------:R0:W-:Y:S04]  /*cf70*/  STL [R1+0x130], R19 ;  /* 0x0001301301007387 */ /* 0x0001e80000100800 */
[----:B------:R-:W2:Y:S01]  /*cf80*/  LDL.LU R20, [R1+0xa8] ;  /* 0x0000a80001147983 */ /* 0x000ea20000300800 */
[----:B------:R-:W-:-:S03]  /*cf90*/  @!P5 IMAD.IADD R2, R2, 0x1, -R29 ;  /* 0x000000010202d824 */ /* 0x000fc600078e0a1d */
[----:B------:R1:W-:Y:S01]  /*cfa0*/  STL [R1+0x120], R6 ;  /* 0x0001200601007387 */ /* 0x0003e20000100800 */
[----:B------:R-:W-:-:S03]  /*cfb0*/  ISETP.GT.U32.AND P5, PT, R29, R18, PT ;  /* 0x000000121d00720c */ /* 0x000fc60003fa4070 */
[----:B0-----:R-:W2:Y:S01]  /*cfc0*/  LDL.LU R19, [R1+0xbc] ;  /* 0x0000bc0001137983 */ /* 0x001ea20000300800 */
[C---:B------:R-:W-:Y:S01]  /*cfd0*/  ISETP.GT.U32.AND P0, PT, R29.reuse, R17, PT ;  /* 0x000000111d00720c */ /* 0x040fe20003f04070 */
[--C-:B------:R-:W-:Y:S01]  /*cfe0*/  @!P3 IMAD.IADD R4, R4, 0x1, -R29.reuse ;  /* 0x000000010404b824 */ /* 0x100fe200078e0a1d */
[----:B------:R-:W-:Y:S01]  /*cff0*/  ISETP.GT.U32.AND P1, PT, R29, R14, PT ;  /* 0x0000000e1d00720c */ /* 0x000fe20003f24070 */
[--C-:B------:R-:W-:Y:S01]  /*d000*/  @!P2 IMAD.IADD R5, R5, 0x1, -R29.reuse ;  /* 0x000000010505a824 */ /* 0x100fe200078e0a1d */
[----:B-1----:R-:W2:Y:S01]  /*d010*/  LDL.LU R6, [R1+0xb0] ;  /* 0x0000b00001067983 */ /* 0x002ea20000300800 */
[C---:B------:R-:W-:Y:S02]  /*d020*/  ISETP.GT.U32.AND P3, PT, R29.reuse, R11, PT ;  /* 0x0000000b1d00720c */ /* 0x040fe40003f64070 */
[----:B------:R-:W-:Y:S01]  /*d030*/  ISETP.GT.U32.AND P2, PT, R29, R13, PT ;  /* 0x0000000d1d00720c */ /* 0x000fe20003f44070 */
[--C-:B------:R-:W-:Y:S01]  /*d040*/  @!P4 IMAD.IADD R3, R3, 0x1, -R29.reuse ;  /* 0x000000010303c824 */ /* 0x100fe200078e0a1d */
[----:B------:R0:W-:Y:S01]  /*d050*/  STL [R1+0x128], R5 ;  /* 0x0001280501007387 */ /* 0x0001e20000100800 */
[----:B------:R-:W-:-:S03]  /*d060*/  @!P5 IMAD.IADD R18, R18, 0x1, -R29 ;  /* 0x000000011212d824 */ /* 0x000fc600078e0a1d */
[--C-:B------:R-:W-:Y:S02]  /*d070*/  @!P0 IMAD.IADD R17, R17, 0x1, -R29.reuse ;  /* 0x0000000111118824 */ /* 0x100fe400078e0a1d */
[--C-:B------:R-:W-:Y:S01]  /*d080*/  @!P1 IMAD.IADD R14, R14, 0x1, -R29.reuse ;  /* 0x000000010e0e9824 */ /* 0x100fe200078e0a1d */
[----:B0-----:R-:W2:Y:S02]  /*d090*/  LDL.LU R5, [R1+0xb4] ;  /* 0x0000b40001057983 */ /* 0x001ea40000300800 */
[--C-:B------:R-:W-:Y:S02]  /*d0a0*/  @!P3 IMAD.IADD R11, R11, 0x1, -R29.reuse ;  /* 0x000000010b0bb824 */ /* 0x100fe400078e0a1d */
[----:B------:R0:W-:Y:S01]  /*d0b0*/  STL [R1+0x12c], R4 ;  /* 0x00012c0401007387 */ /* 0x0001e20000100800 */
[----:B------:R-:W-:-:S03]  /*d0c0*/  @!P2 IMAD.IADD R13, R13, 0x1, -R29 ;  /* 0x000000010d0da824 */ /* 0x000fc600078e0a1d */
[----:B0-----:R-:W2:Y:S04]  /*d0d0*/  LDL.LU R4, [R1+0xb8] ;  /* 0x0000b80001047983 */ /* 0x001ea80000300800 */
        /* <DEDUP_REMOVED lines=17> */
[--C-:B------:R-:W-:Y:S02]  /*d1f0*/  @!P1 IMAD.IADD R15, R15, 0x1, -R29.reuse ;  /* 0x000000010f0f9824 */ /* 0x100fe400078e0a1d */
[----:B------:R-:W-:Y:S01]  /*d200*/  @!P6 IMAD.IADD R12, R12, 0x1, -R29 ;  /* 0x000000010c0ce824 */ /* 0x000fe200078e0a1d */
[----:B------:R0:W-:Y:S01]  /*d210*/  STL [R1+0xe8], R2 ;  /* 0x0000e80201007387 */ /* 0x0001e20000100800 */
[----:B------:R-:W-:-:S06]  /*d220*/  IMAD.HI.U32 R27, R0, R26, RZ ;  /* 0x0000001a001b7227 */ /* 0x000fcc00078e00ff */
[----:B------:R-:W-:Y:S01]  /*d230*/  @!P2 IMAD.IADD R9, R9, 0x1, -R29 ;  /* 0x000000010909a824 */ /* 0x000fe200078e0a1d */
[----:B------:R1:W-:Y:S01]  /*d240*/  STL [R1+0xf4], R12 ;  /* 0x0000f40c01007387 */ /* 0x0003e20000100800 */
[----:B------:R-:W-:-:S03]  /*d250*/  IMAD.MOV R27, RZ, RZ, -R27 ;  /* 0x000000ffff1b7224 */ /* 0x000fc600078e0a1b */
[----:B0-----:R-:W4:Y:S04]  /*d260*/  LDL.LU R2, [R1+0x98] ;  /* 0x0000980001027983 */ /* 0x001f280000300800 */
[----:B------:R-:W4:Y:S01]  /*d270*/  LDL.LU R14, [R1+0x9c] ;  /* 0x00009c00010e7983 */ /* 0x000f220000300800 */
[----:B------:R-:W-:-:S03]  /*d280*/  IMAD R26, R29, R27, R26 ;  /* 0x0000001b1d1a7224 */ /* 0x000fc600078e021a */
        /* <DEDUP_REMOVED lines=11> */
[----:B------:R-:W-:-:S07]  /*d340*/  ISETP.GT.U32.AND P0, PT, R29, R15, PT ;  /* 0x0000000f1d00720c */ /* 0x000fce0003f04070 */
[--C-:B------:R-:W-:Y:S01]  /*d350*/  @!P1 IMAD.IADD R6, R6, 0x1, -R29.reuse ;  /* 0x0000000106069824 */ /* 0x100fe200078e0a1d */
[----:B------:R-:W-:Y:S01]  /*d360*/  ISETP.GT.U32.AND P1, PT, R29, R9, PT ;  /* 0x000000091d00720c */ /* 0x000fe20003f24070 */
[--C-:B------:R-:W-:Y:S02]  /*d370*/  @!P4 IMAD.IADD R10, R10, 0x1, -R29.reuse ;  /* 0x000000010a0ac824 */ /* 0x100fe400078e0a1d */
[--C-:B------:R-:W-:Y:S02]  /*d380*/  @!P5 IMAD.IADD R16, R16, 0x1, -R29.reuse ;  /* 0x000000011010d824 */ /* 0x100fe400078e0a1d */
[----:B------:R-:W-:-:S08]  /*d390*/  @!P0 IMAD.IADD R15, R15, 0x1, -R29 ;  /* 0x000000010f0f8824 */ /* 0x000fd000078e0a1d */
[----:B------:R-:W-:Y:S01]  /*d3a0*/  @!P1 IMAD.IADD R9, R9, 0x1, -R29 ;  /* 0x0000000109099824 */ /* 0x000fe200078e0a1d */
[----:B------:R-:W-:Y:S02]  /*d3b0*/  IABS R27, R11 ;  /* 0x0000000b001b7213 */ /* 0x000fe40000000000 */
[----:B------:R-:W2:Y:S04]  /*d3c0*/  LDL.LU R11, [R1+0x84] ;  /* 0x00008400010b7983 */ /* 0x000ea80000300800 */
[----:B------:R0:W-:Y:S04]  /*d3d0*/  STL [R1+0xec], R10 ;  /* 0x0000ec0a01007387 */ /* 0x0001e80000100800 */
[----:B0-----:R-:W3:Y:S04]  /*d3e0*/  LDL.LU R10, [R1+0x94] ;  /* 0x00009400010a7983 */ /* 0x001ee80000300800 */
[----:B------:R-:W3:Y:S04]  /*d3f0*/  LDL.LU R18, [R1+0x8c] ;  /* 0x00008c0001127983 */ /* 0x000ee80000300800 */
[----:B------:R0:W-:Y:S04]  /*d400*/  STL [R1+0xf0], R16 ;  /* 0x0000f01001007387 */ /* 0x0001e80000100800 */
[----:B------:R1:W-:Y:S04]  /*d410*/  STL [R1+0xe4], R15 ;  /* 0x0000e40f01007387 */ /* 0x0003e80000100800 */
[----:B------:R-:W3:Y:S04]  /*d420*/  LDL.LU R17, [R1+0x90] ;  /* 0x0000900001117983 */ /* 0x000ee80000300800 */
[----:B0-----:R-:W3:Y:S04]  /*d430*/  LDL.LU R16, [R1+0x1f4] ;  /* 0x0001f40001107983 */ /* 0x001ee80000300800 */
[----:B------:R0:W-:Y:S04]  /*d440*/  STL [R1+0xc0], R9 ;  /* 0x0000c00901007387 */ /* 0x0001e80000100800 */
[----:B-1----:R-:W3:Y:S04]  /*d450*/  LDL.LU R15, [R1+0x88] ;  /* 0x00008800010f7983 */ /* 0x002ee80000300800 */
[----:B0-----:R-:W3:Y:S01]  /*d460*/  LDL.LU R9, [R1+0x78] ;  /* 0x0000780001097983 */ /* 0x001ee20000300800 */
[----:B------:R-:W-:-:S02]  /*d470*/  ISETP.GT.U32.AND P3, PT, R29, R8, PT ;  /* 0x000000081d00720c */ /* 0x000fc40003f64070 */
[C---:B------:R-:W-:Y:S02]  /*d480*/  ISETP.GT.U32.AND P6, PT, R29.reuse, R7, PT ;  /* 0x000000071d00720c */ /* 0x040fe40003fc4070 */
[----:B------:R-:W-:-:S09]  /*d490*/  ISETP.GT.U32.AND P2, PT, R29, R5, PT ;  /* 0x000000051d00720c */ /* 0x000fd20003f44070 */
[--C-:B------:R-:W-:Y:S01]  /*d4a0*/  @!P3 IMAD.IADD R8, R8, 0x1, -R29.reuse ;  /* 0x000000010808b824 */ /* 0x100fe200078e0a1d */
[----:B------:R-:W-:Y:S01]  /*d4b0*/  ISETP.GT.U32.AND P3, PT, R29, R4, PT ;  /* 0x000000041d00720c */ /* 0x000fe20003f64070 */
[--C-:B------:R-:W-:Y:S01]  /*d4c0*/  @!P6 IMAD.IADD R7, R7, 0x1, -R29.reuse ;  /* 0x000000010707e824 */ /* 0x100fe200078e0a1d */
[----:B------:R-:W-:Y:S01]  /*d4d0*/  ISETP.GT.U32.AND P6, PT, R29, R3, PT ;  /* 0x000000031d00720c */ /* 0x000fe20003fc4070 */
[----:B------:R-:W-:Y:S01]  /*d4e0*/  @!P2 IMAD.IADD R5, R5, 0x1, -R29 ;  /* 0x000000010505a824 */ /* 0x000fe200078e0a1d */
[C---:B------:R-:W-:Y:S02]  /*d4f0*/  ISETP.GT.U32.AND P4, PT, R29.reuse, R21, PT ;  /* 0x000000151d00720c */ /* 0x040fe40003f84070 */
[C---:B------:R-:W-:Y:S02]  /*d500*/  ISETP.GT.U32.AND P2, PT, R29.reuse, R8, PT ;  /* 0x000000081d00720c */ /* 0x040fe40003f44070 */
[C---:B------:R-:W-:Y:S02]  /*d510*/  ISETP.GT.U32.AND P5, PT, R29.reuse, R20, PT ;  /* 0x000000141d00720c */ /* 0x040fe40003fa4070 */
[----:B------:R-:W-:-:S03]  /*d520*/  ISETP.GT.U32.AND P0, PT, R29, R19, PT ;  /* 0x000000131d00720c */ /* 0x000fc60003f04070 */
[--C-:B------:R-:W-:Y:S01]  /*d530*/  @!P3 IMAD.IADD R4, R4, 0x1, -R29.reuse ;  /* 0x000000010404b824 */ /* 0x100fe200078e0a1d */
[----:B------:R-:W-:Y:S01]  /*d540*/  ISETP.GT.U32.AND P3, PT, R29, R7, PT ;  /* 0x000000071d00720c */ /* 0x000fe20003f64070 */
[--C-:B------:R-:W-:Y:S01]  /*d550*/  @!P6 IMAD.IADD R3, R3, 0x1, -R29.reuse ;  /* 0x000000010303e824 */ /* 0x100fe200078e0a1d */
[----:B------:R-:W-:Y:S01]  /*d560*/  ISETP.GT.U32.AND P1, PT, R29, R6, PT ;  /* 0x000000061d00720c */ /* 0x000fe20003f24070 */
[--C-:B------:R-:W-:Y:S01]  /*d570*/  @!P4 IMAD.IADD R21, R21, 0x1, -R29.reuse ;  /* 0x000000011515c824 */ /* 0x100fe200078e0a1d */
[C---:B----4-:R-:W-:Y:S02]  /*d580*/  ISETP.GT.U32.AND P4, PT, R29.reuse, R2, PT ;  /* 0x000000021d00720c */ /* 0x050fe40003f84070 */
[C---:B------:R-:W-:Y:S01]  /*d590*/  ISETP.GT.U32.AND P6, PT, R29.reuse, R3, PT ;  /* 0x000000031d00720c */ /* 0x040fe20003fc4070 */
[--C-:B------:R-:W-:Y:S02]  /*d5a0*/  @!P2 IMAD.IADD R8, R8, 0x1, -R29.reuse ;  /* 0x000000010808a824 */ /* 0x100fe400078e0a1d */
[--C-:B------:R-:W-:Y:S01]  /*d5b0*/  @!P5 IMAD.IADD R20, R20, 0x1, -R29.reuse ;  /* 0x000000011414d824 */ /* 0x100fe200078e0a1d */
[----:B------:R-:W-:Y:S01]  /*d5c0*/  ISETP.GT.U32.AND P5, PT, R29, R14, PT ;  /* 0x0000000e1d00720c */ /* 0x000fe20003fa4070 */
[--C-:B------:R-:W-:Y:S01]  /*d5d0*/  @!P0 IMAD.IADD R19, R19, 0x1, -R29.reuse ;  /* 0x0000000113138824 */ /* 0x100fe200078e0a1d */
[----:B------:R-:W-:Y:S01]  /*d5e0*/  ISETP.GT.U32.AND P0, PT, R29, R13, PT ;  /* 0x0000000d1d00720c */ /* 0x000fe20003f04070 */
[--C-:B------:R-:W-:Y:S01]  /*d5f0*/  @!P3 IMAD.IADD R7, R7, 0x1, -R29.reuse ;  /* 0x000000010707b824 */ /* 0x100fe200078e0a1d */
[----:B------:R0:W-:Y:S01]  /*d600*/  STL [R1+0xc4], R8 ;  /* 0x0000c40801007387 */ /* 0x0001e20000100800 */
[C---:B------:R-:W-:Y:S01]  /*d610*/  ISETP.GT.U32.AND P2, PT, R29.reuse, R5, PT ;  /* 0x000000051d00720c */ /* 0x040fe20003f44070 */
[----:B------:R-:W-:Y:S01]  /*d620*/  @!P1 IMAD.IADD R6, R6, 0x1, -R29 ;  /* 0x0000000106069824 */ /* 0x000fe200078e0a1d */
[----:B------:R-:W-:-:S02]  /*d630*/  ISETP.GT.U32.AND P1, PT, R29, R12, PT ;  /* 0x0000000c1d00720c */ /* 0x000fc40003f24070 */
[--C-:B------:R-:W-:Y:S01]  /*d640*/  @!P6 IMAD.IADD R3, R3, 0x1, -R29.reuse ;  /* 0x000000010303e824 */ /* 0x100fe200078e0a1d */
[----:B0-----:R-:W4:Y:S04]  /*d650*/  LDL.LU R8, [R1+0x7c] ;  /* 0x00007c0001087983 */ /* 0x001f280000300800 */
[----:B------:R0:W-:Y:S01]  /*d660*/  STL [R1+0xcc], R7 ;  /* 0x0000cc0701007387 */ /* 0x0001e20000100800 */
[--C-:B------:R-:W-:Y:S02]  /*d670*/  @!P4 IMAD.IADD R2, R2, 0x1, -R29.reuse ;  /* 0x000000010202c824 */ /* 0x100fe400078e0a1d */
[--C-:B------:R-:W-:Y:S01]  /*d680*/  @!P5 IMAD.IADD R14, R14, 0x1, -R29.reuse ;  /* 0x000000010e0ed824 */ /* 0x100fe200078e0a1d */
[----:B0-----:R-:W4:Y:S01]  /*d690*/  LDL.LU R7, [R1+0x80] ;  /* 0x0000800001077983 */ /* 0x001f220000300800 */
[--C-:B------:R-:W-:Y:S01]  /*d6a0*/  @!P0 IMAD.IADD R13, R13, 0x1, -R29.reuse ;  /* 0x000000010d0d8824 */ /* 0x100fe200078e0a1d */
[----:B------:R-:W-:Y:S01]  /*d6b0*/  ISETP.GT.U32.AND P3, PT, R29, R4, PT ;  /* 0x000000041d00720c */ /* 0x000fe20003f64070 */
[----:B------:R-:W-:-:S02]  /*d6c0*/  @!P2 IMAD.IADD R5, R5, 0x1, -R29 ;  /* 0x000000010505a824 */ /* 0x000fc400078e0a1d */
[--C-:B------:R-:W-:Y:S01]  /*d6d0*/  @!P1 IMAD.IADD R12, R12, 0x1, -R29.reuse ;  /* 0x000000010c0c9824 */ /* 0x100fe200078e0a1d */
[----:B------:R-:W-:Y:S04]  /*d6e0*/  STL [R1+0xd4], R21 ;  /* 0x0000d41501007387 */ /* 0x000fe80000100800 */
[----:B------:R-:W-:Y:S04]  /*d6f0*/  STL [R1+0xa8], R20 ;  /* 0x0000a81401007387 */ /* 0x000fe80000100800 */
[----:B------:R-:W-:Y:S01]  /*d700*/  STL [R1+0xbc], R19 ;  /* 0x0000bc1301007387 */ /* 0x000fe20000100800 */
[----:B------:R-:W-:-:S03]  /*d710*/  @!P3 IMAD.IADD R4, R4, 0x1, -R29 ;  /* 0x000000010404b824 */ /* 0x000fc600078e0a1d */
[----:B------:R0:W-:Y:S04]  /*d720*/  STL [R1+0xb0], R6 ;  /* 0x0000b00601007387 */ /* 0x0001e80000100800 */
[----:B------:R1:W-:Y:S04]  /*d730*/  STL [R1+0xb4], R5 ;  /* 0x0000b40501007387 */ /* 0x0003e80000100800 */
[----:B0-----:R-:W4:Y:S04]  /*d740*/  LDL.LU R6, [R1+0x1c4] ;  /* 0x0001c40001067983 */ /* 0x001f280000300800 */
[----:B------:R0:W-:Y:S04]  /*d750*/  STL [R1+0xb8], R4 ;  /* 0x0000b80401007387 */ /* 0x0001e80000100800 */
[----:B-1----:R-:W4:Y:S04]  /*d760*/  LDL.LU R5, [R1+0x74] ;  /* 0x0000740001057983 */ /* 0x002f280000300800 */
[----:B0-----:R-:W4:Y:S04]  /*d770*/  LDL.LU R4, [R1+0x1b0] ;  /* 0x0001b00001047983 */ /* 0x001f280000300800 */
[----:B------:R0:W-:Y:S04]  /*d780*/  STL [R1+0xac], R3 ;  /* 0x0000ac0301007387 */ /* 0x0001e80000100800 */
[----:B0-----:R-:W4:Y:S01]  /*d790*/  LDL.LU R3, [R1+0x190] ;  /* 0x0001900001037983 */ /* 0x001f220000300800 */
[----:B--2---:R-:W-:-:S02]  /*d7a0*/  ISETP.GT.U32.AND P2, PT, R29, R11, PT ;  /* 0x0000000b1d00720c */ /* 0x004fc40003f44070 */
[C---:B---3--:R-:W-:Y:S02]  /*d7b0*/  ISETP.GT.U32.AND P6, PT, R29.reuse, R18, PT ;  /* 0x000000121d00720c */ /* 0x048fe40003fc4070 */
[C---:B------:R-:W-:Y:S02]  /*d7c0*/  ISETP.GT.U32.AND P4, PT, R29.reuse, R17, PT ;  /* 0x000000111d00720c */ /* 0x040fe40003f84070 */
[----:B------:R-:W-:-:S09]  /*d7d0*/  ISETP.GT.U32.AND P5, PT, R29, R16, PT ;  /* 0x000000101d00720c */ /* 0x000fd20003fa4070 */
[--C-:B------:R-:W-:Y:S01]  /*d7e0*/  @!P6 IMAD.IADD R18, R18, 0x1, -R29.reuse ;  /* 0x000000011212e824 */ /* 0x100fe200078e0a1d */
[----:B------:R-:W-:Y:S01]  /*d7f0*/  ISETP.GT.U32.AND P0, PT, R29, R15, PT ;  /* 0x0000000f1d00720c */ /* 0x000fe20003f04070 */
[--C-:B------:R-:W-:Y:S01]  /*d800*/  @!P4 IMAD.IADD R17, R17, 0x1, -R29.reuse ;  /* 0x000000011111c824 */ /* 0x100fe200078e0a1d */
[C---:B------:R-:W-:Y:S02]  /*d810*/  ISETP.GT.U32.AND P6, PT, R29.reuse, R2, PT ;  /* 0x000000021d00720c */ /* 0x040fe40003fc4070 */
[C---:B------:R-:W-:Y:S02]  /*d820*/  ISETP.GT.U32.AND P4, PT, R29.reuse, R14, PT ;  /* 0x0000000e1d00720c */ /* 0x040fe40003f84070 */
[C---:B------:R-:W-:Y:S01]  /*d830*/  ISETP.GT.U32.AND P1, PT, R29.reuse, R9, PT ;  /* 0x000000091d00720c */ /* 0x040fe20003f24070 */
[--C-:B------:R-:W-:Y:S01]  /*d840*/  @!P5 IMAD.IADD R16, R16, 0x1, -R29.reuse ;  /* 0x000000011010d824 */ /* 0x100fe200078e0a1d */
[----:B------:R-:W-:Y:S01]  /*d850*/  ISETP.GT.U32.AND P5, PT, R29, R13, PT ;  /* 0x0000000d1d00720c */ /* 0x000fe20003fa4070 */
[----:B------:R-:W-:-:S04]  /*d860*/  @!P2 IMAD.IADD R11, R11, 0x1, -R29 ;  /* 0x000000010b0ba824 */ /* 0x000fc800078e0a1d */
[--C-:B------:R-:W-:Y:S01]  /*d870*/  @!P0 IMAD.IADD R15, R15, 0x1, -R29.reuse ;  /* 0x000000010f0f8824 */ /* 0x100fe200078e0a1d */
[----:B------:R-:W-:Y:S01]  /*d880*/  ISETP.GT.U32.AND P0, PT, R29, R12, PT ;  /* 0x0000000c1d00720c */ /* 0x000fe20003f04070 */
[--C-:B------:R-:W-:Y:S02]  /*d890*/  @!P6 IMAD.IADD R2, R2, 0x1, -R29.reuse ;  /* 0x000000010202e824 */ /* 0x100fe400078e0a1d */
[--C-:B------:R-:W-:Y:S02]  /*d8a0*/  @!P4 IMAD.IADD R14, R14, 0x1, -R29.reuse ;  /* 0x000000010e0ec824 */ /* 0x100fe400078e0a1d */
[--C-:B------:R-:W-:Y:S01]  /*d8b0*/  @!P1 IMAD.IADD R9, R9, 0x1, -R29.reuse ;  /* 0x0000000109099824 */ /* 0x100fe200078e0a1d */
[----:B------:R-:W-:Y:S01]  /*d8c0*/  ISETP.GT.U32.AND P1, PT, R29, R11, PT ;  /* 0x0000000b1d00720c */ /* 0x000fe20003f24070 */
[--C-:B------:R-:W-:Y:S01]  /*d8d0*/  @!P5 IMAD.IADD R13, R13, 0x1, -R29.reuse ;  /* 0x000000010d0dd824 */ /* 0x100fe200078e0a1d */
[----:B------:R0:W-:Y:S05]  /*d8e0*/  STL [R1+0x98], R2 ;  /* 0x0000980201007387 */ /* 0x0001ea0000100800 */
[--C-:B------:R-:W-:Y:S01]  /*d8f0*/  @!P0 IMAD.IADD R12, R12, 0x1, -R29.reuse ;  /* 0x000000010c0c8824 */ /* 0x100fe200078e0a1d */
[----:B0-----:R-:W2:Y:S04]  /*d900*/  LDL.LU R2, [R1+0x198] ;  /* 0x0001980001027983 */ /* 0x001ea80000300800 */
[----:B------:R0:W-:Y:S04]  /*d910*/  STL [R1+0x9c], R14 ;  /* 0x00009c0e01007387 */ /* 0x0001e80000100800 */
[----:B------:R-:W3:Y:S04]  /*d920*/  LDL.LU R21, [R1+0x180] ;  /* 0x0001800001157983 */ /* 0x000ee80000300800 */
[----:B------:R1:W-:Y:S04]  /*d930*/  STL [R1+0xa0], R13 ;  /* 0x0000a00d01007387 */ /* 0x0003e80000100800 */
[----:B------:R-:W2:Y:S01]  /*d940*/  LDL.LU R20, [R1+0x144] ;  /* 0x0001440001147983 */ /* 0x000ea20000300800 */
[----:B------:R-:W-:-:S03]  /*d950*/  @!P1 IMAD.IADD R11, R11, 0x1, -R29 ;  /* 0x000000010b0b9824 */ /* 0x000fc600078e0a1d */
[----:B------:R1:W-:Y:S04]  /*d960*/  STL [R1+0xa4], R12 ;  /* 0x0000a40c01007387 */ /* 0x0003e80000100800 */
[----:B0-----:R-:W2:Y:S04]  /*d970*/  LDL.LU R14, [R1+0x150] ;  /* 0x00015000010e7983 */ /* 0x001ea80000300800 */
[----:B-1----:R-:W2:Y:S04]  /*d980*/  LDL.LU R13, [R1+0x154] ;  /* 0x00015400010d7983 */ /* 0x002ea80000300800 */
[----:B------:R0:W-:Y:S04]  /*d990*/  STL [R1+0x84], R11 ;  /* 0x0000840b01007387 */ /* 0x0001e80000100800 */
[----:B------:R-:W2:Y:S04]  /*d9a0*/  LDL.LU R12, [R1+0x15c] ;  /* 0x00015c00010c7983 */ /* 0x000ea80000300800 */
[----:B0-----:R-:W2:Y:S01]  /*d9b0*/  LDL.LU R11, [R1+0x104] ;  /* 0x00010400010b7983 */ /* 0x001ea20000300800 */
[----:B------:R-:W-:-:S02]  /*d9c0*/  ISETP.GT.U32.AND P3, PT, R29, R10, PT ;  /* 0x0000000a1d00720c */ /* 0x000fc40003f64070 */
[----:B----4-:R-:W-:-:S11]  /*d9d0*/  ISETP.GT.U32.AND P2, PT, R29, R8, PT ;  /* 0x000000081d00720c */ /* 0x010fd60003f44070 */
[--C-:B------:R-:W-:Y:S01]  /*d9e0*/  @!P3 IMAD.IADD R10, R10, 0x1, -R29.reuse ;  /* 0x000000010a0ab824 */ /* 0x100fe200078e0a1d */
[C---:B------:R-:W-:Y:S01]  /*d9f0*/  ISETP.GT.U32.AND P3, PT, R29.reuse, R7, PT ;  /* 0x000000071d00720c */ /* 0x040fe20003f64070 */
[----:B------:R-:W-:Y:S01]  /*da00*/  @!P2 IMAD.IADD R8, R8, 0x1, -R29 ;  /* 0x000000010808a824 */ /* 0x000fe200078e0a1d */
[C---:B------:R-:W-:Y:S02]  /*da10*/  ISETP.GT.U32.AND P5, PT, R29.reuse, R16, PT ;  /* 0x000000101d00720c */ /* 0x040fe40003fa4070 */
[C---:B------:R-:W-:Y:S02]  /*da20*/  ISETP.GT.U32.AND P2, PT, R29.reuse, R10, PT ;  /* 0x0000000a1d00720c */ /* 0x040fe40003f44070 */
[----:B------:R-:W-:-:S07]  /*da30*/  ISETP.GT.U32.AND P4, PT, R29, R17, PT ;  /* 0x000000111d00720c */ /* 0x000fce0003f84070 */
[--C-:B------:R-:W-:Y:S01]  /*da40*/  @!P3 IMAD.IADD R7, R7, 0x1, -R29.reuse ;  /* 0x000000010707b824 */ /* 0x100fe200078e0a1d */
[C---:B------:R-:W-:Y:S02]  /*da50*/  ISETP.GT.U32.AND P3, PT, R29.reuse, R18, PT ;  /* 0x000000121d00720c */ /* 0x040fe40003f64070 */
[C---:B------:R-:W-:Y:S01]  /*da60*/  ISETP.GT.U32.AND P0, PT, R29.reuse, R15, PT ;  /* 0x0000000f1d00720c */ /* 0x040fe20003f04070 */
[--C-:B------:R-:W-:Y:S01]  /*da70*/  @!P2 IMAD.IADD R10, R10, 0x1, -R29.reuse ;  /* 0x000000010a0aa824 */ /* 0x100fe200078e0a1d */
[C---:B------:R-:W-:Y:S01]  /*da80*/  ISETP.GT.U32.AND P2, PT, R29.reuse, R7, PT ;  /* 0x000000071d00720c */ /* 0x040fe20003f44070 */
[--C-:B------:R-:W-:Y:S01]  /*da90*/  @!P5 IMAD.IADD R16, R16, 0x1, -R29.reuse ;  /* 0x000000011010d824 */ /* 0x100fe200078e0a1d */
[----:B------:R-:W-:Y:S01]  /*daa0*/  ISETP.GT.U32.AND P1, PT, R29, R9, PT ;  /* 0x000000091d00720c */ /* 0x000fe20003f24070 */
[----:B------:R-:W-:Y:S01]  /*dab0*/  @!P4 IMAD.IADD R17, R17, 0x1, -R29 ;  /* 0x000000011111c824 */ /* 0x000fe200078e0a1d */
[----:B------:R-:W-:-:S05]  /*dac0*/  ISETP.GT.U32.AND P4, PT, R29, R5, PT ;  /* 0x000000051d00720c */ /* 0x000fca0003f84070 */
[--C-:B------:R-:W-:Y:S01]  /*dad0*/  @!P3 IMAD.IADD R18, R18, 0x1, -R29.reuse ;  /* 0x000000011212b824 */ /* 0x100fe200078e0a1d */
[C---:B------:R-:W-:Y:S02]  /*dae0*/  ISETP.GT.U32.AND P3, PT, R29.reuse, R6, PT ;  /* 0x000000061d00720c */ /* 0x040fe40003f64070 */
[----:B------:R-:W-:Y:S01]  /*daf0*/  ISETP.GT.U32.AND P5, PT, R29, R4, PT ;  /* 0x000000041d00720c */ /* 0x000fe20003fa4070 */
[--C-:B------:R-:W-:Y:S01]  /*db00*/  @!P0 IMAD.IADD R15, R15, 0x1, -R29.reuse ;  /* 0x000000010f0f8824 */ /* 0x100fe200078e0a1d */
[C---:B------:R-:W-:Y:S02]  /*db10*/  ISETP.GT.U32.AND P0, PT, R29.reuse, R28, PT ;  /* 0x0000001c1d00720c */ /* 0x040fe40003f04070 */
[----:B------:R-:W-:Y:S01]  /*db20*/  ISETP.GT.U32.AND P6, PT, R29, R8, PT ;  /* 0x000000081d00720c */ /* 0x000fe20003fc4070 */
[--C-:B------:R-:W-:Y:S02]  /*db30*/  @!P2 IMAD.IADD R7, R7, 0x1, -R29.reuse ;  /* 0x000000010707a824 */ /* 0x100fe400078e0a1d */
[----:B------:R-:W-:-:S02]  /*db40*/  @!P1 IMAD.IADD R9, R9, 0x1, -R29 ;  /* 0x0000000109099824 */ /* 0x000fc400078e0a1d */
[--C-:B------:R-:W-:Y:S01]  /*db50*/  @!P4 IMAD.IADD R5, R5, 0x1, -R29.reuse ;  /* 0x000000010505c824 */ /* 0x100fe200078e0a1d */
[----:B------:R-:W-:Y:S01]  /*db60*/  ISETP.GT.U32.AND P1, PT, R29, R3, PT ;  /* 0x000000031d00720c */ /* 0x000fe20003f24070 */
[--C-:B------:R-:W-:Y:S02]  /*db70*/  @!P3 IMAD.IADD R6, R6, 0x1, -R29.reuse ;  /* 0x000000010606b824 */ /* 0x100fe400078e0a1d */
[--C-:B------:R-:W-:Y:S01]  /*db80*/  @!P5 IMAD.IADD R4, R4, 0x1, -R29.reuse ;  /* 0x000000010404d824 */ /* 0x100fe200078e0a1d */
[----:B------:R0:W-:Y:S01]  /*db90*/  STL [R1+0x94], R10 ;  /* 0x0000940a01007387 */ /* 0x0001e20000100800 */
[--C-:B------:R-:W-:Y:S02]  /*dba0*/  @!P0 IMAD.IADD R28, R28, 0x1, -R29.reuse ;  /* 0x000000011c1c8824 */ /* 0x100fe400078e0a1d */
[--C-:B------:R-:W-:Y:S01]  /*dbb0*/  @!P6 IMAD.IADD R8, R8, 0x1, -R29.reuse ;  /* 0x000000010808e824 */ /* 0x100fe200078e0a1d */
[----:B0-----:R-:W4:Y:S05]  /*dbc0*/  LDL.LU R10, [R1+0x13c] ;  /* 0x00013c00010a7983 */ /* 0x001f2a0000300800 */
[----:B------:R-:W-:Y:S01]  /*dbd0*/  @!P1 IMAD.IADD R3, R3, 0x1, -R29 ;  /* 0x0000000103039824 */ /* 0x000fe200078e0a1d */
[----:B------:R0:W-:Y:S04]  /*dbe0*/  STL [R1+0x8c], R18 ;  /* 0x00008c1201007387 */ /* 0x0001e80000100800 */
[----:B------:R1:W-:Y:S04]  /*dbf0*/  STL [R1+0x90], R17 ;  /* 0x0000901101007387 */ /* 0x0003e80000100800 */
[----:B------:R0:W-:Y:S04]  /*dc00*/  STL [R1+0x1f4], R16 ;  /* 0x0001f41001007387 */ /* 0x0001e80000100800 */
[----:B------:R0:W-:Y:S04]  /*dc10*/  STL [R1+0x88], R15 ;  /* 0x0000880f01007387 */ /* 0x0001e80000100800 */
[----:B------:R0:W-:Y:S04]  /*dc20*/  STL [R1+0x78], R9 ;  /* 0x0000780901007387 */ /* 0x0001e80000100800 */
[----:B------:R-:W4:Y:S04]  /*dc30*/  LDL.LU R19, [R1+0x114] ;  /* 0x0001140001137983 */ /* 0x000f280000300800 */
[----:B------:R-:W-:Y:S04]  /*dc40*/  STL [R1+0x7c], R8 ;  /* 0x00007c0801007387 */ /* 0x000fe80000100800 */
[----:B0-----:R-:W4:Y:S04]  /*dc50*/  LDL.LU R18, [R1+0x11c] ;  /* 0x00011c0001127983 */ /* 0x001f280000300800 */
[----:B-1----:R-:W4:Y:S04]  /*dc60*/  LDL.LU R17, [R1+0x124] ;  /* 0x0001240001117983 */ /* 0x002f280000300800 */
[----:B------:R-:W-:Y:S04]  /*dc70*/  STL [R1+0x80], R7 ;  /* 0x0000800701007387 */ /* 0x000fe80000100800 */
[----:B------:R-:W4:Y:S04]  /*dc80*/  LDL.LU R16, [R1+0x10c] ;  /* 0x00010c0001107983 */ /* 0x000f280000300800 */
[----:B------:R-:W4:Y:S04]  /*dc90*/  LDL.LU R15, [R1+0x24] ;  /* 0x00002400010f7983 */ /* 0x000f280000300800 */
[----:B------:R-:W4:Y:S01]  /*dca0*/  LDL.LU R9, [R1+0xd0] ;  /* 0x0000d00001097983 */ /* 0x000f220000300800 */
[----:B---3--:R-:W-:-:S02]  /*dcb0*/  ISETP.GT.U32.AND P2, PT, R29, R21, PT ;  /* 0x000000151d00720c */ /* 0x008fc40003f44070 */
[C---:B--2---:R-:W-:Y:S02]  /*dcc0*/  ISETP.GT.U32.AND P3, PT, R29.reuse, R20, PT ;  /* 0x000000141d00720c */ /* 0x044fe40003f64070 */
[C---:B------:R-:W-:Y:S02]  /*dcd0*/  ISETP.GT.U32.AND P4, PT, R29.reuse, R14, PT ;  /* 0x0000000e1d00720c */ /* 0x040fe40003f84070 */
[C---:B------:R-:W-:Y:S02]  /*dce0*/  ISETP.GT.U32.AND P5, PT, R29.reuse, R13, PT ;  /* 0x0000000d1d00720c */ /* 0x040fe40003fa4070 */
[----:B------:R-:W-:-:S05]  /*dcf0*/  ISETP.GT.U32.AND P6, PT, R29, R2, PT ;  /* 0x000000021d00720c */ /* 0x000fca0003fc4070 */
[--C-:B------:R-:W-:Y:S01]  /*dd00*/  @!P2 IMAD.IADD R21, R21, 0x1, -R29.reuse ;  /* 0x000000011515a824 */ /* 0x100fe200078e0a1d */
[C---:B------:R-:W-:Y:S01]  /*dd10*/  ISETP.GT.U32.AND P0, PT, R29.reuse, R12, PT ;  /* 0x0000000c1d00720c */ /* 0x040fe20003f04070 */
[--C-:B------:R-:W-:Y:S01]  /*dd20*/  @!P3 IMAD.IADD R20, R20, 0x1, -R29.reuse ;  /* 0x000000011414b824 */ /* 0x100fe200078e0a1d */
[C---:B------:R-:W-:Y:S01]  /*dd30*/  ISETP.GT.U32.AND P2, PT, R29.reuse, R6, PT ;  /* 0x000000061d00720c */ /* 0x040fe20003f44070 */
[--C-:B------:R-:W-:Y:S01]  /*dd40*/  @!P4 IMAD.IADD R14, R14, 0x1, -R29.reuse ;  /* 0x000000010e0ec824 */ /* 0x100fe200078e0a1d */
[----:B------:R-:W-:Y:S01]  /*dd50*/  ISETP.GT.U32.AND P3, PT, R29, R5, PT ;  /* 0x000000051d00720c */ /* 0x000fe20003f64070 */
[--C-:B------:R-:W-:Y:S01]  /*dd60*/  @!P5 IMAD.IADD R13, R13, 0x1, -R29.reuse ;  /* 0x000000010d0dd824 */ /* 0x100fe200078e0a1d */
[C---:B------:R-:W-:Y:S02]  /*dd70*/  ISETP.GT.U32.AND P1, PT, R29.reuse, R11, PT ;  /* 0x0000000b1d00720c */ /* 0x040fe40003f24070 */
[C---:B------:R-:W-:Y:S02]  /*dd80*/  ISETP.GT.U32.AND P5, PT, R29.reuse, R28, PT ;  /* 0x0000001c1d00720c */ /* 0x040fe40003fa4070 */
[----:B------:R-:W-:Y:S01]  /*dd90*/  ISETP.GT.U32.AND P4, PT, R29, R4, PT ;  /* 0x000000041d00720c */ /* 0x000fe20003f84070 */
[----:B------:R-:W-:-:S02]  /*dda0*/  @!P6 IMAD.IADD R2, R2, 0x1, -R29 ;  /* 0x000000010202e824 */ /* 0x000fc400078e0a1d */
[--C-:B------:R-:W-:Y:S01]  /*ddb0*/  @!P0 IMAD.IADD R12, R12, 0x1, -R29.reuse ;  /* 0x000000010c0c8824 */ /* 0x100fe200078e0a1d */
[----:B------:R-:W-:Y:S01]  /*ddc0*/  ISETP.GT.U32.AND P0, PT, R29, R3, PT ;  /* 0x000000031d00720c */ /* 0x000fe20003f04070 */
[--C-:B------:R-:W-:Y:S02]  /*ddd0*/  @!P2 IMAD.IADD R6, R6, 0x1, -R29.reuse ;  /* 0x000000010606a824 */ /* 0x100fe400078e0a1d */
[--C-:B------:R-:W-:Y:S02]  /*dde0*/  @!P3 IMAD.IADD R5, R5, 0x1, -R29.reuse ;  /* 0x000000010505b824 */ /* 0x100fe400078e0a1d */
[--C-:B------:R-:W-:Y:S01]  /*ddf0*/  @!P1 IMAD.IADD R11, R11, 0x1, -R29.reuse ;  /* 0x000000010b0b9824 */ /* 0x100fe200078e0a1d */
[----:B------:R-:W-:Y:S01]  /*de00*/  ISETP.GT.U32.AND P1, PT, R29, R2, PT ;  /* 0x000000021d00720c */ /* 0x000fe20003f24070 */
[--C-:B------:R-:W-:Y:S02]  /*de10*/  @!P5 IMAD.IADD R28, R28, 0x1, -R29.reuse ;  /* 0x000000011c1cd824 */ /* 0x100fe400078e0a1d */
[--C-:B------:R-:W-:Y:S01]  /*de20*/  @!P4 IMAD.IADD R4, R4, 0x1, -R29.reuse ;  /* 0x000000010404c824 */ /* 0x100fe200078e0a1d */
[----:B------:R-:W-:Y:S04]  /*de30*/  STL [R1+0x1c4], R6 ;  /* 0x0001c40601007387 */ /* 0x000fe80000100800 */
[----:B------:R-:W-:Y:S01]  /*de40*/  STL [R1+0x74], R5 ;  /* 0x0000740501007387 */ /* 0x000fe20000100800 */
[----:B------:R-:W-:-:S03]  /*de50*/  @!P0 IMAD.IADD R3, R3, 0x1, -R29 ;  /* 0x0000000103038824 */ /* 0x000fc600078e0a1d */
[----:B------:R0:W-:Y:S04]  /*de60*/  STL [R1+0x188], R28 ;  /* 0x0001881c01007387 */ /* 0x0001e80000100800 */
[----:B------:R1:W-:Y:S04]  /*de70*/  STL [R1+0x1b0], R4 ;  /* 0x0001b00401007387 */ /* 0x0003e80000100800 */
[----:B0-----:R-:W2:Y:S04]  /*de80*/  LDL.LU R28, [R1+0x15c0] ;  /* 0x0015c000011c7983 */ /* 0x001ea80000300800 */
[----:B------:R-:W3:Y:S04]  /*de90*/  LDL.LU R8, [R1+0xdc] ;  /* 0x0000dc0001087983 */ /* 0x000ee80000300800 */
[----:B------:R-:W2:Y:S01]  /*dea0*/  LDL.LU R7, [R1+0xe0] ;  /* 0x0000e00001077983 */ /* 0x000ea20000300800 */
[----:B------:R-:W-:-:S03]  /*deb0*/  @!P1 IMAD.IADD R2, R2, 0x1, -R29 ;  /* 0x0000000102029824 */ /* 0x000fc600078e0a1d */
[----:B------:R-:W2:Y:S04]  /*dec0*/  LDL.LU R6, [R1+0x20] ;  /* 0x0000200001067983 */ /* 0x000ea80000300800 */
[----:B------:R-:W-:Y:S04]  /*ded0*/  STL [R1+0x190], R3 ;  /* 0x0001900301007387 */ /* 0x000fe80000100800 */
[----:B------:R-:W2:Y:S04]  /*dee0*/  LDL.LU R5, [R1+0xc8] ;  /* 0x0000c80001057983 */ /* 0x000ea80000300800 */
[----:B-1----:R-:W2:Y:S04]  /*def0*/  LDL.LU R4, [R1+0x1c] ;  /* 0x00001c0001047983 */ /* 0x002ea80000300800 */
[----:B------:R0:W-:Y:S04]  /*df00*/  STL [R1+0x198], R2 ;  /* 0x0001980201007387 */ /* 0x0001e80000100800 */
[----:B0-----:R-:W2:Y:S04]  /*df10*/  LDL.LU R2, [R1+0x18] ;  /* 0x0000180001027983 */ /* 0x001ea80000300800 */
[----:B------:R-:W2:Y:S01]  /*df20*/  LDL.LU R3, [R1+0x14] ;  /* 0x0000140001037983 */ /* 0x000ea20000300800 */
[----:B----4-:R-:W-:-:S02]  /*df30*/  ISETP.GT.U32.AND P6, PT, R29, R10, PT ;  /* 0x0000000a1d00720c */ /* 0x010fc40003fc4070 */
[C---:B------:R-:W-:Y:S02]  /*df40*/  ISETP.GT.U32.AND P2, PT, R29.reuse, R21, PT ;  /* 0x000000151d00720c */ /* 0x040fe40003f44070 */
[C---:B------:R-:W-:Y:S02]  /*df50*/  ISETP.GT.U32.AND P3, PT, R29.reuse, R20, PT ;  /* 0x000000141d00720c */ /* 0x040fe40003f64070 */
[C---:B------:R-:W-:Y:S02]  /*df60*/  ISETP.GT.U32.AND P4, PT, R29.reuse, R14, PT ;  /* 0x0000000e1d00720c */ /* 0x040fe40003f84070 */
[C---:B------:R-:W-:Y:S02]  /*df70*/  ISETP.GT.U32.AND P5, PT, R29.reuse, R13, PT ;  /* 0x0000000d1d00720c */ /* 0x040fe40003fa4070 */
[----:B------:R-:W-:-:S03]  /*df80*/  ISETP.GT.U32.AND P0, PT, R29, R12, PT ;  /* 0x0000000c1d00720c */ /* 0x000fc60003f04070 */
        /* <DEDUP_REMOVED lines=9> */
[----:B------:R-:W-:Y:S01]  /*e020*/  ISETP.GT.U32.AND P4, PT, R29, R17, PT ;  /* 0x000000111d00720c */ /* 0x000fe20003f84070 */
[----:B------:R-:W-:-:S04]  /*e030*/  @!P0 IMAD.IADD R12, R12, 0x1, -R29 ;  /* 0x000000010c0c8824 */ /* 0x000fc800078e0a1d */
[----:B------:R-:W-:Y:S01]  /*e040*/  @!P1 IMAD.IADD R11, R11, 0x1, -R29 ;  /* 0x000000010b0b9824 */ /* 0x000fe200078e0a1d */
[----:B------:R-:W-:-:S03]  /*e050*/  ISETP.GT.U32.AND P5, PT, R29, R16, PT ;  /* 0x000000101d00720c */ /* 0x000fc60003fa4070 */
[--C-:B------:R-:W-:Y:S01]  /*e060*/  @!P6 IMAD.IADD R10, R10, 0x1, -R29.reuse ;  /* 0x000000010a0ae824 */ /* 0x100fe200078e0a1d */
[----:B------:R-:W-:Y:S01]  /*e070*/  ISETP.GT.U32.AND P0, PT, R29, R15, PT ;  /* 0x0000000f1d00720c */ /* 0x000fe20003f04070 */
[--C-:B------:R-:W-:Y:S01]  /*e080*/  @!P2 IMAD.IADD R19, R19, 0x1, -R29.reuse ;  /* 0x000000011313a824 */ /* 0x100fe200078e0a1d */
[----:B------:R-:W-:Y:S01]  /*e090*/  ISETP.GT.U32.AND P1, PT, R29, R9, PT ;  /* 0x000000091d00720c */ /* 0x000fe20003f24070 */
[--C-:B------:R-:W-:Y:S02]  /*e0a0*/  @!P3 IMAD.IADD R18, R18, 0x1, -R29.reuse ;  /* 0x000000011212b824 */ /* 0x100fe400078e0a1d */
[----:B------:R-:W-:-:S04]  /*e0b0*/  @!P4 IMAD.IADD R17, R17, 0x1, -R29 ;  /* 0x000000011111c824 */ /* 0x000fc800078e0a1d */
[----:B------:R-:W-:-:S04]  /*e0c0*/  @!P5 IMAD.IADD R16, R16, 0x1, -R29 ;  /* 0x000000011010d824 */ /* 0x000fc800078e0a1d */
[--C-:B------:R-:W-:Y:S02]  /*e0d0*/  @!P0 IMAD.IADD R15, R15, 0x1, -R29.reuse ;  /* 0x000000010f0f8824 */ /* 0x100fe400078e0a1d */
[----:B------:R-:W-:Y:S02]  /*e0e0*/  @!P1 IMAD.IADD R9, R9, 0x1, -R29 ;  /* 0x0000000109099824 */ /* 0x000fe400078e0a1d */
[----:B------:R-:W-:Y:S01]  /*e0f0*/  IMAD.HI.U32 R0, R0, R27, RZ ;  /* 0x0000001b00007227 */ /* 0x000fe200078e00ff */
[----:B------:R0:W-:Y:S03]  /*e100*/  STL [R1+0x180], R21 ;  /* 0x0001801501007387 */ /* 0x0001e60000100800 */
[----:B------:R-:W-:Y:S01]  /*e110*/  IMAD.MOV R0, RZ, RZ, -R0 ;  /* 0x000000ffff007224 */ /* 0x000fe200078e0a00 */
[----:B0-----:R-:W4:Y:S04]  /*e120*/  LDL.LU R21, [R1+0x15bc] ;  /* 0x0015bc0001157983 */ /* 0x001f280000300800 */
[----:B------:R0:W-:Y:S01]  /*e130*/  STL [R1+0x144], R20 ;  /* 0x0001441401007387 */ /* 0x0001e20000100800 */
[----:B------:R-:W-:-:S03]  /*e140*/  IMAD R27, R29, R0, R27 ;  /* 0x000000001d1b7224 */ /* 0x000fc600078e021b */
[----:B0-----:R-:W4:Y:S04]  /*e150*/  LDL.LU R20, [R1+0x15b8] ;  /* 0x0015b80001147983 */ /* 0x001f280000300800 */
[----:B------:R0:W-:Y:S04]  /*e160*/  STL [R1+0x150], R14 ;  /* 0x0001500e01007387 */ /* 0x0001e80000100800 */
[----:B------:R1:W-:Y:S04]  /*e170*/  STL [R1+0x154], R13 ;  /* 0x0001540d01007387 */ /* 0x0003e80000100800 */
[----:B------:R0:W-:Y:S04]  /*e180*/  STL [R1+0x15c], R12 ;  /* 0x00015c0c01007387 */ /* 0x0001e80000100800 */
[----:B------:R-:W4:Y:S04]  /*e190*/  LDL.LU R0, [R1+0x6c] ;  /* 0x00006c0001007983 */ /* 0x000f280000300800 */
[----:B------:R1:W-:Y:S04]  /*e1a0*/  STL [R1+0x104], R11 ;  /* 0x0001040b01007387 */ /* 0x0003e80000100800 */
[----:B0-----:R-:W4:Y:S04]  /*e1b0*/  LDL.LU R14, [R1+0x10] ;  /* 0x00001000010e7983 */ /* 0x001f280000300800 */
[----:B-1----:R-:W4:Y:S04]  /*e1c0*/  LDL.LU R13, [R1+0xc] ;  /* 0x00000c00010d7983 */ /* 0x002f280000300800 */
[----:B------:R0:W-:Y:S04]  /*e1d0*/  STL [R1+0x13c], R10 ;  /* 0x00013c0a01007387 */ /* 0x0001e80000100800 */
[----:B------:R-:W4:Y:S04]  /*e1e0*/  LDL.LU R12, [R1+0x8] ;  /* 0x00000800010c7983 */ /* 0x000f280000300800 */
[----:B------:R-:W4:Y:S04]  /*e1f0*/  LDL.LU R11, [R1+0x4] ;  /* 0x00000400010b7983 */ /* 0x000f280000300800 */
[----:B0-----:R-:W4:Y:S01]  /*e200*/  LDL.LU R10, [R1] ;  /* 0x00000000010a7983 */ /* 0x001f220000300800 */
[----:B---3--:R-:W-:-:S02]  /*e210*/  ISETP.GT.U32.AND P6, PT, R29, R8, PT ;  /* 0x000000081d00720c */ /* 0x008fc40003fc4070 */
[C---:B--2---:R-:W-:Y:S02]  /*e220*/  ISETP.GT.U32.AND P2, PT, R29.reuse, R7, PT ;  /* 0x000000071d00720c */ /* 0x044fe40003f44070 */
[C---:B------:R-:W-:Y:S02]  /*e230*/  ISETP.GT.U32.AND P3, PT, R29.reuse, R6, PT ;  /* 0x000000061d00720c */ /* 0x040fe40003f64070 */
[C---:B------:R-:W-:Y:S02]  /*e240*/  ISETP.GT.U32.AND P4, PT, R29.reuse, R5, PT ;  /* 0x000000051d00720c */ /* 0x040fe40003f84070 */
[----:B------:R-:W-:-:S05]  /*e250*/  ISETP.GT.U32.AND P5, PT, R29, R4, PT ;  /* 0x000000041d00720c */ /* 0x000fca0003fa4070 */
[--C-:B------:R-:W-:Y:S01]  /*e260*/  @!P6 IMAD.IADD R8, R8, 0x1, -R29.reuse ;  /* 0x000000010808e824 */ /* 0x100fe200078e0a1d */
[----:B------:R-:W-:Y:S01]  /*e270*/  ISETP.GT.U32.AND P6, PT, R29, R19, PT ;  /* 0x000000131d00720c */ /* 0x000fe20003fc4070 */
[--C-:B------:R-:W-:Y:S01]  /*e280*/  @!P2 IMAD.IADD R7, R7, 0x1, -R29.reuse ;  /* 0x000000010707a824 */ /* 0x100fe200078e0a1d */
[C---:B------:R-:W-:Y:S01]  /*e290*/  ISETP.GT.U32.AND P2, PT, R29.reuse, R18, PT ;  /* 0x000000121d00720c */ /* 0x040fe20003f44070 */
[--C-:B------:R-:W-:Y:S01]  /*e2a0*/  @!P3 IMAD.IADD R6, R6, 0x1, -R29.reuse ;  /* 0x000000010606b824 */ /* 0x100fe200078e0a1d */
[C---:B------:R-:W-:Y:S02]  /*e2b0*/  ISETP.GT.U32.AND P3, PT, R29.reuse, R17, PT ;  /* 0x000000111d00720c */ /* 0x040fe40003f64070 */
[C---:B------:R-:W-:Y:S02]  /*e2c0*/  ISETP.GT.U32.AND P0, PT, R29.reuse, R2, PT ;  /* 0x000000021d00720c */ /* 0x040fe40003f04070 */
[----:B------:R-:W-:Y:S01]  /*e2d0*/  ISETP.GT.U32.AND P1, PT, R29, R3, PT ;  /* 0x000000031d00720c */ /* 0x000fe20003f24070 */
[--C-:B------:R-:W-:Y:S01]  /*e2e0*/  @!P4 IMAD.IADD R5, R5, 0x1, -R29.reuse ;  /* 0x000000010505c824 */ /* 0x100fe200078e0a1d */
[C---:B------:R-:W-:Y:S01]  /*e2f0*/  ISETP.GT.U32.AND P4, PT, R29.reuse, R16, PT ;  /* 0x000000101d00720c */ /* 0x040fe20003f84070 */
[--C-:B------:R-:W-:Y:S01]  /*e300*/  @!P5 IMAD.IADD R4, R4, 0x1, -R29.reuse ;  /* 0x000000010404d824 */ /* 0x100fe200078e0a1d */
[----:B------:R-:W-:Y:S01]  /*e310*/  ISETP.GT.U32.AND P5, PT, R29, R15, PT ;  /* 0x0000000f1d00720c */ /* 0x000fe20003fa4070 */
[----:B------:R-:W-:-:S06]  /*e320*/  @!P6 IMAD.IADD R19, R19, 0x1, -R29 ;  /* 0x000000011313e824 */ /* 0x000fcc00078e0a1d */
[--C-:B------:R-:W-:Y:S01]  /*e330*/  @!P0 IMAD.IADD R2, R2, 0x1, -R29.reuse ;  /* 0x0000000102028824 */ /* 0x100fe200078e0a1d */
[----:B------:R-:W-:Y:S01]  /*e340*/  ISETP.GT.U32.AND P0, PT, R29, R9, PT ;  /* 0x000000091d00720c */ /* 0x000fe20003f04070 */
[--C-:B------:R-:W-:Y:S02]  /*e350*/  @!P2 IMAD.IADD R18, R18, 0x1, -R29.reuse ;  /* 0x000000011212a824 */ /* 0x100fe400078e0a1d */
[--C-:B------:R-:W-:Y:S01]  /*e360*/  @!P1 IMAD.IADD R3, R3, 0x1, -R29.reuse ;  /* 0x0000000103039824 */ /* 0x100fe200078e0a1d */
[----:B------:R-:W-:Y:S01]  /*e370*/  ISETP.GT.U32.AND P1, PT, R29, R8, PT ;  /* 0x000000081d00720c */ /* 0x000fe20003f24070 */
[--C-:B------:R-:W-:Y:S01]  /*e380*/  @!P3 IMAD.IADD R17, R17, 0x1, -R29.reuse ;  /* 0x000000011111b824 */ /* 0x100fe200078e0a1d */
[C---:B------:R-:W-:Y:S01]  /*e390*/  ISETP.GT.U32.AND P2, PT, R29.reuse, R7, PT ;  /* 0x000000071d00720c */ /* 0x040fe20003f44070 */
[--C-:B------:R-:W-:Y:S01]  /*e3a0*/  @!P4 IMAD.IADD R16, R16, 0x1, -R29.reuse ;  /* 0x000000011010c824 */ /* 0x100fe200078e0a1d */
[C---:B------:R-:W-:Y:S01]  /*e3b0*/  ISETP.GT.U32.AND P3, PT, R29.reuse, R6, PT ;  /* 0x000000061d00720c */ /* 0x040fe20003f64070 */
[----:B------:R0:W-:Y:S01]  /*e3c0*/  STL [R1+0x114], R19 ;  /* 0x0001141301007387 */ /* 0x0001e20000100800 */
[----:B------:R-:W-:Y:S01]  /*e3d0*/  ISETP.GT.U32.AND P4, PT, R29, R5, PT ;  /* 0x000000051d00720c */ /* 0x000fe20003f84070 */
[--C-:B------:R-:W-:Y:S01]  /*e3e0*/  @!P5 IMAD.IADD R15, R15, 0x1, -R29.reuse ;  /* 0x000000010f0fd824 */ /* 0x100fe200078e0a1d */
[----:B------:R-:W-:Y:S01]  /*e3f0*/  ISETP.GT.U32.AND P5, PT, R29, R4, PT ;  /* 0x000000041d00720c */ /* 0x000fe20003fa4070 */
[--C-:B------:R-:W-:Y:S01]  /*e400*/  @!P0 IMAD.IADD R9, R9, 0x1, -R29.reuse ;  /* 0x0000000109098824 */ /* 0x100fe200078e0a1d */
[C---:B------:R-:W-:Y:S01]  /*e410*/  ISETP.GT.U32.AND P6, PT, R29.reuse, R2, PT ;  /* 0x000000021d00720c */ /* 0x040fe20003fc4070 */
[----:B0-----:R-:W2:Y:S04]  /*e420*/  LDL.LU R19, [R1+0x15b4] ;  /* 0x0015b40001137983 */ /* 0x001ea80000300800 */
[----:B------:R0:W-:Y:S01]  /*e430*/  STL [R1+0x11c], R18 ;  /* 0x00011c1201007387 */ /* 0x0001e20000100800 */
[----:B------:R-:W-:Y:S01]  /*e440*/  ISETP.GT.U32.AND P0, PT, R29, R3, PT ;  /* 0x000000031d00720c */ /* 0x000fe20003f04070 */
[----:B------:R-:W-:-:S02]  /*e450*/  @!P1 IMAD.IADD R8, R8, 0x1, -R29 ;  /* 0x0000000108089824 */ /* 0x000fc400078e0a1d */
[--C-:B------:R-:W-:Y:S01]  /*e460*/  @!P2 IMAD.IADD R7, R7, 0x1, -R29.reuse ;  /* 0x000000010707a824 */ /* 0x100fe200078e0a1d */
[----:B0-----:R-:W3:Y:S04]  /*e470*/  LDL.LU R18, [R1+0x15b0] ;  /* 0x0015b00001127983 */ /* 0x001ee80000300800 */
[----:B------:R0:W-:Y:S01]  /*e480*/  STL [R1+0x124], R17 ;  /* 0x0001241101007387 */ /* 0x0001e20000100800 */
[----:B------:R-:W-:-:S03]  /*e490*/  @!P3 IMAD.IADD R6, R6, 0x1, -R29 ;  /* 0x000000010606b824 */ /* 0x000fc600078e0a1d */
[----:B0-----:R-:W2:Y:S04]  /*e4a0*/  LDL.LU R17, [R1+0x15ac] ;  /* 0x0015ac0001117983 */ /* 0x001ea80000300800 */
        /* <DEDUP_REMOVED lines=12> */
[----:B------:R0:W-:Y:S04]  /*e570*/  STL [R1+0xe0], R7 ;  /* 0x0000e00701007387 */ /* 0x0001e80000100800 */
[----:B0-----:R-:W3:Y:S04]  /*e580*/  LDL.LU R7, [R1+0x1598] ;  /* 0x0015980001077983 */ /* 0x001ee80000300800 */
        /* <DEDUP_REMOVED lines=9> */
[----:B0-----:R-:W3:Y:S01]  /*e620*/  LDL.LU R3, [R1+0x1584] ;  /* 0x0015840001037983 */ /* 0x001ee20000300800 */
[----:B----4-:R-:W-:-:S02]  /*e630*/  ISETP.GT.U32.AND P1, PT, R29, R14, PT ;  /* 0x0000000e1d00720c */ /* 0x010fc40003f24070 */
[C---:B------:R-:W-:Y:S02]  /*e640*/  ISETP.GT.U32.AND P2, PT, R29.reuse, R13, PT ;  /* 0x0000000d1d00720c */ /* 0x040fe40003f44070 */
[C---:B------:R-:W-:Y:S02]  /*e650*/  ISETP.GT.U32.AND P3, PT, R29.reuse, R12, PT ;  /* 0x0000000c1d00720c */ /* 0x040fe40003f64070 */
[C---:B------:R-:W-:Y:S02]  /*e660*/  ISETP.GT.U32.AND P4, PT, R29.reuse, R11, PT ;  /* 0x0000000b1d00720c */ /* 0x040fe40003f84070 */
[----:B------:R-:W-:-:S05]  /*e670*/  ISETP.GT.U32.AND P5, PT, R29, R10, PT ;  /* 0x0000000a1d00720c */ /* 0x000fca0003fa4070 */
[--C-:B------:R-:W-:Y:S02]  /*e680*/  @!P1 IMAD.IADD R14, R14, 0x1, -R29.reuse ;  /* 0x000000010e0e9824 */ /* 0x100fe400078e0a1d */
[--C-:B------:R-:W-:Y:S02]  /*e690*/  @!P2 IMAD.IADD R13, R13, 0x1, -R29.reuse ;  /* 0x000000010d0da824 */ /* 0x100fe400078e0a1d */
[--C-:B------:R-:W-:Y:S02]  /*e6a0*/  @!P3 IMAD.IADD R12, R12, 0x1, -R29.reuse ;  /* 0x000000010c0cb824 */ /* 0x100fe400078e0a1d */
[--C-:B------:R-:W-:Y:S02]  /*e6b0*/  @!P4 IMAD.IADD R11, R11, 0x1, -R29.reuse ;  /* 0x000000010b0bc824 */ /* 0x100fe400078e0a1d */
[----:B------:R-:W-:Y:S01]  /*e6c0*/  @!P5 IMAD.IADD R10, R10, 0x1, -R29 ;  /* 0x000000010a0ad824 */ /* 0x000fe200078e0a1d */
[C---:B--2---:R-:W-:Y:S02]  /*e6d0*/  ISETP.GT.U32.AND P5, PT, R29.reuse, R8, PT ;  /* 0x000000081d00720c */ /* 0x044fe40003fa4070 */
[----:B---3--:R-:W-:-:S02]  /*e6e0*/  ISETP.GT.U32.AND P4, PT, R29, R7, PT ;  /* 0x000000071d00720c */ /* 0x008fc40003f84070 */
[C---:B------:R-:W-:Y:S02]  /*e6f0*/  ISETP.GT.U32.AND P3, PT, R29.reuse, R6, PT ;  /* 0x000000061d00720c */ /* 0x040fe40003f64070 */
[C---:B------:R-:W-:Y:S02]  /*e700*/  ISETP.GT.U32.AND P2, PT, R29.reuse, R5, PT ;  /* 0x000000051d00720c */ /* 0x040fe40003f44070 */
[----:B------:R-:W-:-:S11]  /*e710*/  ISETP.GT.U32.AND P1, PT, R29, R4, PT ;  /* 0x000000041d00720c */ /* 0x000fd60003f24070 */
[--C-:B------:R-:W-:Y:S01]  /*e720*/  @!P2 IMAD.IADD R5, R5, 0x1, -R29.reuse ;  /* 0x000000010505a824 */ /* 0x100fe200078e0a1d */
[C---:B------:R-:W-:Y:S01]  /*e730*/  ISETP.GT.U32.AND P2, PT, R29.reuse, R12, PT ;  /* 0x0000000c1d00720c */ /* 0x040fe20003f44070 */
[--C-:B------:R-:W-:Y:S01]  /*e740*/  @!P3 IMAD.IADD R6, R6, 0x1, -R29.reuse ;  /* 0x000000010606b824 */ /* 0x100fe200078e0a1d */
[C---:B------:R-:W-:Y:S02]  /*e750*/  ISETP.GT.U32.AND P6, PT, R29.reuse, R2, PT ;  /* 0x000000021d00720c */ /* 0x040fe40003fc4070 */
[C---:B------:R-:W-:Y:S01]  /*e760*/  ISETP.GT.U32.AND P0, PT, R29.reuse, R3, PT ;  /* 0x000000031d00720c */ /* 0x040fe20003f04070 */
[--C-:B------:R-:W-:Y:S01]  /*e770*/  @!P1 IMAD.IADD R4, R4, 0x1, -R29.reuse ;  /* 0x0000000104049824 */ /* 0x100fe200078e0a1d */
[----:B------:R-:W-:Y:S01]  /*e780*/  ISETP.GT.U32.AND P1, PT, R29, R13, PT ;  /* 0x0000000d1d00720c */ /* 0x000fe20003f24070 */
[----:B------:R-:W-:Y:S01]  /*e790*/  @!P4 IMAD.IADD R7, R7, 0x1, -R29 ;  /* 0x000000010707c824 */ /* 0x000fe200078e0a1d */
[----:B------:R-:W-:-:S09]  /*e7a0*/  ISETP.GT.U32.AND P3, PT, R29, R11, PT ;  /* 0x0000000b1d00720c */ /* 0x000fd20003f64070 */
[--C-:B------:R-:W-:Y:S01]  /*e7b0*/  @!P0 IMAD.IADD R3, R3, 0x1, -R29.reuse ;  /* 0x0000000103038824 */ /* 0x100fe200078e0a1d */
[C---:B------:R-:W-:Y:S01]  /*e7c0*/  ISETP.GT.U32.AND P0, PT, R29.reuse, R14, PT ;  /* 0x0000000e1d00720c */ /* 0x040fe20003f04070 */
[--C-:B------:R-:W-:Y:S01]  /*e7d0*/  @!P6 IMAD.IADD R2, R2, 0x1, -R29.reuse ;  /* 0x000000010202e824 */ /* 0x100fe200078e0a1d */
[C---:B------:R-:W-:Y:S02]  /*e7e0*/  ISETP.GT.U32.AND P4, PT, R29.reuse, R10, PT ;  /* 0x0000000a1d00720c */ /* 0x040fe40003f84070 */
[C---:B------:R-:W-:Y:S01]  /*e7f0*/  ISETP.GT.U32.AND P6, PT, R29.reuse, R9, PT ;  /* 0x000000091d00720c */ /* 0x040fe20003fc4070 */
[--C-:B------:R-:W-:Y:S01]  /*e800*/  @!P5 IMAD.IADD R8, R8, 0x1, -R29.reuse ;  /* 0x000000010808d824 */ /* 0x100fe200078e0a1d */
[----:B------:R-:W-:Y:S01]  /*e810*/  ISETP.GT.U32.AND P5, PT, R29, R2, PT ;  /* 0x000000021d00720c */ /* 0x000fe20003fa4070 */
[--C-:B------:R-:W-:Y:S02]  /*e820*/  @!P1 IMAD.IADD R13, R13, 0x1, -R29.reuse ;  /* 0x000000010d0d9824 */ /* 0x100fe400078e0a1d */
[----:B------:R-:W-:-:S04]  /*e830*/  @!P2 IMAD.IADD R12, R12, 0x1, -R29 ;  /* 0x000000010c0ca824 */ /* 0x000fc800078e0a1d */
[--C-:B------:R-:W-:Y:S02]  /*e840*/  @!P0 IMAD.IADD R14, R14, 0x1, -R29.reuse ;  /* 0x000000010e0e8824 */ /* 0x100fe400078e0a1d */
[----:B------:R-:W-:-:S03]  /*e850*/  @!P3 IMAD.IADD R11, R11, 0x1, -R29 ;  /* 0x000000010b0bb824 */ /* 0x000fc600078e0a1d */
[----:B------:R0:W-:Y:S01]  /*e860*/  STL [R1+0x10], R14 ;  /* 0x0000100e01007387 */ /* 0x0001e20000100800 */
[C---:B------:R-:W-:Y:S01]  /*e870*/  ISETP.GT.U32.AND P0, PT, R29.reuse, R3, PT ;  /* 0x000000031d00720c */ /* 0x040fe20003f04070 */
[--C-:B------:R-:W-:Y:S01]  /*e880*/  @!P4 IMAD.IADD R10, R10, 0x1, -R29.reuse ;  /* 0x000000010a0ac824 */ /* 0x100fe200078e0a1d */
[----:B------:R-:W-:Y:S01]  /*e890*/  ISETP.GT.U32.AND P1, PT, R29, R4, PT ;  /* 0x000000041d00720c */ /* 0x000fe20003f24070 */
[--C-:B------:R-:W-:Y:S01]  /*e8a0*/  @!P6 IMAD.IADD R9, R9, 0x1, -R29.reuse ;  /* 0x000000010909e824 */ /* 0x100fe200078e0a1d */
[C---:B------:R-:W-:Y:S01]  /*e8b0*/  ISETP.GT.U32.AND P2, PT, R29.reuse, R5, PT ;  /* 0x000000051d00720c */ /* 0x040fe20003f44070 */
[----:B0-----:R-:W2:Y:S04]  /*e8c0*/  LDL.LU R14, [R1+0x1580] ;  /* 0x00158000010e7983 */ /* 0x001ea80000300800 */
[----:B------:R0:W-:Y:S01]  /*e8d0*/  STL [R1+0xc], R13 ;  /* 0x00000c0d01007387 */ /* 0x0001e20000100800 */
[C---:B------:R-:W-:Y:S01]  /*e8e0*/  ISETP.GT.U32.AND P3, PT, R29.reuse, R6, PT ;  /* 0x000000061d00720c */ /* 0x040fe20003f64070 */
[----:B------:R-:W-:Y:S01]  /*e8f0*/  @!P5 IMAD.IADD R2, R2, 0x1, -R29 ;  /* 0x000000010202d824 */ /* 0x000fe200078e0a1d */
[----:B------:R-:W-:-:S02]  /*e900*/  ISETP.GT.U32.AND P4, PT, R29, R7, PT ;  /* 0x000000071d00720c */ /* 0x000fc40003f84070 */
[C---:B------:R-:W-:Y:S01]  /*e910*/  ISETP.GT.U32.AND P6, PT, R29.reuse, R8, PT ;  /* 0x000000081d00720c */ /* 0x040fe20003fc4070 */
[----:B0-----:R-:W3:Y:S04]  /*e920*/  LDL.LU R13, [R1+0x157c] ;  /* 0x00157c00010d7983 */ /* 0x001ee80000300800 */
[----:B------:R0:W-:Y:S01]  /*e930*/  STL [R1+0x8], R12 ;  /* 0x0000080c01007387 */ /* 0x0001e20000100800 */
[----:B------:R-:W-:-:S03]  /*e940*/  ISETP.GT.U32.AND P5, PT, R29, R9, PT ;  /* 0x000000091d00720c */ /* 0x000fc60003fa4070 */
[----:B0-----:R-:W4:Y:S04]  /*e950*/  LDL.LU R12, [R1+0x1578] ;  /* 0x00157800010c7983 */ /* 0x001f280000300800 */
[----:B------:R0:W-:Y:S01]  /*e960*/  STL [R1+0x4], R11 ;  /* 0x0000040b01007387 */ /* 0x0001e20000100800 */
[----:B------:R-:W-:-:S03]  /*e970*/  @!P0 IMAD.IADD R3, R3, 0x1, -R29 ;  /* 0x0000000103038824 */ /* 0x000fc600078e0a1d */
[----:B0-----:R-:W2:Y:S04]  /*e980*/  LDL.LU R11, [R1+0x1574] ;  /* 0x00157400010b7983 */ /* 0x001ea80000300800 */
[----:B------:R0:W-:Y:S01]  /*e990*/  STL [R1], R10 ;  /* 0x0000000a01007387 */ /* 0x0001e20000100800 */
[----:B------:R-:W-:-:S03]  /*e9a0*/  @!P1 IMAD.IADD R4, R4, 0x1, -R29 ;  /* 0x0000000104049824 */ /* 0x000fc600078e0a1d */
[----:B0-----:R-:W2:Y:S01]  /*e9b0*/  LDL.LU R10, [R1+0x1570] ;  /* 0x00157000010a7983 */ /* 0x001ea20000300800 */
[--C-:B------:R-:W-:Y:S02]  /*e9c0*/  @!P2 IMAD.IADD R5, R5, 0x1, -R29.reuse ;  /* 0x000000010505a824 */ /* 0x100fe400078e0a1d */
[--C-:B------:R-:W-:Y:S01]  /*e9d0*/  @!P3 IMAD.IADD R6, R6, 0x1, -R29.reuse ;  /* 0x000000010606b824 */ /* 0x100fe200078e0a1d */
[----:B------:R-:W-:Y:S01]  /*e9e0*/  STL [R1+0x154c], R2 ;  /* 0x00154c0201007387 */ /* 0x000fe20000100800 */
        /* <DEDUP_REMOVED lines=8> */
[----:B------:R-:W-:Y:S04]  /*ea70*/  STL [R1+0x1558], R8 ;  /* 0x0015580801007387 */ /* 0x000fe80000100800 */
[----:B------:R0:W-:Y:S04]  /*ea80*/  STL [R1+0x155c], R9 ;  /* 0x00155c0901007387 */ /* 0x0001e80000100800 */
[----:B0-----:R-:W3:Y:S04]  /*ea90*/  LDL R9, [R1+0x1304] ;  /* 0x0013040001097983 */ /* 0x001ee80000100800 */
[----:B------:R-:W0:Y:S01]  /*eaa0*/  S2R R3, SR_TID.X ;  /* 0x0000000000037919 */ /* 0x000e220000002100 */
[----:B------:R-:W-:-:S02]  /*eab0*/  IABS R28, R28 ;  /* 0x0000001c001c7213 */ /* 0x000fc40000000000 */
[----:B------:R-:W-:-:S03]  /*eac0*/  IABS R2, c[0x0][0x178] ;  /* 0x00005e0000027a13 */ /* 0x000fc60000000000 */
[----:B------:R-:W-:-:S04]  /*ead0*/  IMAD.HI.U32 R0, R0, R28, RZ ;  /* 0x0000001c00007227 */ /* 0x000fc800078e00ff */
[----:B------:R-:W-:-:S04]  /*eae0*/  IMAD.MOV R0, RZ, RZ, -R0 ;  /* 0x000000ffff007224 */ /* 0x000fc800078e0a00 */
[----:B------:R-:W-:Y:S01]  /*eaf0*/  IMAD R28, R2, R0, R28 ;  /* 0x00000000021c7224 */ /* 0x000fe200078e021c */
[C---:B0-----:R-:W-:Y:S02]  /*eb00*/  LOP3.LUT R2, R3.reuse, 0x3f, RZ, 0xc0, !PT ;  /* 0x0000003f03027812 */ /* 0x041fe400078ec0ff */
[----:B------:R-:W-:Y:S02]  /*eb10*/  LOP3.LUT R0, R3, 0x7, RZ, 0xc0, !PT ;  /* 0x0000000703007812 */ /* 0x000fe400078ec0ff */
[----:B--2---:R-:W-:-:S13]  /*eb20*/  ISETP.GT.U32.AND P0, PT, R29, R10, PT ;  /* 0x0000000a1d00720c */ /* 0x004fda0003f04070 */
[----:B------:R-:W-:Y:S01]  /*eb30*/  @!P0 IMAD.IADD R10, R10, 0x1, -R29 ;  /* 0x000000010a0a8824 */ /* 0x000fe200078e0a1d */
[C---:B------:R-:W-:Y:S01]  /*eb40*/  LOP3.LUT P0, RZ, R3.reuse, 0x40, RZ, 0xc0, !PT ;  /* 0x0000004003ff7812 */ /* 0x040fe2000780c0ff */
[----:B------:R-:W-:Y:S01]  /*eb50*/  IMAD.SHL.U32 R3, R3, 0x20, RZ ;  /* 0x0000002003037824 */ /* 0x000fe200078e00ff */
[----:B---3--:R-:W-:Y:S04]  /*eb60*/  STL [R1+0x1568], R9 ;  /* 0x0015680901007387 */ /* 0x008fe80000100800 */
[----:B------:R0:W-:Y:S04]  /*eb70*/  STL [R1+0xf3c], R3 ;  /* 0x000f3c0301007387 */ /* 0x0001e80000100800 */
[----:B------:R-:W2:Y:S01]  /*eb80*/  LDL R7, [R1+0x1314] ;  /* 0x0013140001077983 */ /* 0x000ea20000100800 */
[----:B------:R-:W-:-:S13]  /*eb90*/  ISETP.GT.U32.AND P1, PT, R29, R11, PT ;  /* 0x0000000b1d00720c */ /* 0x000fda0003f24070 */
[----:B------:R-:W-:Y:S01]  /*eba0*/  @!P1 IMAD.IADD R11, R11, 0x1, -R29 ;  /* 0x000000010b0b9824 */ /* 0x000fe200078e0a1d */
[----:B------:R-:W-:-:S13]  /*ebb0*/  ISETP.GT.U32.AND P1, PT, R29, R17, PT ;  /* 0x000000111d00720c */ /* 0x000fda0003f24070 */
[----:B------:R-:W-:Y:S01]  /*ebc0*/  @!P1 IMAD.IADD R17, R17, 0x1, -R29 ;  /* 0x0000000111119824 */ /* 0x000fe200078e0a1d */
[----:B------:R-:W-:-:S13]  /*ebd0*/  ISETP.GT.U32.AND P1, PT, R29, R23, PT ;  /* 0x000000171d00720c */ /* 0x000fda0003f24070 */
[----:B------:R-:W-:Y:S01]  /*ebe0*/  @!P1 IMAD.IADD R23, R23, 0x1, -R29 ;  /* 0x0000000117179824 */ /* 0x000fe200078e0a1d */
[----:B------:R-:W-:-:S13]  /*ebf0*/  ISETP.GT.U32.AND P1, PT, R29, R10, PT ;  /* 0x0000000a1d00720c */ /* 0x000fda0003f24070 */
[----:B------:R-:W-:Y:S01]  /*ec00*/  @!P1 IMAD.IADD R10, R10, 0x1, -R29 ;  /* 0x000000010a0a9824 */ /* 0x000fe200078e0a1d */
[----:B--2---:R-:W-:Y:S04]  /*ec10*/  STL [R1+0x156c], R7 ;  /* 0x00156c0701007387 */ /* 0x004fe80000100800 */
[----:B------:R-:W2:Y:S04]  /*ec20*/  LDL R6, [R1+0x130c] ;  /* 0x00130c0001067983 */ /* 0x000ea80000100800 */
[----:B------:R-:W3:Y:S04]  /*ec30*/  LDL R5, [R1+0x1300] ;  /* 0x0013000001057983 */ /* 0x000ee80000100800 */
[----:B0-----:R-:W2:Y:S04]  /*ec40*/  LDL R3, [R1+0x12fc] ;  /* 0x0012fc0001037983 */ /* 0x001ea80000100800 */
[----:B------:R0:W-:Y:S04]  /*ec50*/  STL [R1+0x1560], R10 ;  /* 0x0015600a01007387 */ /* 0x0001e80000100800 */
[----:B0-----:R-:W2:Y:S01]  /*ec60*/  LDL R10, [R1+0xf3c] ;  /* 0x000f3c00010a7983 */ /* 0x001ea20000100800 */
[----:B----4-:R-:W-:-:S03]  /*ec70*/  ISETP.GT.U32.AND P2, PT, R29, R12, PT ;  /* 0x0000000c1d00720c */ /* 0x010fc60003f44070 */
[----:B------:R-:W0:Y:S10]  /*ec80*/  S2R R9, SR_TID.X ;  /* 0x0000000000097919 */ /* 0x000e340000002100 */
[----:B------:R-:W-:Y:S01]  /*ec90*/  @!P2 IMAD.IADD R12, R12, 0x1, -R29 ;  /* 0x000000010c0ca824 */ /* 0x000fe200078e0a1d */
[----:B------:R-:W-:-:S13]  /*eca0*/  ISETP.GT.U32.AND P2, PT, R29, R18, PT ;  /* 0x000000121d00720c */ /* 0x000fda0003f44070 */
[----:B------:R-:W-:Y:S01]  /*ecb0*/  @!P2 IMAD.IADD R18, R18, 0x1, -R29 ;  /* 0x000000011212a824 */ /* 0x000fe200078e0a1d */
[----:B------:R-:W-:Y:S01]  /*ecc0*/  ISETP.GT.U32.AND P2, PT, R29, R24, PT ;  /* 0x000000181d00720c */ /* 0x000fe20003f44070 */
[C---:B------:R-:W-:Y:S02]  /*ecd0*/  IMAD.SHL.U32 R4, R0.reuse, 0x80, RZ ;  /* 0x0000008000047824 */ /* 0x040fe400078e00ff */
[----:B------:R-:W-:Y:S02]  /*ece0*/  IMAD.SHL.U32 R0, R0, 0x10, RZ ;  /* 0x0000001000007824 */ /* 0x000fe400078e00ff */
[----:B0-----:R-:W-:Y:S02]  /*ecf0*/  IMAD.SHL.U32 R9, R9, 0x2, RZ ;  /* 0x0000000209097824 */ /* 0x001fe400078e00ff */
[----:B------:R-:W-:-:S06]  /*ed00*/  IMAD.IADD R4, R4, 0x1, R0 ;  /* 0x0000000104047824 */ /* 0x000fcc00078e0200 */
[----:B------:R-:W-:Y:S01]  /*ed10*/  @!P2 IMAD.IADD R24, R24, 0x1, -R29 ;  /* 0x000000011818a824 */ /* 0x000fe200078e0a1d */
[----:B------:R-:W-:Y:S02]  /*ed20*/  ISETP.GT.U32.AND P2, PT, R29, R11, PT ;  /* 0x0000000b1d00720c */ /* 0x000fe40003f44070 */
[----:B------:R-:W-:Y:S02]  /*ed30*/  LOP3.LUT R0, R0, 0x30, R9, 0x78, !PT ;  /* 0x0000003000007812 */ /* 0x000fe400078e7809 */
[----:B------:R-:W-:-:S09]  /*ed40*/  SEL R7, RZ, 0x90, !P0 ;  /* 0x00000090ff077807 */ /* 0x000fd20004000000 */
[----:B------:R-:W-:Y:S01]  /*ed50*/  @!P2 IMAD.IADD R11, R11, 0x1, -R29 ;  /* 0x000000010b0ba824 */ /* 0x000fe200078e0a1d */
[----:B------:R-:W-:-:S04]  /*ed60*/  LOP3.LUT R4, R4, 0x10, R9, 0x78, !PT ;  /* 0x0000001004047812 */ /* 0x000fc800078e7809 */
[----:B------:R0:W-:Y:S04]  /*ed70*/  STL [R1+0x1564], R11 ;  /* 0x0015640b01007387 */ /* 0x0001e80000100800 */
[----:B0-----:R-:W4:Y:S01]  /*ed80*/  LDL R11, [R1+0x1308] ;  /* 0x00130800010b7983 */ /* 0x001f220000100800 */
[C---:B------:R-:W-:Y:S02]  /*ed90*/  ISETP.GT.U32.AND P3, PT, R29.reuse, R13, PT ;  /* 0x0000000d1d00720c */ /* 0x040fe40003f64070 */
[C---:B------:R-:W-:Y:S02]  /*eda0*/  ISETP.GT.U32.AND P4, PT, R29.reuse, R14, PT ;  /* 0x0000000e1d00720c */ /* 0x040fe40003f84070 */
[C---:B------:R-:W-:Y:S02]  /*edb0*/  ISETP.GT.U32.AND P5, PT, R29.reuse, R16, PT ;  /* 0x000000101d00720c */ /* 0x040fe40003fa4070 */
[----:B------:R-:W-:-:S07]  /*edc0*/  ISETP.GT.U32.AND P6, PT, R29, R15, PT ;  /* 0x0000000f1d00720c */ /* 0x000fce0003fc4070 */
[--C-:B------:R-:W-:Y:S01]  /*edd0*/  @!P3 IMAD.IADD R13, R13, 0x1, -R29.reuse ;  /* 0x000000010d0db824 */ /* 0x100fe200078e0a1d */
[----:B--2---:R-:W-:Y:S01]  /*ede0*/  LOP3.LUT R10, R0, 0xc00, R10, 0xf8, !PT ;  /* 0x00000c00000a7812 */ /* 0x004fe200078ef80a */
[----:B------:R-:W-:Y:S02]  /*edf0*/  IMAD.SHL.U32 R0, R2, 0x2, RZ ;  /* 0x0000000202007824 */ /* 0x000fe400078e00ff */
[----:B------:R-:W2:Y:S03]  /*ee00*/  LDL R2, [R1+0x12f8] ;  /* 0x0012f80001027983 */ /* 0x000ea60000100800 */
[----:B------:R-:W-:Y:S02]  /*ee10*/  LOP3.LUT R0, R7, R0, RZ, 0x3c, !PT ;  /* 0x0000000007007212 */ /* 0x000fe400078e3cff */
[----:B------:R-:W2:Y:S04]  /*ee20*/  LDL.LU R7, [R1+0x156c] ;  /* 0x00156c0001077983 */ /* 0x000ea80000300800 */
[----:B------:R0:W-:Y:S04]  /*ee30*/  STL [R1+0x1394], R0 ;  /* 0x0013940001007387 */ /* 0x0001e80000100800 */
[----:B0-----:R-:W3:Y:S04]  /*ee40*/  LDL R0, [R1+0x1310] ;  /* 0x0013100001007983 */ /* 0x001ee80000100800 */
[----:B------:R-:W3:Y:S01]  /*ee50*/  LDL.LU R9, [R1+0x1568] ;  /* 0x0015680001097983 */ /* 0x000ee20000300800 */
[--C-:B------:R-:W-:Y:S01]  /*ee60*/  @!P4 IMAD.IADD R14, R14, 0x1, -R29.reuse ;  /* 0x000000010e0ec824 */ /* 0x100fe200078e0a1d */
[C---:B------:R-:W-:Y:S01]  /*ee70*/  ISETP.GT.U32.AND P3, PT, R29.reuse, R19, PT ;  /* 0x000000131d00720c */ /* 0x040fe20003f64070 */
[----:B------:R-:W-:Y:S01]  /*ee80*/  @!P5 IMAD.IADD R16, R16, 0x1, -R29 ;  /* 0x000000011010d824 */ /* 0x000fe200078e0a1d */
[----:B------:R-:W-:-:S02]  /*ee90*/  ISETP.GT.U32.AND P4, PT, R29, R20, PT ;  /* 0x000000141d00720c */ /* 0x000fc40003f84070 */
[----:B------:R-:W-:Y:S01]  /*eea0*/  IABS R8, c[0x0][0x178] ;  /* 0x00005e0000087a13 */ /* 0x000fe20000000000 */
[----:B------:R-:W-:Y:S01]  /*eeb0*/  @!P6 IMAD.IADD R15, R15, 0x1, -R29 ;  /* 0x000000010f0fe824 */ /* 0x000fe200078e0a1d */
[C---:B------:R-:W-:Y:S01]  /*eec0*/  ISETP.GT.U32.AND P5, PT, R29.reuse, R22, PT ;  /* 0x000000161d00720c */ /* 0x040fe20003fa4070 */
[----:B------:R-:W4:Y:S01]  /*eed0*/  LDL R4, [R1+0x12f4] ;  /* 0x0012f40001047983 */ /* 0x000f220000100800 */
[----:B------:R-:W-:-:S05]  /*eee0*/  ISETP.GT.U32.AND P6, PT, R29, R21, PT ;  /* 0x000000151d00720c */ /* 0x000fca0003fc4070 */
[--C-:B------:R-:W-:Y:S01]  /*eef0*/  @!P3 IMAD.IADD R19, R19, 0x1, -R29.reuse ;  /* 0x000000011313b824 */ /* 0x100fe200078e0a1d */
[C---:B------:R-:W-:Y:S01]  /*ef00*/  ISETP.GT.U32.AND P3, PT, R29.reuse, R25, PT ;  /* 0x000000191d00720c */ /* 0x040fe20003f64070 */
[----:B------:R-:W-:Y:S01]  /*ef10*/  @!P4 IMAD.IADD R20, R20, 0x1, -R29 ;  /* 0x000000011414c824 */ /* 0x000fe200078e0a1d */
[----:B------:R-:W-:-:S03]  /*ef20*/  ISETP.GT.U32.AND P4, PT, R29, R26, PT ;  /* 0x0000001a1d00720c */ /* 0x000fc60003f84070 */
[--C-:B------:R-:W-:Y:S01]  /*ef30*/  @!P5 IMAD.IADD R22, R22, 0x1, -R29.reuse ;  /* 0x000000011616d824 */ /* 0x100fe200078e0a1d */
[----:B------:R-:W-:Y:S01]  /*ef40*/  ISETP.GT.U32.AND P5, PT, R8, R28, PT ;  /* 0x0000001c0800720c */ /* 0x000fe20003fa4070 */
[----:B------:R-:W-:Y:S01]  /*ef50*/  @!P6 IMAD.IADD R21, R21, 0x1, -R29 ;  /* 0x000000011515e824 */ /* 0x000fe200078e0a1d */
[----:B------:R-:W-:-:S05]  /*ef60*/  ISETP.GT.U32.AND P6, PT, R29, R27, PT ;  /* 0x0000001b1d00720c */ /* 0x000fca0003fc4070 */
[--C-:B------:R-:W-:Y:S01]  /*ef70*/  @!P3 IMAD.IADD R25, R25, 0x1, -R29.reuse ;  /* 0x000000011919b824 */ /* 0x100fe200078e0a1d */
[C---:B------:R-:W-:Y:S01]  /*ef80*/  ISETP.GT.U32.AND P3, PT, R29.reuse, R12, PT ;  /* 0x0000000c1d00720c */ /* 0x040fe20003f64070 */
[----:B------:R-:W-:Y:S01]  /*ef90*/  @!P4 IMAD.IADD R26, R26, 0x1, -R29 ;  /* 0x000000011a1ac824 */ /* 0x000fe200078e0a1d */
[----:B------:R-:W-:-:S03]  /*efa0*/  ISETP.GT.U32.AND P4, PT, R29, R13, PT ;  /* 0x0000000d1d00720c */ /* 0x000fc60003f84070 */
[----:B------:R-:W-:Y:S01]  /*efb0*/  @!P5 IMAD.IADD R28, R28, 0x1, -R8 ;  /* 0x000000011c1cd824 */ /* 0x000fe200078e0a08 */
[----:B------:R-:W-:Y:S01]  /*efc0*/  ISETP.GT.U32.AND P5, PT, R29, R15, PT ;  /* 0x0000000f1d00720c */ /* 0x000fe20003fa4070 */
[--C-:B------:R-:W-:Y:S01]  /*efd0*/  @!P6 IMAD.IADD R27, R27, 0x1, -R29.reuse ;  /* 0x000000011b1be824 */ /* 0x100fe200078e0a1d */
[C---:B------:R-:W-:Y:S02]  /*efe0*/  ISETP.GT.U32.AND P6, PT, R29.reuse, R14, PT ;  /* 0x0000000e1d00720c */ /* 0x040fe40003fc4070 */
[C---:B------:R-:W-:Y:S02]  /*eff0*/  ISETP.GT.U32.AND P0, PT, R29.reuse, R16, PT ;  /* 0x000000101d00720c */ /* 0x040fe40003f04070 */
[C---:B------:R-:W-:Y:S01]  /*f000*/  ISETP.GT.U32.AND P1, PT, R29.reuse, R17, PT ;  /* 0x000000111d00720c */ /* 0x040fe20003f24070 */
[--C-:B------:R-:W-:Y:S01]  /*f010*/  @!P3 IMAD.IADD R12, R12, 0x1, -R29.reuse ;  /* 0x000000010c0cb824 */ /* 0x100fe200078e0a1d */
[----:B------:R-:W-:Y:S01]  /*f020*/  ISETP.GT.U32.AND P2, PT, R29, R18, PT ;  /* 0x000000121d00720c */ /* 0x000fe20003f44070 */
[----:B------:R-:W-:Y:S01]  /*f030*/  @!P4 IMAD.IADD R13, R13, 0x1, -R29 ;  /* 0x000000010d0dc824 */ /* 0x000fe200078e0a1d */
[----:B------:R-:W-:-:S02]  /*f040*/  ISETP.GT.U32.AND P3, PT, R29, R19, PT ;  /* 0x000000131d00720c */ /* 0x000fc40003f64070 */
        /* <DEDUP_REMOVED lines=15> */
[----:B------:R-:W-:-:S02]  /*f140*/  @!P5 IMAD.IADD R21, R21, 0x1, -R29 ;  /* 0x000000011515d824 */ /* 0x000fc400078e0a1d */
[----:B------:R-:W0:Y:S01]  /*f150*/  S2R R29, SR_TID.X ;  /* 0x00000000001d7919 */ /* 0x000e220000002100 */
[----:B------:R-:W-:Y:S02]  /*f160*/  ISETP.GT.U32.AND P5, PT, R8, R28, PT ;  /* 0x0000001c0800720c */ /* 0x000fe40003fa4070 */
[----:B0-----:R-:W-:-:S05]  /*f170*/  LOP3.LUT R29, R29, 0x7, RZ, 0xc0, !PT ;  /* 0x000000071d1d7812 */ /* 0x001fca00078ec0ff */
[----:B------:R-:W-:-:S05]  /*f180*/  IMAD.SHL.U32 R29, R29, 0x80, RZ ;  /* 0x000000801d1d7824 */ /* 0x000fca00078e00ff */
[----:B------:R-:W-:Y:S02]  /*f190*/  LOP3.LUT R10, R10, R29, RZ, 0xfc, !PT ;  /* 0x0000001d0a0a7212 */ /* 0x000fe400078efcff */
[----:B------:R-:W-:Y:S01]  /*f1a0*/  IABS R29, c[0x0][0x17c] ;  /* 0x00005f00001d7a13 */ /* 0x000fe20000000000 */
[----:B------:R-:W-:Y:S02]  /*f1b0*/  @!P5 IMAD.IADD R28, R28, 0x1, -R8 ;  /* 0x000000011c1cd824 */ /* 0x000fe400078e0a08 */
[----:B------:R0:W-:Y:S02]  /*f1c0*/  STL [R1+0x4c4], R10 ;  /* 0x0004c40a01007387 */ /* 0x0001e40000100800 */
[--C-:B------:R-:W-:Y:S02]  /*f1d0*/  @!P0 IMAD.IADD R22, R22, 0x1, -R29.reuse ;  /* 0x0000000116168824 */ /* 0x100fe400078e0a1d */
[--C-:B------:R-:W-:Y:S02]  /*f1e0*/  @!P1 IMAD.IADD R23, R23, 0x1, -R29.reuse ;  /* 0x0000000117179824 */ /* 0x100fe400078e0a1d */
[----:B------:R-:W-:Y:S01]  /*f1f0*/  @!P4 IMAD.IADD R26, R26, 0x1, -R29 ;  /* 0x000000011a1ac824 */ /* 0x000fe200078e0a1d */
[----:B------:R-:W-:-:S02]  /*f200*/  ISETP.GE.AND P4, PT, R6, RZ, PT ;  /* 0x000000ff0600720c */ /* 0x000fc40003f86270 */
[----:B------:R-:W4:Y:S04]  /*f210*/  LDL R6, [R1+0x12e0] ;  /* 0x0012e00001067983 */ /* 0x000f280000100800 */
[----:B0-----:R-:W4:Y:S01]  /*f220*/  LDL R10, [R1+0x12f0] ;  /* 0x0012f000010a7983 */ /* 0x001f220000100800 */
[----:B--2---:R-:W-:-:S03]  /*f230*/  ISETP.GE.AND P1, PT, R7, RZ, PT ;  /* 0x000000ff0700720c */ /* 0x004fc60003f26270 */
[----:B------:R-:W2:Y:S01]  /*f240*/  LDL R7, [R1+0x12ec] ;  /* 0x0012ec0001077983 */ /* 0x000ea20000100800 */
[----:B---3--:R-:W-:-:S03]  /*f250*/  ISETP.GE.AND P0, PT, R9, RZ, PT ;  /* 0x000000ff0900720c */ /* 0x008fc60003f06270 */
[----:B------:R-:W3:Y:S04]  /*f260*/  LDL R9, [R1+0x12e8] ;  /* 0x0012e80001097983 */ /* 0x000ee80000100800 */
[----:B------:R-:W2:Y:S01]  /*f270*/  LDL.LU R8, [R1+0x68] ;  /* 0x0000680001087983 */ /* 0x000ea20000300800 */
[----:B------:R-:W-:Y:S01]  /*f280*/  @!P2 IMAD.IADD R24, R24, 0x1, -R29 ;  /* 0x000000011818a824 */ /* 0x000fe200078e0a1d */
[----:B------:R-:W-:Y:S02]  /*f290*/  ISETP.GE.AND P5, PT, R5, RZ, PT ;  /* 0x000000ff0500720c */ /* 0x000fe40003fa6270 */
[----:B------:R-:W-:Y:S01]  /*f2a0*/  ISETP.GE.AND P2, PT, R0, RZ, PT ;  /* 0x000000ff0000720c */ /* 0x000fe20003f46270 */
[----:B------:R-:W3:Y:S04]  /*f2b0*/  LDL R5, [R1+0x12e4] ;  /* 0x0012e40001057983 */ /* 0x000ee80000100800 */
[----:B------:R-:W3:Y:S01]  /*f2c0*/  LDL.LU R0, [R1+0x64] ;  /* 0x0000640001007983 */ /* 0x000ee20000300800 */
[----:B--2---:R-:W-:Y:S01]  /*f2d0*/  @!P0 IMAD.MOV R8, RZ, RZ, -R8 ;  /* 0x000000ffff088224 */ /* 0x004fe200078e0a08 */
[----:B------:R-:W-:-:S02]  /*f2e0*/  ISETP.GE.AND P0, PT, R3, RZ, PT ;  /* 0x000000ff0300720c */ /* 0x000fc40003f06270 */
[----:B------:R-:W2:Y:S04]  /*f2f0*/  LDL R3, [R1+0x12dc] ;  /* 0x0012dc0001037983 */ /* 0x000ea80000100800 */
[----:B------:R0:W-:Y:S04]  /*f300*/  STL [R1+0x3ec], R8 ;  /* 0x0003ec0801007387 */ /* 0x0001e80000100800 */
[----:B0-----:R-:W2:Y:S01]  /*f310*/  LDL.LU R8, [R1+0x60] ;  /* 0x0000600001087983 */ /* 0x001ea20000300800 */
[----:B---3--:R-:W-:Y:S01]  /*f320*/  @!P1 IMAD.MOV R0, RZ, RZ, -R0 ;  /* 0x000000ffff009224 */ /* 0x008fe200078e0a00 */
[----:B------:R-:W-:-:S02]  /*f330*/  ISETP.GE.AND P1, PT, R2, RZ, PT ;  /* 0x000000ff0200720c */ /* 0x000fc40003f26270 */
[----:B------:R-:W3:Y:S04]  /*f340*/  LDL R2, [R1+0x12d8] ;  /* 0x0012d80001027983 */ /* 0x000ee80000100800 */
[----:B------:R0:W-:Y:S04]  /*f350*/  STL [R1+0x3e8], R0 ;  /* 0x0003e80001007387 */ /* 0x0001e80000100800 */
[----:B0-----:R-:W3:Y:S01]  /*f360*/  LDL.LU R0, [R1+0x5c] ;  /* 0x00005c0001007983 */ /* 0x001ee20000300800 */
[----:B--2---:R-:W-:Y:S01]  /*f370*/  @!P2 IMAD.MOV R8, RZ, RZ, -R8 ;  /* 0x000000ffff08a224 */ /* 0x004fe200078e0a08 */
[----:B----4-:R-:W-:-:S02]  /*f380*/  ISETP.GE.AND P2, PT, R4, RZ, PT ;  /* 0x000000ff0400720c */ /* 0x010fc40003f46270 */
[----:B------:R-:W2:Y:S04]  /*f390*/  LDL R4, [R1+0x12d4] ;  /* 0x0012d40001047983 */ /* 0x000ea80000100800 */
[----:B------:R0:W-:Y:S04]  /*f3a0*/  STL [R1+0x3e4], R8 ;  /* 0x0003e40801007387 */ /* 0x0001e80000100800 */
[----:B0-----:R-:W4:Y:S01]  /*f3b0*/  LDL.LU R8, [R1+0x58] ;  /* 0x0000580001087983 */ /* 0x001f220000300800 */
[----:B------:R-:W-:Y:S01]  /*f3c0*/  @!P3 IMAD.IADD R25, R25, 0x1, -R29 ;  /* 0x000000011919b824 */ /* 0x000fe200078e0a1d */
[----:B------:R-:W-:Y:S01]  /*f3d0*/  ISETP.GE.AND P3, PT, R11, RZ, PT ;  /* 0x000000ff0b00720c */ /* 0x000fe20003f66270 */
[----:B---3--:R-:W-:Y:S01]  /*f3e0*/  @!P4 IMAD.MOV R0, RZ, RZ, -R0 ;  /* 0x000000ffff00c224 */ /* 0x008fe200078e0a00 */
[----:B------:R-:W-:-:S02]  /*f3f0*/  ISETP.GE.AND P4, PT, R10, RZ, PT ;  /* 0x000000ff0a00720c */ /* 0x000fc40003f86270 */
[----:B------:R-:W3:Y:S04]  /*f400*/  LDL R10, [R1+0x12d0] ;  /* 0x0012d000010a7983 */ /* 0x000ee80000100800 */
[----:B------:R0:W-:Y:S04]  /*f410*/  STL [R1+0x3e0], R0 ;  /* 0x0003e00001007387 */ /* 0x0001e80000100800 */
[----:B0-----:R-:W2:Y:S01]  /*f420*/  LDL.LU R0, [R1+0x54] ;  /* 0x0000540001007983 */ /* 0x001ea20000300800 */
[----:B----4-:R-:W-:Y:S01]  /*f430*/  @!P3 IMAD.MOV R8, RZ, RZ, -R8 ;  /* 0x000000ffff08b224 */ /* 0x010fe200078e0a08 */
[----:B------:R-:W-:-:S02]  /*f440*/  ISETP.GE.AND P3, PT, R7, RZ, PT ;  /* 0x000000ff0700720c */ /* 0x000fc40003f66270 */
[----:B------:R-:W4:Y:S04]  /*f450*/  LDL R7, [R1+0x12cc] ;  /* 0x0012cc0001077983 */ /* 0x000f280000100800 */
[----:B------:R0:W-:Y:S04]  /*f460*/  STL [R1+0x3dc], R8 ;  /* 0x0003dc0801007387 */ /* 0x0001e80000100800 */
[----:B0-----:R-:W3:Y:S01]  /*f470*/  LDL.LU R8, [R1+0x50] ;  /* 0x0000500001087983 */ /* 0x001ee20000300800 */
        /* <DEDUP_REMOVED lines=36> */
[----:B----4-:R-:W-:-:S02]  /*f6c0*/  ISETP.GE.AND P0, PT, R7, RZ, PT ;  /* 0x000000ff0700720c */ /* 0x010fc40003f06270 */
[----:B------:R-:W3:Y:S04]  /*f6d0*/  LDL R7, [R1+0x12ac] ;  /* 0x0012ac0001077983 */ /* 0x000ee80000100800 */
[----:B------:R0:W-:Y:S04]  /*f6e0*/  STL [R1+0x3bc], R8 ;  /* 0x0003bc0801007387 */ /* 0x0001e80000100800 */
[----:B0-----:R-:W4:Y:S01]  /*f6f0*/  LDL.LU R8, [R1+0x30] ;  /* 0x0000300001087983 */ /* 0x001f220000300800 */
[----:B--2---:R-:W-:Y:S01]  /*f700*/  @!P1 IMAD.MOV R0, RZ, RZ, -R0 ;  /* 0x000000ffff009224 */ /* 0x004fe200078e0a00 */
[----:B------:R-:W-:-:S02]  /*f710*/  ISETP.GE.AND P1, PT, R9, RZ, PT ;  /* 0x000000ff0900720c */ /* 0x000fc40003f26270 */
[----:B------:R-:W2:Y:S04]  /*f720*/  LDL R9, [R1+0x12a8] ;  /* 0x0012a80001097983 */ /* 0x000ea80000100800 */
        /* <DEDUP_REMOVED lines=73> */
[----:B------:R-:W-:-:S04]  /*fbc0*/  ISETP.GE.AND P3, PT, R7, RZ, PT ;  /* 0x000000ff0700720c */ /* 0x000fc80003f66270 */
[----:B------:R0:W-:Y:S04]  /*fbd0*/  STL [R1+0x37c], R8 ;  /* 0x00037c0801007387 */ /* 0x0001e80000100800 */
[----:B------:R-:W3:Y:S04]  /*fbe0*/  LDL R7, [R1+0x126c] ;  /* 0x00126c0001077983 */ /* 0x000ee80000100800 */
        /* <DEDUP_REMOVED lines=877> */
[----:B------:R-:W-:-:S04]  /*132c0*/  ISETP.GE.AND P0, PT, R7, RZ, PT ;  /* 0x000000ff0700720c */ /* 0x000fc80003f06270 */
[----:B------:R0:W-:Y:S04]  /*132d0*/  STL [R1+0x68], R8 ;  /* 0x0000680801007387 */ /* 0x0001e80000100800 */
[----:B0-----:R-:W4:Y:S04]  /*132e0*/  LDL R8, [R1+0xfac] ;  /* 0x000fac0001087983 */ /* 0x001f280000100800 */
[----:B------:R-:W3:Y:S01]  /*132f0*/  LDL.LU R7, [R1+0x144] ;  /* 0x0001440001077983 */ /* 0x000ee20000300800 */
        /* <DEDUP_REMOVED lines=8> */
[----:B0-----:R-:W3:Y:S04]  /*13380*/  LDL R7, [R1+0xfa8] ;  /* 0x000fa80001077983 */ /* 0x001ee80000100800 */
[----:B------:R-:W3:Y:S01]  /*13390*/  LDL.LU R6, [R1+0x154] ;  /* 0x0001540001067983 */ /* 0x000ee20000300800 */
[----:B--2---:R-:W-:Y:S01]  /*133a0*/  @!P4 IMAD.MOV R0, RZ, RZ, -R0 ;  /* 0x000000ffff00c224 */ /* 0x004fe200078e0a00 */
[----:B------:R-:W-:-:S02]  /*133b0*/  ISETP.GE.AND P4, PT, R5, RZ, PT ;  /* 0x000000ff0500720c */ /* 0x000fc40003f86270 */
[----:B------:R-:W2:Y:S04]  /*133c0*/  LDL R5, [R1+0xfa0] ;  /* 0x000fa00001057983 */ /* 0x000ea80000100800 */
[----:B------:R0:W-:Y:S04]  /*133d0*/  STL [R1+0x5c], R0 ;  /* 0x00005c0001007387 */ /* 0x0001e80000100800 */
[----:B0-----:R-:W2:Y:S01]  /*133e0*/  LDL.LU R0, [R1+0x15c] ;  /* 0x00015c0001007983 */ /* 0x001ea20000300800 */
[----:B---3--:R-:W-:-:S05]  /*133f0*/  @!P3 IMAD.MOV R6, RZ, RZ, -R6 ;  /* 0x000000ffff06b224 */ /* 0x008fca00078e0a06 */
[----:B------:R0:W-:Y:S04]  /*13400*/  STL [R1+0x58], R6 ;  /* 0x0000580601007387 */ /* 0x0001e80000100800 */
[----:B0-----:R-:W3:Y:S01]  /*13410*/  LDL.LU R6, [R1+0x104] ;  /* 0x0001040001067983 */ /* 0x001ee20000300800 */
[----:B--2---:R-:W-:Y:S01]  /*13420*/  @!P5 IMAD.MOV R0, RZ, RZ, -R0 ;  /* 0x000000ffff00d224 */ /* 0x004fe200078e0a00 */
[----:B------:R-:W-:Y:S02]  /*13430*/  ISETP.GE.AND P3, PT, R3, RZ, PT ;  /* 0x000000ff0300720c */ /* 0x000fe40003f66270 */
[----:B------:R-:W2:Y:S04]  /*13440*/  LDL R3, [R1+0xf9c] ;  /* 0x000f9c0001037983 */ /* 0x000ea80000100800 */
[----:B------:R0:W-:Y:S01]  /*13450*/  STL [R1+0x54], R0 ;  /* 0x0000540001007387 */ /* 0x0001e20000100800 */
[----:B------:R-:W-:-:S03]  /*13460*/  ISETP.GE.AND P5, PT, R2, RZ, PT ;  /* 0x000000ff0200720c */ /* 0x000fc60003fa6270 */
[----:B0-----:R-:W2:Y:S04]  /*13470*/  LDL.LU R0, [R1+0x13c] ;  /* 0x00013c0001007983 */ /* 0x001ea80000300800 */
[----:B------:R-:W4:Y:S01]  /*13480*/  LDL R2, [R1+0xf98] ;  /* 0x000f980001027983 */ /* 0x000f220000100800 */
[----:B---3--:R-:W-:Y:S01]  /*13490*/  @!P0 IMAD.MOV R6, RZ, RZ, -R6 ;  /* 0x000000ffff068224 */ /* 0x008fe200078e0a06 */
[----:B------:R-:W-:Y:S02]  /*134a0*/  ISETP.GE.AND P0, PT, R4, RZ, PT ;  /* 0x000000ff0400720c */ /* 0x000fe40003f06270 */
[----:B------:R-:W3:Y:S04]  /*134b0*/  LDL.LU R4, [R1+0x114] ;  /* 0x0001140001047983 */ /* 0x000ee80000300800 */
[----:B------:R0:W-:Y:S04]  /*134c0*/  STL [R1+0x50], R6 ;  /* 0x0000500601007387 */ /* 0x0001e80000100800 */
[----:B0-----:R-:W4:Y:S01]  /*134d0*/  LDL R6, [R1+0xf90] ;  /* 0x000f900001067983 */ /* 0x001f220000100800 */
[----:B--2---:R-:W-:-:S05]  /*134e0*/  @!P1 IMAD.MOV R0, RZ, RZ, -R0 ;  /* 0x000000ffff009224 */ /* 0x004fca00078e0a00 */
[----:B------:R0:W-:Y:S04]  /*134f0*/  STL [R1+0x4c], R0 ;  /* 0x00004c0001007387 */ /* 0x0001e80000100800 */
[----:B0-----:R-:W2:Y:S01]  /*13500*/  LDL.LU R0, [R1+0x11c] ;  /* 0x00011c0001007983 */ /* 0x001ea20000300800 */
[----:B---3--:R-:W-:Y:S01]  /*13510*/  @!P2 IMAD.MOV R4, RZ, RZ, -R4 ;  /* 0x000000ffff04a224 */ /* 0x008fe200078e0a04 */
[----:B----4-:R-:W-:-:S04]  /*13520*/  ISETP.GE.AND P2, PT, R8, RZ, PT ;  /* 0x000000ff0800720c */ /* 0x010fc80003f46270 */
[----:B------:R0:W-:Y:S04]  /*13530*/  STL [R1+0x48], R4 ;  /* 0x0000480401007387 */ /* 0x0001e80000100800 */
[----:B0-----:R-:W3:Y:S04]  /*13540*/  LDL R4, [R1+0xf94] ;  /* 0x000f940001047983 */ /* 0x001ee80000100800 */
[----:B------:R-:W4:Y:S01]  /*13550*/  LDL.LU R8, [R1+0x124] ;  /* 0x0001240001087983 */ /* 0x000f220000300800 */
[----:B------:R-:W-:-:S03]  /*13560*/  ISETP.GE.AND P1, PT, R10, RZ, PT ;  /* 0x000000ff0a00720c */ /* 0x000fc60003f26270 */
[----:B------:R-:W3:Y:S01]  /*13570*/  LDL R10, [R1+0xf8c] ;  /* 0x000f8c00010a7983 */ /* 0x000ee20000100800 */
[----:B--2---:R-:W-:Y:S01]  /*13580*/  @!P4 IMAD.MOV R0, RZ, RZ, -R0 ;  /* 0x000000ffff00c224 */ /* 0x004fe200078e0a00 */
[----:B------:R-:W-:-:S04]  /*13590*/  ISETP.GE.AND P4, PT, R9, RZ, PT ;  /* 0x000000ff0900720c */ /* 0x000fc80003f86270 */
[----:B------:R0:W-:Y:S04]  /*135a0*/  STL [R1+0x44], R0 ;  /* 0x0000440001007387 */ /* 0x0001e80000100800 */
[----:B0-----:R-:W2:Y:S04]  /*135b0*/  LDL.LU R0, [R1+0x10c] ;  /* 0x00010c0001007983 */ /* 0x001ea80000300800 */
[----:B------:R-:W3:Y:S01]  /*135c0*/  LDL R9, [R1+0xf88] ;  /* 0x000f880001097983 */ /* 0x000ee20000100800 */
[----:B----4-:R-:W-:Y:S01]  /*135d0*/  @!P3 IMAD.MOV R8, RZ, RZ, -R8 ;  /* 0x000000ffff08b224 */ /* 0x010fe200078e0a08 */
[----:B------:R-:W-:-:S02]  /*135e0*/  ISETP.GE.AND P3, PT, R7, RZ, PT ;  /* 0x000000ff0700720c */ /* 0x000fc40003f66270 */
[----:B------:R-:W4:Y:S04]  /*135f0*/  LDL.LU R7, [R1+0x24] ;  /* 0x0000240001077983 */ /* 0x000f280000300800 */
[----:B------:R0:W-:Y:S04]  /*13600*/  STL [R1+0x40], R8 ;  /* 0x0000400801007387 */ /* 0x0001e80000100800 */
[----:B0-----:R-:W3:Y:S01]  /*13610*/  LDL R8, [R1+0xf84] ;  /* 0x000f840001087983 */ /* 0x001ee20000100800 */
[----:B--2---:R-:W-:Y:S01]  /*13620*/  @!P5 IMAD.MOV R0, RZ, RZ, -R0 ;  /* 0x000000ffff00d224 */ /* 0x004fe200078e0a00 */
[----:B------:R-:W-:-:S04]  /*13630*/  ISETP.GE.AND P5, PT, R5, RZ, PT ;  /* 0x000000ff0500720c */ /* 0x000fc80003fa6270 */
[----:B------:R0:W-:Y:S04]  /*13640*/  STL [R1+0x3c], R0 ;  /* 0x00003c0001007387 */ /* 0x0001e80000100800 */
[----:B0-----:R-:W2:Y:S04]  /*13650*/  LDL R0, [R1+0xf80] ;  /* 0x000f800001007983 */ /* 0x001ea80000100800 */
[----:B------:R-:W2:Y:S01]  /*13660*/  LDL.LU R5, [R1+0xd0] ;  /* 0x0000d00001057983 */ /* 0x000ea20000300800 */
[----:B----4-:R-:W-:-:S05]  /*13670*/  @!P0 IMAD.MOV R7, RZ, RZ, -R7 ;  /* 0x000000ffff078224 */ /* 0x010fca00078e0a07 */
[----:B------:R0:W-:Y:S04]  /*13680*/  STL [R1+0x38], R7 ;  /* 0x0000380701007387 */ /* 0x0001e80000100800 */
[----:B0-----:R-:W4:Y:S04]  /*13690*/  LDL R7, [R1+0xf7c] ;  /* 0x000f7c0001077983 */ /* 0x001f280000100800 */
[----:B------:R-:W3:Y:S01]  /*136a0*/  LDL.LU R11, [R1+0xdc] ;  /* 0x0000dc00010b7983 */ /* 0x000ee20000300800 */
[----:B------:R-:W-:-:S03]  /*136b0*/  ISETP.GE.AND P0, PT, R3, RZ, PT ;  /* 0x000000ff0300720c */ /* 0x000fc60003f06270 */
[----:B------:R-:W4:Y:S01]  /*136c0*/  LDL R3, [R1+0xf78] ;  /* 0x000f780001037983 */ /* 0x000f220000100800 */
[----:B--2---:R-:W-:Y:S01]  /*136d0*/  @!P1 IMAD.MOV R5, RZ, RZ, -R5 ;  /* 0x000000ffff059224 */ /* 0x004fe200078e0a05 */
[----:B------:R-:W-:-:S04]  /*136e0*/  ISETP.GE.AND P1, PT, R2, RZ, PT ;  /* 0x000000ff0200720c */ /* 0x000fc80003f26270 */
[----:B------:R0:W-:Y:S04]  /*136f0*/  STL [R1+0x34], R5 ;  /* 0x0000340501007387 */ /* 0x0001e80000100800 */
[----:B0-----:R-:W2:Y:S04]  /*13700*/  LDL.LU R5, [R1+0xe0] ;  /* 0x0000e00001057983 */ /* 0x001ea80000300800 */
[----:B------:R-:W4:Y:S01]  /*13710*/  LDL R2, [R1+0xf74] ;  /* 0x000f740001027983 */ /* 0x000f220000100800 */
[----:B---3--:R-:W-:Y:S01]  /*13720*/  @!P2 IMAD.MOV R11, RZ, RZ, -R11 ;  /* 0x000000ffff0ba224 */ /* 0x008fe200078e0a0b */
[----:B------:R-:W-:-:S02]  /*13730*/  ISETP.GE.AND P2, PT, R6, RZ, PT ;  /* 0x000000ff0600720c */ /* 0x000fc40003f46270 */
[----:B------:R-:W3:Y:S04]  /*13740*/  LDL R6, [R1+0xf70] ;  /* 0x000f700001067983 */ /* 0x000ee80000100800 */
[----:B------:R0:W-:Y:S04]  /*13750*/  STL [R1+0x30], R11 ;  /* 0x0000300b01007387 */ /* 0x0001e80000100800 */
[----:B0-----:R-:W3:Y:S01]  /*13760*/  LDL.LU R11, [R1+0x20] ;  /* 0x00002000010b7983 */ /* 0x001ee20000300800 */
[----:B------:R-:W-:Y:S02]  /*13770*/  @!P6 IMAD.IADD R27, R27, 0x1, -R29 ;  /* 0x000000011b1be824 */ /* 0x000fe400078e0a1d */
[----:B--2---:R-:W-:Y:S01]  /*13780*/  @!P4 IMAD.MOV R5, RZ, RZ, -R5 ;  /* 0x000000ffff05c224 */ /* 0x004fe200078e0a05 */
[----:B------:R-:W-:-:S04]  /*13790*/  ISETP.GE.AND P4, PT, R4, RZ, PT ;  /* 0x000000ff0400720c */ /* 0x000fc80003f86270 */
[----:B------:R0:W-:Y:S04]  /*137a0*/  STL [R1+0x2c], R5 ;  /* 0x00002c0501007387 */ /* 0x0001e80000100800 */
[----:B0-----:R-:W2:Y:S04]  /*137b0*/  LDL R5, [R1+0xf6c] ;  /* 0x000f6c0001057983 */ /* 0x001ea80000100800 */
[----:B------:R-:W2:Y:S04]  /*137c0*/  LDL.LU R4, [R1+0xc8] ;  /* 0x0000c80001047983 */ /* 0x000ea80000300800 */
[----:B------:R-:W4:Y:S01]  /*137d0*/  LDL R29, [R1+0xf68] ;  /* 0x000f6800011d7983 */ /* 0x000f220000100800 */
[----:B---3--:R-:W-:Y:S01]  /*137e0*/  @!P3 IMAD.MOV R11, RZ, RZ, -R11 ;  /* 0x000000ffff0bb224 */ /* 0x008fe200078e0a0b */
[----:B------:R-:W-:-:S04]  /*137f0*/  ISETP.GE.AND P3, PT, R10, RZ, PT ;  /* 0x000000ff0a00720c */ /* 0x000fc80003f66270 */
[----:B------:R0:W-:Y:S04]  /*13800*/  STL [R1+0x28], R11 ;  /* 0x0000280b01007387 */ /* 0x0001e80000100800 */
[----:B0-----:R-:W3:Y:S04]  /*13810*/  LDL.LU R11, [R1+0x1564] ;  /* 0x00156400010b7983 */ /* 0x001ee80000300800 */
[----:B------:R-:W3:Y:S01]  /*13820*/  LDL.LU R10, [R1+0x1c] ;  /* 0x00001c00010a7983 */ /* 0x000ee20000300800 */
[----:B--2---:R-:W-:Y:S01]  /*13830*/  @!P5 IMAD.MOV R4, RZ, RZ, -R4 ;  /* 0x000000ffff04d224 */ /* 0x004fe200078e0a04 */
[----:B------:R-:W-:-:S04]  /*13840*/  ISETP.GE.AND P5, PT, R9, RZ, PT ;  /* 0x000000ff0900720c */ /* 0x000fc80003fa6270 */
[----:B------:R0:W-:Y:S04]  /*13850*/  STL [R1+0x24], R4 ;  /* 0x0000240401007387 */ /* 0x0001e80000100800 */
[----:B0-----:R-:W2:Y:S04]  /*13860*/  LDL R4, [R1+0xf64] ;  /* 0x000f640001047983 */ /* 0x001ea80000100800 */
[----:B------:R-:W2:Y:S01]  /*13870*/  LDL.LU R9, [R1+0x18] ;  /* 0x0000180001097983 */ /* 0x000ea20000300800 */
        /* <DEDUP_REMOVED lines=8> */
[----:B0-----:R-:W2:Y:S04]  /*13900*/  LDL.LU R9, [R1+0x155c] ;  /* 0x00155c0001097983 */ /* 0x001ea80000300800 */
[----:B------:R-:W2:Y:S01]  /*13910*/  LDL.LU R0, [R1+0x10] ;  /* 0x0000100001007983 */ /* 0x000ea20000300800 */
[----:B---3--:R-:W-:Y:S01]  /*13920*/  @!P2 IMAD.MOV R8, RZ, RZ, -R8 ;  /* 0x000000ffff08a224 */ /* 0x008fe200078e0a08 */
[----:B----4-:R-:W-:-:S04]  /*13930*/  ISETP.GE.AND P2, PT, R7, RZ, PT ;  /* 0x000000ff0700720c */ /* 0x010fc80003f46270 */
[----:B------:R0:W-:Y:S04]  /*13940*/  STL [R1+0x18], R8 ;  /* 0x0000180801007387 */ /* 0x0001e80000100800 */
[----:B0-----:R-:W3:Y:S04]  /*13950*/  LDL.LU R8, [R1+0x1558] ;  /* 0x0015580001087983 */ /* 0x001ee80000300800 */
[----:B------:R-:W4:Y:S01]  /*13960*/  LDL.LU R7, [R1+0xc] ;  /* 0x00000c0001077983 */ /* 0x000f220000300800 */
[----:B--2---:R-:W-:Y:S01]  /*13970*/  @!P4 IMAD.MOV R0, RZ, RZ, -R0 ;  /* 0x000000ffff00c224 */ /* 0x004fe200078e0a00 */
[----:B------:R-:W-:-:S04]  /*13980*/  ISETP.GE.AND P4, PT, R3, RZ, PT ;  /* 0x000000ff0300720c */ /* 0x000fc80003f86270 */
[----:B------:R0:W-:Y:S04]  /*13990*/  STL [R1+0x14], R0 ;  /* 0x0000140001007387 */ /* 0x0001e80000100800 */
[----:B0-----:R-:W2:Y:S04]  /*139a0*/  LDL R0, [R1+0xf58] ;  /* 0x000f580001007983 */ /* 0x001ea80000100800 */
[----:B------:R-:W2:Y:S01]  /*139b0*/  LDL.LU R3, [R1+0x8] ;  /* 0x0000080001037983 */ /* 0x000ea20000300800 */
[----:B----4-:R-:W-:Y:S01]  /*139c0*/  @!P3 IMAD.MOV R7, RZ, RZ, -R7 ;  /* 0x000000ffff07b224 */ /* 0x010fe200078e0a07 */
[----:B------:R-:W-:-:S04]  /*139d0*/  ISETP.GE.AND P3, PT, R2, RZ, PT ;  /* 0x000000ff0200720c */ /* 0x000fc80003f66270 */
[----:B------:R0:W-:Y:S04]  /*139e0*/  STL [R1+0x10], R7 ;  /* 0x0000100701007387 */ /* 0x0001e80000100800 */
[----:B0-----:R-:W4:Y:S04]  /*139f0*/  LDL.LU R7, [R1+0x1554] ;  /* 0x0015540001077983 */ /* 0x001f280000300800 */
[----:B------:R-:W3:Y:S01]  /*13a00*/  LDL.LU R2, [R1+0x4] ;  /* 0x0000040001027983 */ /* 0x000ee20000300800 */
[----:B--2---:R-:W-:Y:S01]  /*13a10*/  @!P5 IMAD.MOV R3, RZ, RZ, -R3 ;  /* 0x000000ffff03d224 */ /* 0x004fe200078e0a03 */
[----:B------:R-:W-:-:S04]  /*13a20*/  ISETP.GE.AND P5, PT, R6, RZ, PT ;  /* 0x000000ff0600720c */ /* 0x000fc80003fa6270 */
[----:B------:R0:W-:Y:S04]  /*13a30*/  STL [R1+0xc], R3 ;  /* 0x00000c0301007387 */ /* 0x0001e80000100800 */
[----:B0-----:R-:W2:Y:S04]  /*13a40*/  LDL.LU R3, [R1+0x1550] ;  /* 0x0015500001037983 */ /* 0x001ea80000300800 */
[----:B------:R-:W2:Y:S01]  /*13a50*/  LDL.LU R6, [R1] ;  /* 0x0000000001067983 */ /* 0x000ea20000300800 */
[----:B---3--:R-:W-:-:S05]  /*13a60*/  @!P0 IMAD.MOV R2, RZ, RZ, -R2 ;  /* 0x000000ffff028224 */ /* 0x008fca00078e0a02 */
[----:B------:R0:W-:Y:S04]  /*13a70*/  STL [R1+0x8], R2 ;  /* 0x0000080201007387 */ /* 0x0001e80000100800 */
[----:B0-----:R-:W3:Y:S01]  /*13a80*/  LDL.LU R2, [R1+0x154c] ;  /* 0x00154c0001027983 */ /* 0x001ee20000300800 */
[----:B------:R-:W-:Y:S01]  /*13a90*/  ISETP.GE.AND P0, PT, R5, RZ, PT ;  /* 0x000000ff0500720c */ /* 0x000fe20003f06270 */
[----:B--2---:R-:W-:Y:S01]  /*13aa0*/  @!P1 IMAD.MOV R6, RZ, RZ, -R6 ;  /* 0x000000ffff069224 */ /* 0x004fe200078e0a06 */
[----:B------:R-:W-:Y:S01]  /*13ab0*/  ISETP.GE.AND P1, PT, R29, RZ, PT ;  /* 0x000000ff1d00720c */ /* 0x000fe20003f26270 */
[----:B------:R-:W-:-:S03]  /*13ac0*/  IMAD.MOV.U32 R29, RZ, RZ, R3 ;  /* 0x000000ffff1d7224 */ /* 0x000fc600078e0003 */
[----:B------:R0:W-:Y:S01]  /*13ad0*/  STL [R1+0x4], R6 ;  /* 0x0000040601007387 */ /* 0x0001e20000100800 */
[----:B------:R-:W-:-:S03]  /*13ae0*/  @!P4 IMAD.MOV R29, RZ, RZ, -R29 ;  /* 0x000000ffff1dc224 */ /* 0x000fc600078e0a1d */
[----:B0-----:R-:W2:Y:S04]  /*13af0*/  LDL.LU R6, [R1+0x1548] ;  /* 0x0015480001067983 */ /* 0x001ea80000300800 */
[----:B------:R-:W4:Y:S01]  /*13b00*/  LDL R3, [R1+0xf5c] ;  /* 0x000f5c0001037983 */ /* 0x000f220000100800 */
[----:B---3--:R-:W-:-:S03]  /*13b10*/  IMAD.MOV.U32 R5, RZ, RZ, R2 ;  /* 0x000000ffff057224 */ /* 0x008fc600078e0002 */
[----:B------:R-:W3:Y:S01]  /*13b20*/  LDL R2, [R1+0xf4c] ;  /* 0x000f4c0001027983 */ /* 0x000ee20000100800 */
[----:B------:R-:W-:Y:S01]  /*13b30*/  @!P2 IMAD.MOV R5, RZ, RZ, -R5 ;  /* 0x000000ffff05a224 */ /* 0x000fe200078e0a05 */
[----:B------:R-:W-:-:S04]  /*13b40*/  ISETP.GE.AND P2, PT, R4, RZ, PT ;  /* 0x000000ff0400720c */ /* 0x000fc80003f46270 */
[----:B------:R0:W-:Y:S04]  /*13b50*/  STL [R1], R5 ;  /* 0x0000000501007387 */ /* 0x0001e80000100800 */
[----:B0-----:R-:W3:Y:S04]  /*13b60*/  LDL.LU R5, [R1+0x1544] ;  /* 0x0015440001057983 */ /* 0x001ee80000300800 */
[----:B------:R-:W4:Y:S04]  /*13b70*/  LDL.LU R4, [R1+0x1540] ;  /* 0x0015400001047983 */ /* 0x000f280000300800 */
[----:B------:R0:W-:Y:S04]  /*13b80*/  STL [R1+0x1480], R29 ;  /* 0x0014801d01007387 */ /* 0x0001e80000100800 */
[----:B0-----:R-:W4:Y:S01]  /*13b90*/  LDL R29, [R1+0xf60] ;  /* 0x000f6000011d7983 */ /* 0x001f220000100800 */
[----:B--2---:R-:W-:-:S02]  /*13ba0*/  @!P0 IMAD.MOV R6, RZ, RZ, -R6 ;  /* 0x000000ffff068224 */ /* 0x004fc400078e0a06 */
[----:B---3--:R-:W-:Y:S02]  /*13bb0*/  @!P5 IMAD.MOV R5, RZ, RZ, -R5 ;  /* 0x000000ffff05d224 */ /* 0x008fe400078e0a05 */
[----:B----4-:R-:W-:Y:S01]  /*13bc0*/  @!P3 IMAD.MOV R4, RZ, RZ, -R4 ;  /* 0x000000ffff04b224 */ /* 0x010fe200078e0a04 */
[----:B------:R-:W-:-:S04]  /*13bd0*/  ISETP.GE.AND P3, PT, R3, RZ, PT ;  /* 0x000000ff0300720c */ /* 0x000fc80003f66270 */
[----:B------:R0:W-:Y:S04]  /*13be0*/  STL [R1+0x1484], R4 ;  /* 0x0014840401007387 */ /* 0x0001e80000100800 */
[----:B------:R-:W2:Y:S01]  /*13bf0*/  LDL R3, [R1+0xf44] ;  /* 0x000f440001037983 */ /* 0x000ea20000100800 */
[----:B------:R-:W-:-:S03]  /*13c00*/  ISETP.GE.AND P4, PT, R29, RZ, PT ;  /* 0x000000ff1d00720c */ /* 0x000fc60003f86270 */
[----:B0-----:R-:W3:Y:S04]  /*13c10*/  LDL R4, [R1+0xf48] ;  /* 0x000f480001047983 */ /* 0x001ee80000100800 */
[----:B------:R0:W-:Y:S04]  /*13c20*/  STL [R1+0x1488], R5 ;  /* 0x0014880501007387 */ /* 0x0001e80000100800 */
[----:B------:R-:W4:Y:S04]  /*13c30*/  LDL R29, [R1+0xf40] ;  /* 0x000f4000011d7983 */ /* 0x000f280000100800 */
[----:B0-----:R-:W2:Y:S04]  /*13c40*/  LDL R5, [R1+0xf50] ;  /* 0x000f500001057983 */ /* 0x001ea80000100800 */
[----:B------:R0:W-:Y:S04]  /*13c50*/  STL [R1+0x148c], R6 ;  /* 0x00148c0601007387 */ /* 0x0001e80000100800 */
[----:B0-----:R-:W2:Y:S01]  /*13c60*/  LDL R6, [R1+0xf54] ;  /* 0x000f540001067983 */ /* 0x001ea20000100800 */
[----:B------:R-:W-:-:S05]  /*13c70*/  @!P1 IMAD.MOV R7, RZ, RZ, -R7 ;  /* 0x000000ffff079224 */ /* 0x000fca00078e0a07 */
[----:B------:R0:W-:Y:S01]  /*13c80*/  STL [R1+0x1490], R7 ;  /* 0x0014900701007387 */ /* 0x0001e20000100800 */
[----:B------:R-:W-:Y:S01]  /*13c90*/  @!P2 IMAD.MOV R8, RZ, RZ, -R8 ;  /* 0x000000ffff08a224 */ /* 0x000fe200078e0a08 */
[----:B------:R-:W-:Y:S02]  /*13ca0*/  ISETP.GE.AND P5, PT, R0, RZ, PT ;  /* 0x000000ff0000720c */ /* 0x000fe40003fa6270 */
[----:B------:R-:W1:Y:S01]  /*13cb0*/  S2R R0, SR_TID.X ;  /* 0x0000000000007919 */ /* 0x000e620000002100 */
[----:B------:R-:W-:Y:S02]  /*13cc0*/  @!P4 IMAD.MOV R9, RZ, RZ, -R9 ;  /* 0x000000ffff09c224 */ /* 0x000fe400078e0a09 */
[----:B------:R-:W-:Y:S01]  /*13cd0*/  @!P3 IMAD.MOV R10, RZ, RZ, -R10 ;  /* 0x000000ffff0ab224 */ /* 0x000fe200078e0a0a */
[----:B------:R-:W-:-:S07]  /*13ce0*/  ISETP.GE.AND P2, PT, R2, RZ, PT ;  /* 0x000000ff0200720c */ /* 0x000fce0003f46270 */
[----:B------:R-:W-:Y:S01]  /*13cf0*/  @!P5 IMAD.MOV R11, RZ, RZ, -R11 ;  /* 0x000000ffff0bd224 */ /* 0x000fe200078e0a0b */
[----:B--2---:R-:W-:Y:S02]  /*13d00*/  ISETP.GE.AND P0, PT, R6, RZ, PT ;  /* 0x000000ff0600720c */ /* 0x004fe40003f06270 */
[----:B------:R-:W2:Y:S01]  /*13d10*/  LDL R6, [R1+0xf38] ;  /* 0x000f380001067983 */ /* 0x000ea20000100800 */
[----:B------:R-:W-:-:S03]  /*13d20*/  ISETP.GE.AND P1, PT, R5, RZ, PT ;  /* 0x000000ff0500720c */ /* 0x000fc60003f26270 */
[----:B------:R-:W-:Y:S04]  /*13d30*/  STL [R1+0x1494], R8 ;  /* 0x0014940801007387 */ /* 0x000fe80000100800 */
[----:B------:R-:W2:Y:S01]  /*13d40*/  LDL R5, [R1+0xf34] ;  /* 0x000f340001057983 */ /* 0x000ea20000100800 */
[----:B---3--:R-:W-:-:S03]  /*13d50*/  ISETP.GE.AND P4, PT, R4, RZ, PT ;  /* 0x000000ff0400720c */ /* 0x008fc60003f86270 */
[----:B------:R-:W-:Y:S04]  /*13d60*/  STL [R1+0x1498], R9 ;  /* 0x0014980901007387 */ /* 0x000fe80000100800 */
[----:B------:R-:W3:Y:S01]  /*13d70*/  LDL R4, [R1+0xf30] ;  /* 0x000f300001047983 */ /* 0x000ee20000100800 */
[----:B------:R-:W-:-:S03]  /*13d80*/  ISETP.GE.AND P3, PT, R3, RZ, PT ;  /* 0x000000ff0300720c */ /* 0x000fc60003f66270 */
[----:B------:R-:W-:Y:S01]  /*13d90*/  STL [R1+0x149c], R10 ;  /* 0x00149c0a01007387 */ /* 0x000fe20000100800 */
[----:B-1----:R-:W-:-:S03]  /*13da0*/  SHF.R.U32.HI R0, RZ, 0x6, R0 ;  /* 0x00000006ff007819 */ /* 0x002fc60000011600 */
[----:B------:R-:W3:Y:S01]  /*13db0*/  LDL R3, [R1+0xf28] ;  /* 0x000f280001037983 */ /* 0x000ee20000100800 */
[----:B------:R-:W-:Y:S02]  /*13dc0*/  SGXT.U32 R0, R0, 0x1 ;  /* 0x000000010000781a */ /* 0x000fe40000000000 */
[----:B----4-:R-:W-:Y:S01]  /*13dd0*/  ISETP.GE.AND P5, PT, R29, RZ, PT ;  /* 0x000000ff1d00720c */ /* 0x010fe20003fa6270 */
[----:B0-----:R-:W4:Y:S01]  /*13de0*/  LDL R7, [R1+0xf2c] ;  /* 0x000f2c0001077983 */ /* 0x001f220000100800 */
[----:B------:R-:W-:-:S03]  /*13df0*/  LOP3.LUT R0, R0, 0x3e, RZ, 0xfc, !PT ;  /* 0x0000003e00007812 */ /* 0x000fc600078efcff */
[----:B------:R-:W-:Y:S02]  /*13e00*/  STL [R1+0x14a0], R11 ;  /* 0x0014a00b01007387 */ /* 0x000fe40000100800 */
[----:B------:R-:W-:Y:S02]  /*13e10*/  IMAD R2, R0, c[0x0][0x188], RZ ;  /* 0x0000620000027a24 */ /* 0x000fe400078e02ff */
[----:B------:R-:W-:Y:S01]  /*13e20*/  IMAD.MOV R0, RZ, RZ, -c[0x0][0x188] ;  /* 0x80006200ff007624 */ /* 0x000fe200078e02ff */
[----:B------:R-:W4:Y:S03]  /*13e30*/  LDL R29, [R1+0xf24] ;  /* 0x000f2400011d7983 */ /* 0x000f260000100800 */
[----:B------:R-:W-:-:S04]  /*13e40*/  IMAD R2, R0, 0x2, R2 ;  /* 0x0000000200027824 */ /* 0x000fc800078e0202 */
[C---:B------:R-:W-:Y:S02]  /*13e50*/  IMAD R2, R0.reuse, 0x2, R2 ;  /* 0x0000000200027824 */ /* 0x040fe400078e0202 */
[----:B------:R-:W-:Y:S02]  /*13e60*/  @!P0 IMAD.MOV R12, RZ, RZ, -R12 ;  /* 0x000000ffff0c8224 */ /* 0x000fe400078e0a0c */
[----:B------:R-:W-:-:S05]  /*13e70*/  IMAD R2, R0, 0x2, R2 ;  /* 0x0000000200027824 */ /* 0x000fca00078e0202 */
[----:B------:R0:W-:Y:S04]  /*13e80*/  STL [R1+0x478], R2 ;  /* 0x0004780201007387 */ /* 0x0001e80000100800 */
[----:B------:R-:W-:Y:S01]  /*13e90*/  STL [R1+0x14a4], R12 ;  /* 0x0014a40c01007387 */ /* 0x000fe20000100800 */
[----:B------:R-:W-:Y:S02]  /*13ea0*/  @!P1 IMAD.MOV R13, RZ, RZ, -R13 ;  /* 0x000000ffff0d9224 */ /* 0x000fe400078e0a0d */
[----:B0-----:R-:W-:Y:S01]  /*13eb0*/  IMAD R2, R0, 0x2, R2 ;  /* 0x0000000200027824 */ /* 0x001fe200078e0202 */
[----:B--2---:R-:W-:Y:S02]  /*13ec0*/  ISETP.GE.AND P0, PT, R6, RZ, PT ;  /* 0x000000ff0600720c */ /* 0x004fe40003f06270 */
[----:B------:R-:W2:Y:S04]  /*13ed0*/  LDL R6, [R1+0xf20] ;  /* 0x000f200001067983 */ /* 0x000ea80000100800 */
[----:B------:R0:W-:Y:S01]  /*13ee0*/  STL [R1+0x484], R2 ;  /* 0x0004840201007387 */ /* 0x0001e20000100800 */
[----:B------:R-:W-:-:S03]  /*13ef0*/  ISETP.GE.AND P1, PT, R5, RZ, PT ;  /* 0x000000ff0500720c */ /* 0x000fc60003f26270 */
[----:B------:R-:W-:Y:S04]  /*13f00*/  STL [R1+0x14a8], R13 ;  /* 0x0014a80d01007387 */ /* 0x000fe80000100800 */
[----:B------:R-:W2:Y:S01]  /*13f10*/  LDL R5, [R1+0xf1c] ;  /* 0x000f1c0001057983 */ /* 0x000ea20000100800 */
[----:B0-----:R-:W-:Y:S02]  /*13f20*/  IMAD R2, R0, 0x2, R2 ;  /* 0x0000000200027824 */ /* 0x001fe400078e0202 */
[----:B------:R-:W-:-:S03]  /*13f30*/  @!P2 IMAD.MOV R14, RZ, RZ, -R14 ;  /* 0x000000ffff0ea224 */ /* 0x000fc600078e0a0e */
[----:B------:R0:W-:Y:S01]  /*13f40*/  STL [R1+0x43c], R2 ;  /* 0x00043c0201007387 */ /* 0x0001e20000100800 */
[----:B---3--:R-:W-:Y:S01]  /*13f50*/  ISETP.GE.AND P2, PT, R4, RZ, PT ;  /* 0x000000ff0400720c */ /* 0x008fe20003f46270 */
[----:B------:R-:W-:Y:S02]  /*13f60*/  @!P4 IMAD.MOV R15, RZ, RZ, -R15 ;  /* 0x000000ffff0fc224 */ /* 0x000fe400078e0a0f */
[----:B------:R-:W-:Y:S01]  /*13f70*/  STL [R1+0x14ac], R14 ;  /* 0x0014ac0e01007387 */ /* 0x000fe20000100800 */
[----:B------:R-:W-:-:S03]  /*13f80*/  @!P3 IMAD.MOV R16, RZ, RZ, -R16 ;  /* 0x000000ffff10b224 */ /* 0x000fc600078e0a10 */
[----:B------:R-:W3:Y:S01]  /*13f90*/  LDL R4, [R1+0xf18] ;  /* 0x000f180001047983 */ /* 0x000ee20000100800 */
[----:B0-----:R-:W-:-:S05]  /*13fa0*/  IMAD R2, R0, 0x2, R2 ;  /* 0x0000000200027824 */ /* 0x001fca00078e0202 */
[----:B------:R0:W-:Y:S01]  /*13fb0*/  STL [R1+0x440], R2 ;  /* 0x0004400201007387 */ /* 0x0001e20000100800 */
[----:B------:R-:W-:-:S03]  /*13fc0*/  ISETP.GE.AND P3, PT, R3, RZ, PT ;  /* 0x000000ff0300720c */ /* 0x000fc60003f66270 */
[----:B------:R-:W-:Y:S01]  /*13fd0*/  STL [R1+0x14b0], R15 ;  /* 0x0014b00f01007387 */ /* 0x000fe20000100800 */
[----:B0-----:R-:W-:-:S03]  /*13fe0*/  IMAD R2, R0, 0x2, R2 ;  /* 0x0000000200027824 */ /* 0x001fc600078e0202 */
[----:B------:R-:W-:Y:S01]  /*13ff0*/  STL [R1+0x14b4], R16 ;  /* 0x0014b41001007387 */ /* 0x000fe20000100800 */
[----:B------:R-:W-:-:S03]  /*14000*/  IMAD R3, R0, 0x2, R2 ;  /* 0x0000000200037824 */ /* 0x000fc600078e0202 */
[----:B------:R0:W-:Y:S04]  /*14010*/  STL [R1+0x444], R2 ;  /* 0x0004440201007387 */ /* 0x0001e80000100800 */
[----:B0-----:R-:W3:Y:S01]  /*14020*/  LDL R2, [R1+0x4c8] ;  /* 0x0004c80001027983 */ /* 0x001ee20000100800 */
[----:B------:R-:W-:-:S03]  /*14030*/  @!P5 IMAD.MOV R17, RZ, RZ, -R17 ;  /* 0x000000ffff11d224 */ /* 0x000fc600078e0a11 */
[----:B------:R0:W-:Y:S01]  /*14040*/  STL [R1+0x448], R3 ;  /* 0x0004480301007387 */ /* 0x0001e20000100800 */
[----:B----4-:R-:W-:Y:S01]  /*14050*/  ISETP.GE.AND P5, PT, R29, RZ, PT ;  /* 0x000000ff1d00720c */ /* 0x010fe20003fa6270 */
[----:B------:R-:W-:Y:S01]  /*14060*/  @!P0 IMAD.MOV R18, RZ, RZ, -R18 ;  /* 0x000000ffff128224 */ /* 0x000fe200078e0a12 */
[----:B------:R-:W-:Y:S01]  /*14070*/  ISETP.GE.AND P4, PT, R7, RZ, PT ;  /* 0x000000ff0700720c */ /* 0x000fe20003f86270 */
[----:B------:R-:W-:Y:S01]  /*14080*/  STL [R1+0x14b8], R17 ;  /* 0x0014b81101007387 */ /* 0x000fe20000100800 */
[----:B------:R-:W-:-:S03]  /*14090*/  @!P1 IMAD.MOV R19, RZ, RZ, -R19 ;  /* 0x000000ffff139224 */ /* 0x000fc600078e0a13 */
[----:B------:R-:W4:Y:S01]  /*140a0*/  LDL R29, [R1+0xf14] ;  /* 0x000f1400011d7983 */ /* 0x000f220000100800 */
[----:B0-----:R-:W-:-:S05]  /*140b0*/  IMAD R3, R0, 0x2, R3 ;  /* 0x0000000200037824 */ /* 0x001fca00078e0203 */
[----:B------:R0:W-:Y:S01]  /*140c0*/  STL [R1+0x44c], R3 ;  /* 0x00044c0301007387 */ /* 0x0001e20000100800 */
[----:B------:R-:W-:-:S03]  /*140d0*/  @!P2 IMAD.MOV R20, RZ, RZ, -R20 ;  /* 0x000000ffff14a224 */ /* 0x000fc600078e0a14 */
[----:B------:R-:W-:Y:S01]  /*140e0*/  STL [R1+0x14bc], R18 ;  /* 0x0014bc1201007387 */ /* 0x000fe20000100800 */
[----:B0-----:R-:W-:-:S03]  /*140f0*/  IMAD R3, R0, 0x2, R3 ;  /* 0x0000000200037824 */ /* 0x001fc600078e0203 */
[----:B------:R-:W-:Y:S04]  /*14100*/  STL [R1+0x14c0], R19 ;  /* 0x0014c01301007387 */ /* 0x000fe80000100800 */
[----:B------:R0:W-:Y:S01]  /*14110*/  STL [R1+0x450], R3 ;  /* 0x0004500301007387 */ /* 0x0001e20000100800 */
[----:B------:R-:W-:-:S03]  /*14120*/  @!P4 IMAD.MOV R21, RZ, RZ, -R21 ;  /* 0x000000ffff15c224 */ /* 0x000fc600078e0a15 */
[----:B------:R-:W-:Y:S01]  /*14130*/  STL [R1+0x14c4], R20 ;  /* 0x0014c41401007387 */ /* 0x000fe20000100800 */
[----:B0-----:R-:W-:-:S05]  /*14140*/  IMAD R3, R0, 0x2, R3 ;  /* 0x0000000200037824 */ /* 0x001fca00078e0203 */
        /* <DEDUP_REMOVED lines=8> */
[----:B------:R0:W-:Y:S04]  /*141d0*/  STL [R1+0x45c], R3 ;  /* 0x00045c0301007387 */ /* 0x0001e80000100800 */
[----:B------:R-:W-:Y:S01]  /*141e0*/  STL [R1+0x14d0], R23 ;  /* 0x0014d01701007387 */ /* 0x000fe20000100800 */
[----:B0-----:R-:W-:-:S04]  /*141f0*/  IMAD R3, R0, 0x2, R3 ;  /* 0x0000000200037824 */ /* 0x001fc800078e0203 */
[----:B------:R-:W-:Y:S01]  /*14200*/  IMAD R17, R0, 0x2, R3 ;  /* 0x0000000200117824 */ /* 0x000fe200078e0203 */
[----:B------:R-:W-:Y:S01]  /*14210*/  STL [R1+0x460], R3 ;  /* 0x0004600301007387 */ /* 0x000fe20000100800 */
[----:B--2---:R-:W-:-:S13]  /*14220*/  ISETP.GE.AND P0, PT, R6, RZ, PT ;  /* 0x000000ff0600720c */ /* 0x004fda0003f06270 */
[----:B------:R-:W-:-:S05]  /*14230*/  @!P0 IMAD.MOV R24, RZ, RZ, -R24 ;  /* 0x000000ffff188224 */ /* 0x000fca00078e0a18 */
[----:B------:R-:W-:Y:S04]  /*14240*/  STL [R1+0x14d4], R24 ;  /* 0x0014d41801007387 */ /* 0x000fe80000100800 */
[----:B------:R0:W-:Y:S04]  /*14250*/  STL [R1+0x464], R17 ;  /* 0x0004641101007387 */ /* 0x0001e80000100800 */
[----:B------:R-:W2:Y:S04]  /*14260*/  LDL.LU R16, [R1+0x3ec] ;  /* 0x0003ec0001107983 */ /* 0x000ea80000300800 */
[----:B------:R-:W2:Y:S04]  /*14270*/  LDL.LU R15, [R1+0x3e8] ;  /* 0x0003e800010f7983 */ /* 0x000ea80000300800 */
[----:B------:R-:W2:Y:S04]  /*14280*/  LDL.LU R14, [R1+0x3e4] ;  /* 0x0003e400010e7983 */ /* 0x000ea80000300800 */
[----:B------:R-:W2:Y:S04]  /*14290*/  LDL.LU R13, [R1+0x3e0] ;  /* 0x0003e000010d7983 */ /* 0x000ea80000300800 */
[----:B------:R-:W2:Y:S04]  /*142a0*/  LDL.LU R12, [R1+0x3dc] ;  /* 0x0003dc00010c7983 */ /* 0x000ea80000300800 */
[----:B------:R-:W2:Y:S04]  /*142b0*/  LDL.LU R11, [R1+0x3d8] ;  /* 0x0003d800010b7983 */ /* 0x000ea80000300800 */
[----:B------:R-:W2:Y:S04]  /*142c0*/  LDL.LU R10, [R1+0x3d4] ;  /* 0x0003d400010a7983 */ /* 0x000ea80000300800 */
[----:B------:R-:W2:Y:S04]  /*142d0*/  LDL.LU R9, [R1+0x3d0] ;  /* 0x0003d00001097983 */ /* 0x000ea80000300800 */
[----:B------:R-:W2:Y:S01]  /*142e0*/  LDL.LU R8, [R1+0x3cc] ;  /* 0x0003cc0001087983 */ /* 0x000ea20000300800 */
[----:B------:R-:W-:-:S03]  /*142f0*/  ISETP.GE.AND P1, PT, R5, RZ, PT ;  /* 0x000000ff0500720c */ /* 0x000fc60003f26270 */
[----:B------:R-:W2:Y:S04]  /*14300*/  LDL.LU R7, [R1+0x3c8] ;  /* 0x0003c80001077983 */ /* 0x000ea80000300800 */
[----:B------:R-:W2:Y:S04]  /*14310*/  LDL.LU R6, [R1+0x3c4] ;  /* 0x0003c40001067983 */ /* 0x000ea80000300800 */
[----:B------:R-:W2:Y:S01]  /*14320*/  LDL.LU R5, [R1+0x3c0] ;  /* 0x0003c00001057983 */ /* 0x000ea20000300800 */
[----:B---3--:R-:W-:-:S03]  /*14330*/  ISETP.GE.AND P3, PT, R2, RZ, PT ;  /* 0x000000ff0200720c */ /* 0x008fc60003f66270 */
[----:B------:R-:W1:Y:S01]  /*14340*/  S2R R2, SR_TID.X ;  /* 0x0000000000027919 */ /* 0x000e620000002100 */
[----:B------:R-:W-:Y:S02]  /*14350*/  ISETP.GE.AND P2, PT, R4, RZ, PT ;  /* 0x000000ff0400720c */ /* 0x000fe40003f46270 */
[----:B----4-:R-:W-:Y:S01]  /*14360*/  ISETP.GE.AND P5, PT, R29, RZ, PT ;  /* 0x000000ff1d00720c */ /* 0x010fe20003fa6270 */
[----:B0-----:R-:W-:Y:S01]  /*14370*/  IMAD R17, R0, 0x2, R17 ;  /* 0x0000000200117824 */ /* 0x001fe200078e0211 */
[----:B------:R-:W3:Y:S01]  /*14380*/  LDL.LU R4, [R1+0x3bc] ;  /* 0x0003bc0001047983 */ /* 0x000ee20000300800 */
[----:B------:R-:W-:-:S03]  /*14390*/  @!P1 IMAD.MOV R25, RZ, RZ, -R25 ;  /* 0x000000ffff199224 */ /* 0x000fc600078e0a19 */
[----:B------:R-:W4:Y:S01]  /*143a0*/  LDL.LU R29, [R1+0x3b8] ;  /* 0x0003b800011d7983 */ /* 0x000f220000300800 */
[----:B-1----:R-:W-:-:S05]  /*143b0*/  LOP3.LUT R2, R2, 0x3f, RZ, 0xc0, !PT ;  /* 0x0000003f02027812 */ /* 0x002fca00078ec0ff */
[----:B------:R-:W-:-:S05]  /*143c0*/  IMAD R2, R2, c[0x0][0x18c], RZ ;  /* 0x0000630002027a24 */ /* 0x000fca00078e02ff */
[----:B------:R-:W-:Y:S01]  /*143d0*/  LEA R2, P6, R2, c[0x0][0x168], 0x1 ;  /* 0x00005a0002027a11 */ /* 0x000fe200078c08ff */
[----:B------:R-:W-:-:S04]  /*143e0*/  @!P2 IMAD.MOV R26, RZ, RZ, -R26 ;  /* 0x000000ffff1aa224 */ /* 0x000fc800078e0a1a */
[----:B------:R0:W-:Y:S01]  /*143f0*/  STL [R1+0x13d4], R2 ;  /* 0x0013d40201007387 */ /* 0x0001e20000100800 */
[----:B------:R-:W-:Y:S02]  /*14400*/  @!P3 IMAD.MOV R27, RZ, RZ, -R27 ;  /* 0x000000ffff1bb224 */ /* 0x000fe400078e0a1b */
[----:B------:R-:W-:Y:S01]  /*14410*/  @!P5 IMAD.MOV R28, RZ, RZ, -R28 ;  /* 0x000000ffff1cd224 */ /* 0x000fe200078e0a1c */
[----:B------:R-:W-:Y:S01]  /*14420*/  STL [R1+0x470], R17 ;  /* 0x0004701101007387 */ /* 0x000fe20000100800 */
[----:B0-----:R-:W-:-:S03]  /*14430*/  IMAD R2, R0, 0x2, R17 ;  /* 0x0000000200027824 */ /* 0x001fc600078e0211 */
[----:B------:R-:W-:Y:S01]  /*14440*/  STL [R1+0x14d8], R25 ;  /* 0x0014d81901007387 */ /* 0x000fe20000100800 */
[----:B------:R-:W-:-:S03]  /*14450*/  ISETP.NE.AND P4, PT, RZ, c[0x0][0x17c], PT ;  /* 0x00005f00ff007a0c */ /* 0x000fc60003f85270 */
[----:B------:R0:W-:Y:S01]  /*14460*/  STL [R1+0x468], R2 ;  /* 0x0004680201007387 */ /* 0x0001e20000100800 */
[----:B------:R-:W-:-:S03]  /*14470*/  LOP3.LUT R3, RZ, c[0x0][0x17c], RZ, 0x33, !PT ;  /* 0x00005f00ff037a12 */ /* 0x000fc600078e33ff */
[----:B------:R-:W-:Y:S04]  /*14480*/  STL [R1+0x14dc], R26 ;  /* 0x0014dc1a01007387 */ /* 0x000fe80000100800 */
[----:B------:R-:W-:Y:S01]  /*14490*/  STL [R1+0x14e0], R27 ;  /* 0x0014e01b01007387 */ /* 0x000fe20000100800 */
[----:B0-----:R-:W-:-:S03]  /*144a0*/  IMAD R2, R0, 0x2, R2 ;  /* 0x0000000200027824 */ /* 0x001fc600078e0202 */
[----:B------:R-:W-:Y:S04]  /*144b0*/  STL [R1+0x14e4], R28 ;  /* 0x0014e41c01007387 */ /* 0x000fe80000100800 */
[----:B------:R-:W-:Y:S04]  /*144c0*/  STL [R1+0x14e8], R0 ;  /* 0x0014e80001007387 */ /* 0x000fe80000100800 */
[----:B------:R0:W-:Y:S01]  /*144d0*/  STL [R1+0x46c], R2 ;  /* 0x00046c0201007387 */ /* 0x0001e20000100800 */
[C---:B--2---:R-:W-:Y:S02]  /*144e0*/  SEL R16, R3.reuse, R16, !P4 ;  /* 0x0000001003107207 */ /* 0x044fe40006000000 */
[----:B0-----:R-:W-:-:S03]  /*144f0*/  SEL R2, R3, R15, !P4 ;  /* 0x0000000f03027207 */ /* 0x001fc60006000000 */
[----:B------:R-:W-:Y:S01]  /*14500*/  STL [R1+0x438], R16 ;  /* 0x0004381001007387 */ /* 0x000fe20000100800 */
[----:B------:R-:W-:-:S03]  /*14510*/  SEL R0, R3, R14, !P4 ;  /* 0x0000000e03007207 */ /* 0x000fc60006000000 */
[----:B------:R0:W-:Y:S01]  /*14520*/  STL [R1+0x434], R2 ;  /* 0x0004340201007387 */ /* 0x0001e20000100800 */
[----:B------:R-:W-:-:S03]  /*14530*/  SEL R13, R3, R13, !P4 ;  /* 0x0000000d030d7207 */ /* 0x000fc60006000000 */
[----:B------:R1:W-:Y:S01]  /*14540*/  STL [R1+0x430], R0 ;  /* 0x0004300001007387 */ /* 0x0003e20000100800 */
[----:B0-----:R-:W-:-:S03]  /*14550*/  SEL R2, R3, R12, !P4 ;  /* 0x0000000c03027207 */ /* 0x001fc60006000000 */
[----:B------:R-:W-:Y:S01]  /*14560*/  STL [R1+0x42c], R13 ;  /* 0x00042c0d01007387 */ /* 0x000fe20000100800 */
[----:B-1----:R-:W-:-:S03]  /*14570*/  SEL R0, R3, R11, !P4 ;  /* 0x0000000b03007207 */ /* 0x002fc60006000000 */
        /* <DEDUP_REMOVED lines=12> */
[----:B------:R-:W-:Y:S04]  /*14640*/  STL [R1+0x410], R2 ;  /* 0x0004100201007387 */ /* 0x000fe80000100800 */
[----:B------:R0:W-:Y:S04]  /*14650*/  STL [R1+0x40c], R0 ;  /* 0x00040c0001007387 */ /* 0x0001e80000100800 */
[----:B0-----:R-:W2:Y:S01]  /*14660*/  LDL.LU R0, [R1+0x3a8] ;  /* 0x0003a80001007983 */ /* 0x001ea20000300800 */
[C---:B---3--:R-:W-:Y:S02]  /*14670*/  SEL R4, R3.reuse, R4, !P4 ;  /* 0x0000000403047207 */ /* 0x048fe40006000000 */
[----:B----4-:R-:W-:-:S03]  /*14680*/  SEL R2, R3, R29, !P4 ;  /* 0x0000001d03027207 */ /* 0x010fc60006000000 */
[----:B------:R-:W-:Y:S04]  /*14690*/  STL [R1+0x408], R4 ;  /* 0x0004080401007387 */ /* 0x000fe80000100800 */
[----:B--2---:R0:W-:Y:S04]  /*146a0*/  STL [R1+0x1534], R0 ;  /* 0x0015340001007387 */ /* 0x0041e80000100800 */
[----:B------:R-:W-:Y:S04]  /*146b0*/  STL [R1+0x404], R2 ;  /* 0x0004040201007387 */ /* 0x000fe80000100800 */
[----:B0-----:R-:W2:Y:S04]  /*146c0*/  LDL.LU R0, [R1+0x3ac] ;  /* 0x0003ac0001007983 */ /* 0x001ea80000300800 */
[----:B--2---:R0:W-:Y:S04]  /*146d0*/  STL [R1+0x1538], R0 ;  /* 0x0015380001007387 */ /* 0x0041e80000100800 */
[----:B0-----:R-:W2:Y:S04]  /*146e0*/  LDL.LU R0, [R1+0x3b0] ;  /* 0x0003b00001007983 */ /* 0x001ea80000300800 */
[----:B--2---:R0:W-:Y:S04]  /*146f0*/  STL [R1+0x153c], R0 ;  /* 0x00153c0001007387 */ /* 0x0041e80000100800 */
[----:B0-----:R-:W2:Y:S04]  /*14700*/  LDL.LU R0, [R1+0x3b4] ;  /* 0x0003b40001007983 */ /* 0x001ea80000300800 */
[----:B------:R-:W3:Y:S04]  /*14710*/  LDL.LU R28, [R1+0x3a4] ;  /* 0x0003a400011c7983 */ /* 0x000ee80000300800 */
[----:B------:R-:W4:Y:S04]  /*14720*/  LDL.LU R27, [R1+0x3a0] ;  /* 0x0003a000011b7983 */ /* 0x000f280000300800 */
[----:B------:R-:W3:Y:S04]  /*14730*/  LDL.LU R26, [R1+0x39c] ;  /* 0x00039c00011a7983 */ /* 0x000ee80000300800 */
        /* <DEDUP_REMOVED lines=23> */
[----:B------:R-:W3:Y:S01]  /*148b0*/  LDL.LU R29, [R1+0x33c] ;  /* 0x00033c00011d7983 */ /* 0x000ee20000300800 */
[----:B--2---:R-:W-:-:S05]  /*148c0*/  SEL R0, R3, R0, !P4 ;  /* 0x0000000003007207 */ /* 0x004fca0006000000 */
[----:B------:R0:W-:Y:S04]  /*148d0*/  STL [R1+0x400], R0 ;  /* 0x0004000001007387 */ /* 0x0001e80000100800 */
[----:B0-----:R-:W2:Y:S02]  /*148e0*/  LDL.LU R0, [R1+0x153c] ;  /* 0x00153c0001007983 */ /* 0x001ea40000300800 */
[----:B--2---:R-:W-:-:S05]  /*148f0*/  SEL R0, R3, R0, !P4 ;  /* 0x0000000003007207 */ /* 0x004fca0006000000 */
[----:B------:R0:W-:Y:S04]  /*14900*/  STL [R1+0x114], R0 ;  /* 0x0001140001007387 */ /* 0x0001e80000100800 */
[----:B0-----:R-:W2:Y:S02]  /*14910*/  LDL.LU R0, [R1+0x1538] ;  /* 0x0015380001007983 */ /* 0x001ea40000300800 */
[----:B--2---:R-:W-:-:S05]  /*14920*/  SEL R0, R3, R0, !P4 ;  /* 0x0000000003007207 */ /* 0x004fca0006000000 */
[----:B------:R0:W-:Y:S04]  /*14930*/  STL [R1+0x3fc], R0 ;  /* 0x0003fc0001007387 */ /* 0x0001e80000100800 */
[----:B0-----:R-:W2:Y:S01]  /*14940*/  LDL.LU R0, [R1+0x1534] ;  /* 0x0015340001007983 */ /* 0x001ea20000300800 */
[C---:B----4-:R-:W-:Y:S02]  /*14950*/  SEL R27, R3.reuse, R27, !P4 ;  /* 0x0000001b031b7207 */ /* 0x050fe40006000000 */
[C---:B---3--:R-:W-:Y:S02]  /*14960*/  SEL R26, R3.reuse, R26, !P4 ;  /* 0x0000001a031a7207 */ /* 0x048fe40006000000 */
[C---:B------:R-:W-:Y:S02]  /*14970*/  SEL R22, R3.reuse, R22, !P4 ;  /* 0x0000001603167207 */ /* 0x040fe40006000000 */
[----:B------:R-:W-:-:S02]  /*14980*/  SEL R19, R3, R19, !P4 ;  /* 0x0000001303137207 */ /* 0x000fc40006000000 */
[C---:B------:R-:W-:Y:S02]  /*14990*/  SEL R16, R3.reuse, R16, !P4 ;  /* 0x0000001003107207 */ /* 0x040fe40006000000 */
[C---:B------:R-:W-:Y:S02]  /*149a0*/  SEL R13, R3.reuse, R13, !P4 ;  /* 0x0000000d030d7207 */ /* 0x040fe40006000000 */
[C---:B------:R-:W-:Y:S02]  /*149b0*/  SEL R10, R3.reuse, R10, !P4 ;  /* 0x0000000a030a7207 */ /* 0x040fe40006000000 */
[C---:B------:R-:W-:Y:S02]  /*149c0*/  SEL R7, R3.reuse, R7, !P4 ;  /* 0x0000000703077207 */ /* 0x040fe40006000000 */
[----:B--2---:R-:W-:-:S05]  /*149d0*/  SEL R0, R3, R0, !P4 ;  /* 0x0000000003007207 */ /* 0x004fca0006000000 */
[----:B------:R0:W-:Y:S02]  /*149e0*/  STL [R1+0x3f8], R0 ;  /* 0x0003f80001007387 */ /* 0x0001e40000100800 */
[----:B0-----:R-:W-:-:S05]  /*149f0*/  SEL R0, R3, R28, !P4 ;  /* 0x0000001c03007207 */ /* 0x001fca0006000000 */
[----:B------:R0:W-:Y:S04]  /*14a00*/  STL [R1+0x150], R0 ;  /* 0x0001500001007387 */ /* 0x0001e80000100800 */
[----:B------:R-:W-:Y:S01]  /*14a10*/  STL [R1+0x3f4], R27 ;  /* 0x0003f41b01007387 */ /* 0x000fe20000100800 */
[----:B0-----:R-:W-:-:S03]  /*14a20*/  SEL R0, R3, R25, !P4 ;  /* 0x0000001903007207 */ /* 0x001fc60006000000 */
[----:B------:R-:W-:Y:S01]  /*14a30*/  STL [R1+0x3f0], R26 ;  /* 0x0003f01a01007387 */ /* 0x000fe20000100800 */
[C---:B------:R-:W-:Y:S02]  /*14a40*/  SEL R25, R3.reuse, R2, !P4 ;  /* 0x0000000203197207 */ /* 0x040fe40006000000 */
[C---:B------:R-:W-:Y:S01]  /*14a50*/  SEL R2, R3.reuse, R24, !P4 ;  /* 0x0000001803027207 */ /* 0x040fe20006000000 */
[----:B------:R0:W-:Y:S04]  /*14a60*/  STL [R1+0x190], R0 ;  /* 0x0001900001007387 */ /* 0x0001e80000100800 */
[----:B------:R-:W-:Y:S01]  /*14a70*/  STL [R1+0x3ec], R25 ;  /* 0x0003ec1901007387 */ /* 0x000fe20000100800 */
[----:B0-----:R-:W-:-:S03]  /*14a80*/  SEL R0, R3, R23, !P4 ;  /* 0x0000001703007207 */ /* 0x001fc60006000000 */
[----:B------:R0:W-:Y:S04]  /*14a90*/  STL [R1+0x3e8], R2 ;  /* 0x0003e80201007387 */ /* 0x0001e80000100800 */
[----:B------:R1:W-:Y:S01]  /*14aa0*/  STL [R1+0x3e4], R0 ;  /* 0x0003e40001007387 */ /* 0x0003e20000100800 */
[----:B0-----:R-:W-:-:S03]  /*14ab0*/  SEL R2, R3, R21, !P4 ;  /* 0x0000001503027207 */ /* 0x001fc60006000000 */
[----:B------:R-:W-:Y:S01]  /*14ac0*/  STL [R1+0x3e0], R22 ;  /* 0x0003e01601007387 */ /* 0x000fe20000100800 */
[----:B-1----:R-:W-:-:S03]  /*14ad0*/  SEL R0, R3, R20, !P4 ;  /* 0x0000001403007207 */ /* 0x002fc60006000000 */
        /* <DEDUP_REMOVED lines=25> */
[----:B------:R-:W-:Y:S04]  /*14c70*/  STL [R1+0x3a0], R2 ;  /* 0x0003a00201007387 */ /* 0x000fe80000100800 */
[----:B------:R0:W-:Y:S04]  /*14c80*/  STL [R1+0x354], R0 ;  /* 0x0003540001007387 */ /* 0x0001e80000100800 */
[----:B0-----:R-:W2:Y:S01]  /*14c90*/  LDL.LU R0, [R1+0x32c] ;  /* 0x00032c0001007983 */ /* 0x001ea20000300800 */
[C---:B------:R-:W-:Y:S02]  /*14ca0*/  SEL R4, R3.reuse, R4, !P4 ;  /* 0x0000000403047207 */ /* 0x040fe40006000000 */
[----:B------:R-:W-:-:S03]  /*14cb0*/  SEL R2, R3, R29, !P4 ;  /* 0x0000001d03027207 */ /* 0x000fc60006000000 */
        /* <DEDUP_REMOVED lines=529> */
[----:B------:R-:W3:Y:S01]  /*16dd0*/  LDL.LU R2, [R1] ;  /* 0x0000000001027983 */ /* 0x000ee20000300800 */
        /* <DEDUP_REMOVED lines=9> */
[C---:B---3--:R-:W-:Y:S02]  /*16e70*/  SEL R28, R3.reuse, R28, !P4 ;  /* 0x0000001c031c7207 */ /* 0x048fe40006000000 */
[C---:B----4-:R-:W-:Y:S02]  /*16e80*/  SEL R27, R3.reuse, R27, !P4 ;  /* 0x0000001b031b7207 */ /* 0x050fe40006000000 */
[C---:B------:R-:W-:Y:S02]  /*16e90*/  SEL R26, R3.reuse, R26, !P4 ;  /* 0x0000001a031a7207 */ /* 0x040fe40006000000 */
[----:B------:R-:W-:-:S02]  /*16ea0*/  SEL R25, R3, R25, !P4 ;  /* 0x0000001903197207 */ /* 0x000fc40006000000 */
[C---:B------:R-:W-:Y:S02]  /*16eb0*/  SEL R24, R3.reuse, R24, !P4 ;  /* 0x0000001803187207 */ /* 0x040fe40006000000 */
[C---:B------:R-:W-:Y:S02]  /*16ec0*/  SEL R23, R3.reuse, R23, !P4 ;  /* 0x0000001703177207 */ /* 0x040fe40006000000 */
[C---:B------:R-:W-:Y:S02]  /*16ed0*/  SEL R22, R3.reuse, R22, !P4 ;  /* 0x0000001603167207 */ /* 0x040fe40006000000 */
[C---:B------:R-:W-:Y:S02]  /*16ee0*/  SEL R21, R3.reuse, R21, !P4 ;  /* 0x0000001503157207 */ /* 0x040fe40006000000 */
        /* <DEDUP_REMOVED lines=18> */
[----:B--2---:R-:W-:-:S05]  /*17010*/  SEL R0, R3, R0, !P4 ;  /* 0x0000000003007207 */ /* 0x004fca0006000000 */
[----:B------:R0:W-:Y:S04]  /*17020*/  STL [R1+0x90], R0 ;  /* 0x0000900001007387 */ /* 0x0001e80000100800 */
[----:B0-----:R-:W2:Y:S04]  /*17030*/  LDL.LU R0, [R1+0x14e8] ;  /* 0x0014e80001007983 */ /* 0x001ea80000300800 */
[----:B------:R0:W-:Y:S04]  /*17040*/  STL [R1+0x8c], R28 ;  /* 0x00008c1c01007387 */ /* 0x0001e80000100800 */
[----:B0-----:R0:W3:Y:S04]  /*17050*/  LDL.LU R28, [R1+0x14e4] ;  /* 0x0014e400011c7983 */ /* 0x0010e80000300800 */
[----:B------:R1:W-:Y:S04]  /*17060*/  STL [R1+0x88], R27 ;  /* 0x0000881b01007387 */ /* 0x0003e80000100800 */
[----:B-1----:R-:W4:Y:S04]  /*17070*/  LDL.LU R27, [R1+0x14e0] ;  /* 0x0014e000011b7983 */ /* 0x002f280000300800 */
[----:B------:R1:W-:Y:S04]  /*17080*/  STL [R1+0x84], R26 ;  /* 0x0000841a01007387 */ /* 0x0003e80000100800 */
[----:B-1----:R-:W2:Y:S04]  /*17090*/  LDL.LU R26, [R1+0x14dc] ;  /* 0x0014dc00011a7983 */ /* 0x002ea80000300800 */
[----:B------:R1:W-:Y:S04]  /*170a0*/  STL [R1+0x80], R25 ;  /* 0x0000801901007387 */ /* 0x0003e80000100800 */
[----:B-1----:R-:W2:Y:S04]  /*170b0*/  LDL.LU R25, [R1+0x14d8] ;  /* 0x0014d80001197983 */ /* 0x002ea80000300800 */
[----:B------:R1:W-:Y:S04]  /*170c0*/  STL [R1+0x7c], R24 ;  /* 0x00007c1801007387 */ /* 0x0003e80000100800 */
[----:B-1----:R-:W2:Y:S04]  /*170d0*/  LDL.LU R24, [R1+0x14d4] ;  /* 0x0014d40001187983 */ /* 0x002ea80000300800 */
[----:B------:R1:W-:Y:S04]  /*170e0*/  STL [R1+0x78], R23 ;  /* 0x0000781701007387 */ /* 0x0003e80000100800 */
[----:B-1----:R-:W3:Y:S04]  /*170f0*/  LDL.LU R23, [R1+0x14d0] ;  /* 0x0014d00001177983 */ /* 0x002ee80000300800 */
[----:B------:R1:W-:Y:S04]  /*17100*/  STL [R1+0x74], R22 ;  /* 0x0000741601007387 */ /* 0x0003e80000100800 */
[----:B-1----:R-:W4:Y:S04]  /*17110*/  LDL.LU R22, [R1+0x14cc] ;  /* 0x0014cc0001167983 */ /* 0x002f280000300800 */
        /* <DEDUP_REMOVED lines=37> */
[----:B-1----:R-:W4:Y:S01]  /*17370*/  LDL.LU R29, [R1+0x1480] ;  /* 0x00148000011d7983 */ /* 0x002f220000300800 */
[----:B------:R-:W-:-:S05]  /*17380*/  SEL R2, R3, R2, !P4 ;  /* 0x0000000203027207 */ /* 0x000fca0006000000 */
[----:B------:R1:W-:Y:S01]  /*17390*/  STL [R1+0x24], R2 ;  /* 0x0000240201007387 */ /* 0x0003e20000100800 */
[----:B------:R-:W-:Y:S02]  /*173a0*/  ISETP.NE.AND P0, PT, RZ, c[0x0][0x178], PT ;  /* 0x00005e00ff007a0c */ /* 0x000fe40003f05270 */
[C---:B--2---:R-:W-:Y:S02]  /*173b0*/  SEL R24, R3.reuse, R24, !P4 ;  /* 0x0000001803187207 */ /* 0x044fe40006000000 */
[C---:B------:R-:W-:Y:S02]  /*173c0*/  SEL R25, R3.reuse, R25, !P4 ;  /* 0x0000001903197207 */ /* 0x040fe40006000000 */
[C---:B------:R-:W-:Y:S02]  /*173d0*/  SEL R26, R3.reuse, R26, !P4 ;  /* 0x0000001a031a7207 */ /* 0x040fe40006000000 */
[----:B---3--:R-:W-:-:S05]  /*173e0*/  SEL R23, R3, R23, !P4 ;  /* 0x0000001703177207 */ /* 0x008fca0006000000 */
[----:B------:R-:W-:Y:S02]  /*173f0*/  @!P0 LOP3.LUT R28, RZ, c[0x0][0x178], RZ, 0x33, !PT ;  /* 0x00005e00ff1c8a12 */ /* 0x000fe400078e33ff */
[C---:B----4-:R-:W-:Y:S02]  /*17400*/  SEL R22, R3.reuse, R22, !P4 ;  /* 0x0000001603167207 */ /* 0x050fe40006000000 */
        /* <DEDUP_REMOVED lines=10> */
[C---:B-1----:R-:W-:Y:S02]  /*174b0*/  SEL R2, R3.reuse, R4, !P4 ;  /* 0x0000000403027207 */ /* 0x042fe40006000000 */
[C---:B------:R-:W-:Y:S02]  /*174c0*/  SEL R4, R3.reuse, R6, !P4 ;  /* 0x0000000603047207 */ /* 0x040fe40006000000 */
[----:B------:R-:W-:-:S05]  /*174d0*/  SEL R29, R3, R29, !P4 ;  /* 0x0000001d031d7207 */ /* 0x000fca0006000000 */
[----:B------:R-:W-:Y:S04]  /*174e0*/  STL [R1+0x20], R29 ;  /* 0x0000201d01007387 */ /* 0x000fe80000100800 */
[----:B------:R1:W-:Y:S04]  /*174f0*/  STL [R1+0x1c], R2 ;  /* 0x00001c0201007387 */ /* 0x0003e80000100800 */
[----:B------:R2:W-:Y:S04]  /*17500*/  STL [R1+0x18], R5 ;  /* 0x0000180501007387 */ /* 0x0005e80000100800 */
[----:B------:R3:W-:Y:S01]  /*17510*/  STL [R1+0x14], R4 ;  /* 0x0000140401007387 */ /* 0x0007e20000100800 */
[----:B-1----:R-:W-:-:S02]  /*17520*/  SEL R2, R3, R7, !P4 ;  /* 0x0000000703027207 */ /* 0x002fc40006000000 */
[----:B--2---:R-:W-:-:S03]  /*17530*/  SEL R5, R3, R8, !P4 ;  /* 0x0000000803057207 */ /* 0x004fc60006000000 */
[----:B------:R-:W-:Y:S01]  /*17540*/  STL [R1+0x10], R2 ;  /* 0x0000100201007387 */ /* 0x000fe20000100800 */
[----:B---3--:R-:W-:-:S03]  /*17550*/  SEL R4, R3, R9, !P4 ;  /* 0x0000000903047207 */ /* 0x008fc60006000000 */
[----:B------:R1:W-:Y:S04]  /*17560*/  STL [R1+0xc], R5 ;  /* 0x00000c0501007387 */ /* 0x0003e80000100800 */
[----:B-1----:R-:W2:Y:S04]  /*17570*/  LDL.LU R5, [R1+0x438] ;  /* 0x0004380001057983 */ /* 0x002ea80000300800 */
[----:B------:R1:W-:Y:S01]  /*17580*/  STL [R1+0x8], R4 ;  /* 0x0000080401007387 */ /* 0x0003e20000100800 */
[----:B------:R-:W-:-:S03]  /*17590*/  SEL R2, R3, R10, !P4 ;  /* 0x0000000a03027207 */ /* 0x000fc60006000000 */
[----:B------:R-:W3:Y:S04]  /*175a0*/  LDL.LU R6, [R1+0x434] ;  /* 0x0004340001067983 */ /* 0x000ee80000300800 */
[----:B-1----:R-:W1:Y:S01]  /*175b0*/  S2R R4, SR_TID.X ;  /* 0x0000000000047919 */ /* 0x002e620000002100 */
[----:B------:R-:W-:-:S03]  /*175c0*/  SEL R29, R3, R12, !P4 ;  /* 0x0000000c031d7207 */ /* 0x000fc60006000000 */
[----:B------:R4:W-:Y:S04]  /*175d0*/  STL [R1+0x4], R2 ;  /* 0x0000040201007387 */ /* 0x0009e80000100800 */
[----:B------:R-:W3:Y:S04]  /*175e0*/  LDL.LU R7, [R1+0x430] ;  /* 0x0004300001077983 */ /* 0x000ee80000300800 */
[----:B------:R-:W3:Y:S01]  /*175f0*/  LDL.LU R8, [R1+0x42c] ;  /* 0x00042c0001087983 */ /* 0x000ee20000300800 */
[----:B----4-:R-:W-:-:S05]  /*17600*/  SEL R2, R3, R11, !P4 ;  /* 0x0000000b03027207 */ /* 0x010fca0006000000 */
[----:B------:R4:W-:Y:S04]  /*17610*/  STL [R1+0x13d8], R2 ;  /* 0x0013d80201007387 */ /* 0x0009e80000100800 */
[----:B----4-:R-:W4:Y:S04]  /*17620*/  LDL R2, [R1+0x46c] ;  /* 0x00046c0001027983 */ /* 0x010f280000100800 */
[----:B------:R-:W-:Y:S04]  /*17630*/  STL [R1+0x13dc], R29 ;  /* 0x0013dc1d01007387 */ /* 0x000fe80000100800 */
[----:B------:R-:W-:Y:S01]  /*17640*/  STL [R1+0x13e0], R13 ;  /* 0x0013e00d01007387 */ /* 0x000fe20000100800 */
[----:B-1----:R-:W-:-:S03]  /*17650*/  LOP3.LUT R4, R4, 0x3f, RZ, 0xc0, !PT ;  /* 0x0000003f04047812 */ /* 0x002fc600078ec0ff */
[----:B------:R-:W-:Y:S04]  /*17660*/  STL [R1+0x13e4], R14 ;  /* 0x0013e40e01007387 */ /* 0x000fe80000100800 */
[----:B------:R-:W-:Y:S04]  /*17670*/  STL [R1+0x13e8], R15 ;  /* 0x0013e80f01007387 */ /* 0x000fe80000100800 */
[----:B------:R-:W-:Y:S04]  /*17680*/  STL [R1+0x13ec], R16 ;  /* 0x0013ec1001007387 */ /* 0x000fe80000100800 */
[----:B------:R-:W-:Y:S04]  /*17690*/  STL [R1+0x13f0], R17 ;  /* 0x0013f01101007387 */ /* 0x000fe80000100800 */
[----:B------:R-:W-:Y:S01]  /*176a0*/  STL [R1+0x13f4], R18 ;  /* 0x0013f41201007387 */ /* 0x000fe20000100800 */
[----:B------:R-:W-:-:S03]  /*176b0*/  IMAD R4, R4, c[0x0][0x18c], RZ ;  /* 0x0000630004047a24 */ /* 0x000fc600078e02ff */
[----:B------:R-:W-:Y:S01]  /*176c0*/  STL [R1+0x13f8], R19 ;  /* 0x0013f81301007387 */ /* 0x000fe20000100800 */
[----:B------:R-:W-:-:S03]  /*176d0*/  SEL R3, R3, R27, !P4 ;  /* 0x0000001b03037207 */ /* 0x000fc60006000000 */
[----:B------:R-:W-:Y:S04]  /*176e0*/  STL [R1+0x13fc], R20 ;  /* 0x0013fc1401007387 */ /* 0x000fe80000100800 */
[----:B------:R-:W-:Y:S04]  /*176f0*/  STL [R1+0x1400], R21 ;  /* 0x0014001501007387 */ /* 0x000fe80000100800 */
[----:B------:R-:W-:Y:S04]  /*17700*/  STL [R1+0x1404], R22 ;  /* 0x0014041601007387 */ /* 0x000fe80000100800 */
[----:B------:R-:W-:Y:S01]  /*17710*/  STL [R1+0x1408], R23 ;  /* 0x0014081701007387 */ /* 0x000fe20000100800 */
[----:B------:R-:W-:-:S03]  /*17720*/  LEA.HI.X.SX32 R4, R4, c[0x0][0x16c], 0x1, P6 ;  /* 0x00005b0004047a11 */ /* 0x000fc600030f0eff */
[----:B------:R1:W-:Y:S04]  /*17730*/  STL [R1+0x140c], R24 ;  /* 0x00140c1801007387 */ /* 0x0003e80000100800 */
[----:B------:R-:W-:Y:S04]  /*17740*/  STL [R1+0x1410], R25 ;  /* 0x0014101901007387 */ /* 0x000fe80000100800 */
[----:B------:R-:W-:Y:S04]  /*17750*/  STL [R1+0x1414], R26 ;  /* 0x0014141a01007387 */ /* 0x000fe80000100800 */
[----:B------:R-:W-:Y:S04]  /*17760*/  STL [R1+0x1418], R3 ;  /* 0x0014180301007387 */ /* 0x000fe80000100800 */
[----:B------:R-:W4:Y:S04]  /*17770*/  LDL.LU R9, [R1+0x428] ;  /* 0x0004280001097983 */ /* 0x000f280000300800 */
[----:B------:R-:W4:Y:S04]  /*17780*/  LDL.LU R10, [R1+0x424] ;  /* 0x00042400010a7983 */ /* 0x000f280000300800 */
[----:B------:R-:W4:Y:S04]  /*17790*/  LDL.LU R11, [R1+0x420] ;  /* 0x00042000010b7983 */ /* 0x000f280000300800 */
[----:B------:R-:W4:Y:S04]  /*177a0*/  LDL.LU R12, [R1+0x41c] ;  /* 0x00041c00010c7983 */ /* 0x000f280000300800 */
[----:B------:R-:W-:Y:S04]  /*177b0*/  STL [R1+0x141c], R4 ;  /* 0x00141c0401007387 */ /* 0x000fe80000100800 */
[----:B------:R-:W-:Y:S04]  /*177c0*/  STL [R1+0x1420], R28 ;  /* 0x0014201c01007387 */ /* 0x000fe80000100800 */
[----:B-1----:R-:W4:Y:S04]  /*177d0*/  LDL.LU R24, [R1+0x418] ;  /* 0x0004180001187983 */ /* 0x002f280000300800 */
[----:B------:R-:W4:Y:S04]  /*177e0*/  LDL.LU R23, [R1+0x414] ;  /* 0x0004140001177983 */ /* 0x000f280000300800 */
        /* <DEDUP_REMOVED lines=10> */
[----:B------:R-:W4:Y:S01]  /*17890*/  LDL.LU R29, [R1+0x3f0] ;  /* 0x0003f000011d7983 */ /* 0x000f220000300800 */
[----:B--2---:R-:W-:-:S02]  /*178a0*/  IMAD R5, R5, c[0x0][0x190], RZ ;  /* 0x0000640005057a24 */ /* 0x004fc400078e02ff */
[----:B---3--:R-:W-:Y:S02]  /*178b0*/  IMAD R6, R6, c[0x0][0x190], RZ ;  /* 0x0000640006067a24 */ /* 0x008fe400078e02ff */
[----:B------:R-:W-:Y:S02]  /*178c0*/  IMAD R7, R7, c[0x0][0x190], RZ ;  /* 0x0000640007077a24 */ /* 0x000fe400078e02ff */
[----:B------:R-:W-:Y:S02]  /*178d0*/  IMAD R8, R8, c[0x0][0x190], RZ ;  /* 0x0000640008087a24 */ /* 0x000fe400078e02ff */
[----:B----4-:R-:W-:Y:S02]  /*178e0*/  IMAD R0, R0, 0x2, R2 ;  /* 0x0000000200007824 */ /* 0x010fe400078e0202 */
[----:B------:R-:W2:Y:S04]  /*178f0*/  LDL.LU R2, [R1+0x190] ;  /* 0x0001900001027983 */ /* 0x000ea80000300800 */
[----:B------:R1:W-:Y:S04]  /*17900*/  STL [R1+0x1398], R0 ;  /* 0x0013980001007387 */ /* 0x0003e80000100800 */
[----:B------:R-:W-:Y:S04]  /*17910*/  STL [R1+0x1424], R5 ;  /* 0x0014240501007387 */ /* 0x000fe80000100800 */
[----:B------:R-:W-:Y:S04]  /*17920*/  STL [R1+0x1428], R6 ;  /* 0x0014280601007387 */ /* 0x000fe80000100800 */
[----:B------:R-:W-:Y:S04]  /*17930*/  STL [R1+0x142c], R7 ;  /* 0x00142c0701007387 */ /* 0x000fe80000100800 */
[----:B------:R-:W-:Y:S01]  /*17940*/  STL [R1+0x1430], R8 ;  /* 0x0014300801007387 */ /* 0x000fe20000100800 */
[----:B------:R-:W-:-:S02]  /*17950*/  IMAD R9, R9, c[0x0][0x190], RZ ;  /* 0x0000640009097a24 */ /* 0x000fc400078e02ff */
[----:B------:R-:W-:-:S03]  /*17960*/  IMAD R10, R10, c[0x0][0x190], RZ ;  /* 0x000064000a0a7a24 */ /* 0x000fc600078e02ff */
[----:B------:R-:W-:Y:S01]  /*17970*/  STL [R1+0x1434], R9 ;  /* 0x0014340901007387 */ /* 0x000fe20000100800 */
[----:B------:R-:W-:-:S03]  /*17980*/  IMAD R11, R11, c[0x0][0x190], RZ ;  /* 0x000064000b0b7a24 */ /* 0x000fc600078e02ff */
[----:B------:R-:W-:Y:S01]  /*17990*/  STL [R1+0x1438], R10 ;  /* 0x0014380a01007387 */ /* 0x000fe20000100800 */
[----:B------:R-:W-:-:S03]  /*179a0*/  IMAD R12, R12, c[0x0][0x190], RZ ;  /* 0x000064000c0c7a24 */ /* 0x000fc600078e02ff */
[----:B------:R-:W-:Y:S04]  /*179b0*/  STL [R1+0x143c], R11 ;  /* 0x00143c0b01007387 */ /* 0x000fe80000100800 */
[----:B------:R-:W-:Y:S01]  /*179c0*/  STL [R1+0x1440], R12 ;  /* 0x0014400c01007387 */ /* 0x000fe20000100800 */
[----:B------:R-:W-:Y:S02]  /*179d0*/  IMAD R27, R24, c[0x0][0x190], RZ ;  /* 0x00006400181b7a24 */ /* 0x000fe400078e02ff */
[----:B-1----:R-:W-:-:S03]  /*179e0*/  IMAD R0, R23, c[0x0][0x190], RZ ;  /* 0x0000640017007a24 */ /* 0x002fc600078e02ff */
[----:B------:R-:W-:Y:S01]  /*179f0*/  STL [R1+0x1444], R27 ;  /* 0x0014441b01007387 */ /* 0x000fe20000100800 */
[----:B------:R-:W-:-:S03]  /*17a00*/  IMAD R4, R22, c[0x0][0x190], RZ ;  /* 0x0000640016047a24 */ /* 0x000fc600078e02ff */
[----:B------:R1:W-:Y:S01]  /*17a10*/  STL [R1+0x98], R0 ;  /* 0x0000980001007387 */ /* 0x0003e20000100800 */
[----:B------:R-:W-:-:S03]  /*17a20*/  IMAD R3, R21, c[0x0][0x190], RZ ;  /* 0x0000640015037a24 */ /* 0x000fc600078e02ff */
[----:B------:R3:W-:Y:S01]  /*17a30*/  STL [R1+0xa8], R4 ;  /* 0x0000a80401007387 */ /* 0x0007e20000100800 */
[----:B-1----:R-:W-:-:S03]  /*17a40*/  IMAD R0, R20, c[0x0][0x190], RZ ;  /* 0x0000640014007a24 */ /* 0x002fc600078e02ff */
[----:B------:R1:W-:Y:S01]  /*17a50*/  STL [R1+0xc0], R3 ;  /* 0x0000c00301007387 */ /* 0x0003e20000100800 */
[----:B---3--:R-:W-:-:S03]  /*17a60*/  IMAD R4, R19, c[0x0][0x190], RZ ;  /* 0x0000640013047a24 */ /* 0x008fc600078e02ff */
[----:B------:R3:W-:Y:S04]  /*17a70*/  STL [R1+0xd4], R0 ;  /* 0x0000d40001007387 */ /* 0x0007e80000100800 */
[----:B------:R4:W-:Y:S01]  /*17a80*/  STL [R1+0xe8], R4 ;  /* 0x0000e80401007387 */ /* 0x0009e20000100800 */
[----:B-1----:R-:W-:Y:S02]  /*17a90*/  IMAD R3, R18, c[0x0][0x190], RZ ;  /* 0x0000640012037a24 */ /* 0x002fe400078e02ff */
[----:B---3--:R-:W-:-:S03]  /*17aa0*/  IMAD R0, R17, c[0x0][0x190], RZ ;  /* 0x0000640011007a24 */ /* 0x008fc600078e02ff */
[----:B------:R1:W-:Y:S01]  /*17ab0*/  STL [R1+0x100], R3 ;  /* 0x0001000301007387 */ /* 0x0003e20000100800 */
[----:B----4-:R-:W-:-:S03]  /*17ac0*/  IMAD R4, R16, c[0x0][0x190], RZ ;  /* 0x0000640010047a24 */ /* 0x010fc600078e02ff */
[----:B------:R3:W-:Y:S04]  /*17ad0*/  STL [R1+0x114], R0 ;  /* 0x0001140001007387 */ /* 0x0007e80000100800 */
[----:B------:R4:W-:Y:S01]  /*17ae0*/  STL [R1+0x128], R4 ;  /* 0x0001280401007387 */ /* 0x0009e20000100800 */
[----:B-1----:R-:W-:Y:S02]  /*17af0*/  IMAD R3, R15, c[0x0][0x190], RZ ;  /* 0x000064000f037a24 */ /* 0x002fe400078e02ff */
[----:B---3--:R-:W-:-:S03]  /*17b00*/  IMAD R0, R14, c[0x0][0x190], RZ ;  /* 0x000064000e007a24 */ /* 0x008fc600078e02ff */
[----:B------:R1:W-:Y:S01]  /*17b10*/  STL [R1+0x140], R3 ;  /* 0x0001400301007387 */ /* 0x0003e20000100800 */
[----:B----4-:R-:W-:-:S03]  /*17b20*/  IMAD R4, R13, c[0x0][0x190], RZ ;  /* 0x000064000d047a24 */ /* 0x010fc600078e02ff */
[----:B------:R2:W-:Y:S04]  /*17b30*/  STL [R1+0x150], R0 ;  /* 0x0001500001007387 */ /* 0x0005e80000100800 */
[----:B------:R-:W-:Y:S04]  /*17b40*/  STL [R1+0x168], R4 ;  /* 0x0001680401007387 */ /* 0x000fe80000100800 */
[----:B------:R-:W3:Y:S01]  /*17b50*/  LDL.LU R27, [R1+0x3e4] ;  /* 0x0003e400011b7983 */ /* 0x000ee20000300800 */
[----:B-1----:R-:W-:-:S05]  /*17b60*/  IMAD R3, R29, c[0x0][0x190], RZ ;  /* 0x000064001d037a24 */ /* 0x002fca00078e02ff */
[----:B------:R-:W-:Y:S01]  /*17b70*/  STL [R1+0x178], R3 ;  /* 0x0001780301007387 */ /* 0x000fe20000100800 */
[----:B--2---:R-:W-:-:S03]  /*17b80*/  IMAD R0, R2, c[0x0][0x190], RZ ;  /* 0x0000640002007a24 */ /* 0x004fc600078e02ff */
[----:B---3--:R1:W-:Y:S04]  /*17b90*/  STL [R1+0x1478], R27 ;  /* 0x0014781b01007387 */ /* 0x0083e80000100800 */
[----:B------:R-:W-:Y:S04]  /*17ba0*/  STL [R1+0x190], R0 ;  /* 0x0001900001007387 */ /* 0x000fe80000100800 */
[----:B-1----:R-:W2:Y:S04]  /*17bb0*/  LDL.LU R27, [R1+0x3e8] ;  /* 0x0003e800011b7983 */ /* 0x002ea80000300800 */
[----:B--2---:R1:W-:Y:S04]  /*17bc0*/  STL [R1+0x147c], R27 ;  /* 0x00147c1b01007387 */ /* 0x0043e80000100800 */
[----:B-1----:R-:W2:Y:S04]  /*17bd0*/  LDL.LU R27, [R1+0x3ec] ;  /* 0x0003ec00011b7983 */ /* 0x002ea80000300800 */
        /* <DEDUP_REMOVED lines=28> */
[----:B--2---:R-:W-:-:S05]  /*17da0*/  IMAD R27, R27, c[0x0][0x190], RZ ;  /* 0x000064001b1b7a24 */ /* 0x004fca00078e02ff */
[----:B------:R1:W-:Y:S04]  /*17db0*/  STL [R1+0x1a4], R27 ;  /* 0x0001a41b01007387 */ /* 0x0003e80000100800 */
[----:B-1----:R-:W2:Y:S02]  /*17dc0*/  LDL.LU R27, [R1+0x147c] ;  /* 0x00147c00011b7983 */ /* 0x002ea40000300800 */
[----:B--2---:R-:W-:-:S05]  /*17dd0*/  IMAD R27, R27, c[0x0][0x190], RZ ;  /* 0x000064001b1b7a24 */ /* 0x004fca00078e02ff */
[----:B------:R1:W-:Y:S04]  /*17de0*/  STL [R1+0x1b8], R27 ;  /* 0x0001b81b01007387 */ /* 0x0003e80000100800 */
[----:B-1----:R-:W2:Y:S01]  /*17df0*/  LDL.LU R27, [R1+0x1478] ;  /* 0x00147800011b7983 */ /* 0x002ea20000300800 */
[----:B---3--:R-:W-:Y:S02]  /*17e00*/  IMAD R4, R4, c[0x0][0x190], RZ ;  /* 0x0000640004047a24 */ /* 0x008fe400078e02ff */
[----:B------:R-:W-:Y:S02]  /*17e10*/  IMAD R3, R3, c[0x0][0x190], RZ ;  /* 0x0000640003037a24 */ /* 0x000fe400078e02ff */
[----:B--2---:R-:W-:-:S05]  /*17e20*/  IMAD R27, R27, c[0x0][0x190], RZ ;  /* 0x000064001b1b7a24 */ /* 0x004fca00078e02ff */
[----:B------:R1:W-:Y:S02]  /*17e30*/  STL [R1+0x1d0], R27 ;  /* 0x0001d01b01007387 */ /* 0x0003e40000100800 */
[----:B-1----:R-:W-:Y:S02]  /*17e40*/  IMAD R27, R12, c[0x0][0x190], RZ ;  /* 0x000064000c1b7a24 */ /* 0x002fe400078e02ff */
[----:B----4-:R-:W-:Y:S02]  /*17e50*/  IMAD R12, R11, c[0x0][0x190], RZ ;  /* 0x000064000b0c7a24 */ /* 0x010fe400078e02ff */
[----:B------:R-:W-:Y:S02]  /*17e60*/  IMAD R11, R10, c[0x0][0x190], RZ ;  /* 0x000064000a0b7a24 */ /* 0x000fe400078e02ff */
[----:B------:R-:W-:Y:S01]  /*17e70*/  IMAD R10, R9, c[0x0][0x190], RZ ;  /* 0x00006400090a7a24 */ /* 0x000fe200078e02ff */
[----:B------:R-:W-:Y:S01]  /*17e80*/  STL [R1+0x1e4], R27 ;  /* 0x0001e41b01007387 */ /* 0x000fe20000100800 */
[----:B------:R-:W-:-:S02]  /*17e90*/  IMAD R9, R8, c[0x0][0x190], RZ ;  /* 0x0000640008097a24 */ /* 0x000fc400078e02ff */
[----:B------:R-:W-:Y:S01]  /*17ea0*/  IMAD R8, R7, c[0x0][0x190], RZ ;  /* 0x0000640007087a24 */ /* 0x000fe200078e02ff */
[----:B------:R-:W-:Y:S01]  /*17eb0*/  STL [R1+0x1f8], R12 ;  /* 0x0001f80c01007387 */ /* 0x000fe20000100800 */
[----:B------:R-:W-:Y:S02]  /*17ec0*/  IMAD R7, R6, c[0x0][0x190], RZ ;  /* 0x0000640006077a24 */ /* 0x000fe400078e02ff */
[----:B------:R-:W-:Y:S01]  /*17ed0*/  IMAD R6, R5, c[0x0][0x190], RZ ;  /* 0x0000640005067a24 */ /* 0x000fe200078e02ff */
[----:B------:R-:W-:Y:S01]  /*17ee0*/  STL [R1+0x210], R11 ;  /* 0x0002100b01007387 */ /* 0x000fe20000100800 */
[----:B------:R-:W-:Y:S02]  /*17ef0*/  IMAD R5, R0, c[0x0][0x190], RZ ;  /* 0x0000640000057a24 */ /* 0x000fe400078e02ff */
[----:B------:R-:W-:Y:S01]  /*17f00*/  IMAD R0, R28, c[0x0][0x190], RZ ;  /* 0x000064001c007a24 */ /* 0x000fe200078e02ff */
[----:B------:R-:W-:Y:S04]  /*17f10*/  STL [R1+0x220], R10 ;  /* 0x0002200a01007387 */ /* 0x000fe80000100800 */
[----:B------:R-:W-:Y:S04]  /*17f20*/  STL [R1+0x238], R9 ;  /* 0x0002380901007387 */ /* 0x000fe80000100800 */
[----:B------:R-:W-:Y:S04]  /*17f30*/  STL [R1+0x248], R8 ;  /* 0x0002480801007387 */ /* 0x000fe80000100800 */
[----:B------:R-:W-:Y:S04]  /*17f40*/  STL [R1+0x260], R7 ;  /* 0x0002600701007387 */ /* 0x000fe80000100800 */
[----:B------:R-:W-:Y:S04]  /*17f50*/  STL [R1+0x274], R6 ;  /* 0x0002740601007387 */ /* 0x000fe80000100800 */
[----:B------:R-:W-:Y:S04]  /*17f60*/  STL [R1+0x288], R5 ;  /* 0x0002880501007387 */ /* 0x000fe80000100800 */
[----:B------:R1:W-:Y:S04]  /*17f70*/  STL [R1+0x2a0], R0 ;  /* 0x0002a00001007387 */ /* 0x0003e80000100800 */
[----:B------:R2:W-:Y:S01]  /*17f80*/  STL [R1+0x2bc], R4 ;  /* 0x0002bc0401007387 */ /* 0x0005e20000100800 */
[----:B-1----:R-:W-:-:S03]  /*17f90*/  IMAD R0, R26, c[0x0][0x190], RZ ;  /* 0x000064001a007a24 */ /* 0x002fc600078e02ff */
[----:B------:R1:W-:Y:S01]  /*17fa0*/  STL [R1+0x2cc], R3 ;  /* 0x0002cc0301007387 */ /* 0x0003e20000100800 */
[----:B--2---:R-:W-:-:S03]  /*17fb0*/  IMAD R4, R25, c[0x0][0x190], RZ ;  /* 0x0000640019047a24 */ /* 0x004fc600078e02ff */
[----:B------:R2:W-:Y:S04]  /*17fc0*/  STL [R1+0x2e8], R0 ;  /* 0x0002e80001007387 */ /* 0x0005e80000100800 */
[----:B------:R3:W-:Y:S01]  /*17fd0*/  STL [R1+0x2fc], R4 ;  /* 0x0002fc0401007387 */ /* 0x0007e20000100800 */
[----:B-1----:R-:W-:Y:S02]  /*17fe0*/  IMAD R3, R24, c[0x0][0x190], RZ ;  /* 0x0000640018037a24 */ /* 0x002fe400078e02ff */
[----:B--2---:R-:W-:-:S03]  /*17ff0*/  IMAD R0, R23, c[0x0][0x190], RZ ;  /* 0x0000640017007a24 */ /* 0x004fc600078e02ff */
[----:B------:R1:W-:Y:S01]  /*18000*/  STL [R1+0x314], R3 ;  /* 0x0003140301007387 */ /* 0x0003e20000100800 */
[----:B---3--:R-:W-:-:S03]  /*18010*/  IMAD R4, R22, c[0x0][0x190], RZ ;  /* 0x0000640016047a24 */ /* 0x008fc600078e02ff */
        /* <DEDUP_REMOVED lines=19> */
[----:B------:R-:W-:Y:S04]  /*18150*/  STL [R1+0x388], R4 ;  /* 0x0003880401007387 */ /* 0x000fe80000100800 */
[----:B------:R-:W3:Y:S01]  /*18160*/  LDL.LU R27, [R1+0x370] ;  /* 0x00037000011b7983 */ /* 0x000ee20000300800 */
[----:B-1----:R-:W-:Y:S02]  /*18170*/  IMAD R3, R29, c[0x0][0x190], RZ ;  /* 0x000064001d037a24 */ /* 0x002fe400078e02ff */
[----:B--2---:R-:W-:-:S03]  /*18180*/  IMAD R0, R2, c[0x0][0x190], RZ ;  /* 0x0000640002007a24 */ /* 0x004fc600078e02ff */
[----:B------:R-:W-:Y:S04]  /*18190*/  STL [R1+0x384], R3 ;  /* 0x0003840301007387 */ /* 0x000fe80000100800 */
        /* <DEDUP_REMOVED lines=525> */
[----:B----4-:R-:W-:Y:S02]  /*1a270*/  IMAD R11, R11, c[0x0][0x190], RZ ;  /* 0x000064000b0b7a24 */ /* 0x010fe400078e02ff */
[----:B------:R-:W-:Y:S02]  /*1a280*/  IMAD R10, R10, c[0x0][0x190], RZ ;  /* 0x000064000a0a7a24 */ /* 0x000fe400078e02ff */
[----:B------:R-:W-:-:S02]  /*1a290*/  IMAD R9, R9, c[0x0][0x190], RZ ;  /* 0x0000640009097a24 */ /* 0x000fc400078e02ff */
[----:B------:R-:W-:Y:S02]  /*1a2a0*/  IMAD R8, R8, c[0x0][0x190], RZ ;  /* 0x0000640008087a24 */ /* 0x000fe400078e02ff */
[----:B------:R-:W-:Y:S02]  /*1a2b0*/  IMAD R7, R7, c[0x0][0x190], RZ ;  /* 0x0000640007077a24 */ /* 0x000fe400078e02ff */
[----:B------:R-:W-:Y:S02]  /*1a2c0*/  IMAD R6, R6, c[0x0][0x190], RZ ;  /* 0x0000640006067a24 */ /* 0x000fe400078e02ff */
[----:B------:R-:W-:Y:S02]  /*1a2d0*/  IMAD R5, R5, c[0x0][0x190], RZ ;  /* 0x0000640005057a24 */ /* 0x000fe400078e02ff */
        /* <DEDUP_REMOVED lines=19> */
[----:B--2---:R-:W-:-:S05]  /*1a410*/  IMAD R27, R27, c[0x0][0x190], RZ ;  /* 0x000064001b1b7a24 */ /* 0x004fca00078e02ff */
[----:B------:R1:W-:Y:S04]  /*1a420*/  STL [R1+0x74], R27 ;  /* 0x0000741b01007387 */ /* 0x0003e80000100800 */
[----:B-1----:R-:W2:Y:S04]  /*1a430*/  LDL.LU R27, [R1+0x1444] ;  /* 0x00144400011b7983 */ /* 0x002ea80000300800 */
[----:B------:R1:W-:Y:S04]  /*1a440*/  STL [R1+0x70], R12 ;  /* 0x0000700c01007387 */ /* 0x0003e80000100800 */
[----:B-1----:R-:W4:Y:S04]  /*1a450*/  LDL.LU R12, [R1+0x1440] ;  /* 0x00144000010c7983 */ /* 0x002f280000300800 */
        /* <DEDUP_REMOVED lines=51> */
[----:B-1----:R-:W2:Y:S01]  /*1a790*/  LDL.LU R2, [R1+0x13d8] ;  /* 0x0013d80001027983 */ /* 0x002ea20000300800 */
[----:B------:R-:W-:-:S05]  /*1a7a0*/  IMAD R0, R0, c[0x0][0x190], RZ ;  /* 0x0000640000007a24 */ /* 0x000fca00078e02ff */
[----:B------:R2:W-:Y:S02]  /*1a7b0*/  STL [R1+0x4], R0 ;  /* 0x0000040001007387 */ /* 0x0005e40000100800 */
[----:B--2---:R-:W-:Y:S02]  /*1a7c0*/  IMAD R0, R2, c[0x0][0x190], RZ ;  /* 0x0000640002007a24 */ /* 0x004fe400078e02ff */
[----:B------:R-:W2:Y:S01]  /*1a7d0*/  LDL.LU R2, [R1+0x13d4] ;  /* 0x0013d40001027983 */ /* 0x000ea20000300800 */
[----:B------:R-:W-:Y:S02]  /*1a7e0*/  IMAD R29, R29, c[0x0][0x190], RZ ;  /* 0x000064001d1d7a24 */ /* 0x000fe400078e02ff */
        /* <DEDUP_REMOVED lines=11> */
[----:B------:R-:W-:Y:S01]  /*1a8a0*/  STL [R1+0x13a8], R14 ;  /* 0x0013a80e01007387 */ /* 0x000fe20000100800 */
[----:B------:R-:W-:-:S03]  /*1a8b0*/  IMAD R21, R21, c[0x0][0x190], RZ ;  /* 0x0000640015157a24 */ /* 0x000fc600078e02ff */
[----:B------:R-:W-:Y:S01]  /*1a8c0*/  STL [R1+0x13ac], R15 ;  /* 0x0013ac0f01007387 */ /* 0x000fe20000100800 */
[----:B------:R-:W-:-:S03]  /*1a8d0*/  IMAD R22, R22, c[0x0][0x190], RZ ;  /* 0x0000640016167a24 */ /* 0x000fc600078e02ff */
[----:B------:R-:W-:Y:S04]  /*1a8e0*/  STL [R1+0x13b0], R16 ;  /* 0x0013b01001007387 */ /* 0x000fe80000100800 */
[----:B------:R-:W-:Y:S01]  /*1a8f0*/  STL [R1+0x13b4], R17 ;  /* 0x0013b41101007387 */ /* 0x000fe20000100800 */
[----:B------:R-:W-:-:S03]  /*1a900*/  IMAD R23, R23, c[0x0][0x190], RZ ;  /* 0x0000640017177a24 */ /* 0x000fc600078e02ff */
[----:B------:R-:W-:Y:S04]  /*1a910*/  STL [R1+0x13b8], R18 ;  /* 0x0013b81201007387 */ /* 0x000fe80000100800 */
[----:B------:R-:W-:Y:S01]  /*1a920*/  STL [R1+0x13bc], R19 ;  /* 0x0013bc1301007387 */ /* 0x000fe20000100800 */
[----:B------:R-:W-:-:S03]  /*1a930*/  IMAD R24, R24, c[0x0][0x190], RZ ;  /* 0x0000640018187a24 */ /* 0x000fc600078e02ff */
        /* <DEDUP_REMOVED lines=10> */
[----:B------:R-:W4:Y:S01]  /*1a9e0*/  LDL.LU R19, [R1+0x100] ;  /* 0x0001000001137983 */ /* 0x000f220000300800 */
[----:B--2---:R-:W-:-:S02]  /*1a9f0*/  LEA R13, P3, R5, R2, 0x1 ;  /* 0x00000002050d7211 */ /* 0x004fc400078608ff */
[----:B------:R-:W-:-:S03]  /*1aa00*/  LEA R0, P2, R6, R2, 0x1 ;  /* 0x0000000206007211 */ /* 0x000fc600078408ff */
[----:B------:R1:W-:Y:S04]  /*1aa10*/  STL [R1+0xee4], R13 ;  /* 0x000ee40d01007387 */ /* 0x0003e80000100800 */
[----:B------:R2:W-:Y:S04]  /*1aa20*/  STL [R1+0xee8], R0 ;  /* 0x000ee80001007387 */ /* 0x0005e80000100800 */
[----:B------:R-:W3:Y:S01]  /*1aa30*/  LDL.LU R18, [R1+0x114] ;  /* 0x0001140001127983 */ /* 0x000ee20000300800 */
[-C--:B-1----:R-:W-:Y:S02]  /*1aa40*/  LEA R13, P0, R7, R2.reuse, 0x1 ;  /* 0x00000002070d7211 */ /* 0x082fe400078008ff */
[----:B--2---:R-:W-:-:S03]  /*1aa50*/  LEA R0, P1, R8, R2, 0x1 ;  /* 0x0000000208007211 */ /* 0x004fc600078208ff */
[----:B------:R1:W-:Y:S04]  /*1aa60*/  STL [R1+0xeec], R13 ;  /* 0x000eec0d01007387 */ /* 0x0003e80000100800 */
[----:B------:R2:W-:Y:S04]  /*1aa70*/  STL [R1+0xef0], R0 ;  /* 0x000ef00001007387 */ /* 0x0005e80000100800 */
[----:B------:R-:W3:Y:S01]  /*1aa80*/  LDL.LU R17, [R1+0x128] ;  /* 0x0001280001117983 */ /* 0x000ee20000300800 */
[-C--:B-1----:R-:W-:Y:S02]  /*1aa90*/  LEA R13, P4, R9, R2.reuse, 0x1 ;  /* 0x00000002090d7211 */ /* 0x082fe400078808ff */
[----:B--2---:R-:W-:-:S03]  /*1aaa0*/  LEA R0, P6, R10, R2, 0x1 ;  /* 0x000000020a007211 */ /* 0x004fc600078c08ff */
[----:B------:R4:W-:Y:S04]  /*1aab0*/  STL [R1+0xef4], R13 ;  /* 0x000ef40d01007387 */ /* 0x0009e80000100800 */
[----:B------:R1:W-:Y:S04]  /*1aac0*/  STL [R1+0xef8], R0 ;  /* 0x000ef80001007387 */ /* 0x0003e80000100800 */
[----:B------:R-:W2:Y:S01]  /*1aad0*/  LDL.LU R16, [R1+0x140] ;  /* 0x0001400001107983 */ /* 0x000ea20000300800 */
[----:B----4-:R-:W-:Y:S02]  /*1aae0*/  LEA R13, P5, R11, R2, 0x1 ;  /* 0x000000020b0d7211 */ /* 0x010fe400078a08ff */
[----:B-1----:R-:W-:-:S03]  /*1aaf0*/  LEA.HI.X.SX32 R0, R5, R4, 0x1, P3 ;  /* 0x0000000405007211 */ /* 0x002fc600018f0eff */
[----:B------:R-:W-:Y:S01]  /*1ab00*/  STL [R1+0xefc], R13 ;  /* 0x000efc0d01007387 */ /* 0x000fe20000100800 */
[----:B------:R-:W-:-:S03]  /*1ab10*/  LEA R5, P3, R12, R2, 0x1 ;  /* 0x000000020c057211 */ /* 0x000fc600078608ff */
[----:B------:R1:W-:Y:S04]  /*1ab20*/  STL [R1+0xedc], R0 ;  /* 0x000edc0001007387 */ /* 0x0003e80000100800 */
[----:B------:R-:W4:Y:S01]  /*1ab30*/  LDL.LU R15, [R1+0x150] ;  /* 0x00015000010f7983 */ /* 0x000f220000300800 */
[----:B-1----:R-:W-:-:S03]  /*1ab40*/  LEA.HI.X.SX32 R0, R6, R4, 0x1, P2 ;  /* 0x0000000406007211 */ /* 0x002fc600010f0eff */
[----:B------:R1:W-:Y:S04]  /*1ab50*/  STL [R1+0xee0], R5 ;  /* 0x000ee00501007387 */ /* 0x0003e80000100800 */
[----:B------:R0:W-:Y:S04]  /*1ab60*/  STL [R1+0xed4], R0 ;  /* 0x000ed40001007387 */ /* 0x0001e80000100800 */
[----:B------:R-:W4:Y:S01]  /*1ab70*/  LDL.LU R14, [R1+0x168] ;  /* 0x00016800010e7983 */ /* 0x000f220000300800 */
[----:B-1----:R-:W-:Y:S02]  /*1ab80*/  LEA R5, P2, R27, R2, 0x1 ;  /* 0x000000021b057211 */ /* 0x002fe400078408ff */
[----:B0-----:R-:W-:-:S03]  /*1ab90*/  LEA.HI.X.SX32 R0, R7, R4, 0x1, P0 ;  /* 0x0000000407007211 */ /* 0x001fc600000f0eff */
[----:B------:R-:W-:Y:S04]  /*1aba0*/  STL [R1+0xed8], R5 ;  /* 0x000ed80501007387 */ /* 0x000fe80000100800 */
[----:B------:R0:W-:Y:S04]  /*1abb0*/  STL [R1+0xecc], R0 ;  /* 0x000ecc0001007387 */ /* 0x0001e80000100800 */
[----:B------:R-:W4:Y:S01]  /*1abc0*/  LDL.LU R13, [R1+0x178] ;  /* 0x00017800010d7983 */ /* 0x000f220000300800 */
[----:B0-----:R-:W-:Y:S02]  /*1abd0*/  LEA.HI.X.SX32 R0, R8, R4, 0x1, P1 ;  /* 0x0000000408007211 */ /* 0x001fe400008f0eff */
[----:B------:R-:W-:-:S05]  /*1abe0*/  LEA R5, P0, R24, R2, 0x1 ;  /* 0x0000000218057211 */ /* 0x000fca00078008ff */
[----:B------:R0:W-:Y:S04]  /*1abf0*/  STL [R1+0xed0], R5 ;  /* 0x000ed00501007387 */ /* 0x0001e80000100800 */
[----:B------:R1:W-:Y:S04]  /*1ac00*/  STL [R1+0xec4], R0 ;  /* 0x000ec40001007387 */ /* 0x0003e80000100800 */
[----:B------:R-:W4:Y:S01]  /*1ac10*/  LDL.LU R29, [R1+0x190] ;  /* 0x00019000011d7983 */ /* 0x000f220000300800 */
[----:B0-----:R-:W-:Y:S02]  /*1ac20*/  LEA R5, P1, R23, R2, 0x1 ;  /* 0x0000000217057211 */ /* 0x001fe400078208ff */
[----:B-1----:R-:W-:-:S03]  /*1ac30*/  LEA.HI.X.SX32 R0, R9, R4, 0x1, P4 ;  /* 0x0000000409007211 */ /* 0x002fc600020f0eff */
[----:B------:R0:W-:Y:S01]  /*1ac40*/  STL [R1+0xec8], R5 ;  /* 0x000ec80501007387 */ /* 0x0001e20000100800 */
[----:B------:R-:W-:-:S03]  /*1ac50*/  LEA R6, P4, R22, R2, 0x1 ;  /* 0x0000000216067211 */ /* 0x000fc600078808ff */
[----:B------:R1:W-:Y:S01]  /*1ac60*/  STL [R1+0xebc], R0 ;  /* 0x000ebc0001007387 */ /* 0x0003e20000100800 */
[----:B0-----:R-:W-:-:S03]  /*1ac70*/  LEA.HI.X.SX32 R5, R10, R4, 0x1, P6 ;  /* 0x000000040a057211 */ /* 0x001fc600030f0eff */
[----:B-1----:R-:W4:Y:S04]  /*1ac80*/  LDL.LU R0, [R1+0x1a4] ;  /* 0x0001a40001007983 */ /* 0x002f280000300800 */
[----:B------:R0:W-:Y:S04]  /*1ac90*/  STL [R1+0xec0], R6 ;  /* 0x000ec00601007387 */ /* 0x0001e80000100800 */
[----:B------:R1:W-:Y:S04]  /*1aca0*/  STL [R1+0xeb4], R5 ;  /* 0x000eb40501007387 */ /* 0x0003e80000100800 */
[----:B------:R-:W4:Y:S01]  /*1acb0*/  LDL.LU R7, [R1+0x1b8] ;  /* 0x0001b80001077983 */ /* 0x000f220000300800 */
[----:B0-----:R-:W-:-:S02]  /*1acc0*/  LEA R6, P6, R21, R2, 0x1 ;  /* 0x0000000215067211 */ /* 0x001fc400078c08ff */
[----:B-1----:R-:W-:-:S03]  /*1acd0*/  LEA.HI.X.SX32 R5, R11, R4, 0x1, P5 ;  /* 0x000000040b057211 */ /* 0x002fc600028f0eff */
[----:B------:R0:W-:Y:S04]  /*1ace0*/  STL [R1+0xeb8], R6 ;  /* 0x000eb80601007387 */ /* 0x0001e80000100800 */
[----:B------:R1:W-:Y:S01]  /*1acf0*/  STL [R1+0xeac], R5 ;  /* 0x000eac0501007387 */ /* 0x0003e20000100800 */
[----:B------:R-:W-:-:S03]  /*1ad00*/  LEA R8, P5, R20, R2, 0x1 ;  /* 0x0000000214087211 */ /* 0x000fc600078a08ff */
[----:B0-----:R-:W4:Y:S01]  /*1ad10*/  LDL.LU R6, [R1+0x1d0] ;  /* 0x0001d00001067983 */ /* 0x001f220000300800 */
[----:B-1----:R-:W-:-:S03]  /*1ad20*/  LEA.HI.X.SX32 R5, R12, R4, 0x1, P3 ;  /* 0x000000040c057211 */ /* 0x002fc600018f0eff */
[----:B------:R0:W-:Y:S01]  /*1ad30*/  STL [R1+0xeb0], R8 ;  /* 0x000eb00801007387 */ /* 0x0001e20000100800 */
[----:B------:R-:W-:-:S03]  /*1ad40*/  LEA R9, P3, R19, R2, 0x1 ;  /* 0x0000000213097211 */ /* 0x000fc600078608ff */
[----:B------:R1:W-:Y:S01]  /*1ad50*/  STL [R1+0x720], R5 ;  /* 0x0007200501007387 */ /* 0x0003e20000100800 */
[----:B0-----:R-:W-:-:S03]  /*1ad60*/  LEA.HI.X.SX32 R8, R27, R4, 0x1, P2 ;  /* 0x000000041b087211 */ /* 0x001fc600010f0eff */
[----:B-1----:R-:W4:Y:S04]  /*1ad70*/  LDL.LU R5, [R1+0x1e4] ;  /* 0x0001e40001057983 */ /* 0x002f280000300800 */
[----:B------:R-:W-:Y:S04]  /*1ad80*/  STL [R1+0x740], R9 ;  /* 0x0007400901007387 */ /* 0x000fe80000100800 */
[----:B------:R0:W-:Y:S02]  /*1ad90*/  STL [R1+0x724], R8 ;  /* 0x0007240801007387 */ /* 0x0001e40000100800 */
[----:B0-----:R-:W-:-:S02]  /*1ada0*/  LEA.HI.X.SX32 R8, R24, R4, 0x1, P0 ;  /* 0x0000000418087211 */ /* 0x001fc400000f0eff */
[----:B------:R-:W4:Y:S01]  /*1adb0*/  LDL.LU R24, [R1+0x1f8] ;  /* 0x0001f80001187983 */ /* 0x000f220000300800 */
[----:B---3--:R-:W-:-:S05]  /*1adc0*/  LEA R9, P2, R18, R2, 0x1 ;  /* 0x0000000212097211 */ /* 0x008fca00078408ff */
[----:B------:R-:W-:Y:S04]  /*1add0*/  STL [R1+0x748], R9 ;  /* 0x0007480901007387 */ /* 0x000fe80000100800 */
[----:B------:R0:W-:Y:S02]  /*1ade0*/  STL [R1+0x728], R8 ;  /* 0x0007280801007387 */ /* 0x0001e40000100800 */
[----:B0-----:R-:W-:Y:S02]  /*1adf0*/  LEA.HI.X.SX32 R8, R23, R4, 0x1, P1 ;  /* 0x0000000417087211 */ /* 0x001fe400008f0eff */
[----:B------:R-:W3:Y:S01]  /*1ae00*/  LDL.LU R23, [R1+0x210] ;  /* 0x0002100001177983 */ /* 0x000ee20000300800 */
[----:B------:R-:W-:-:S05]  /*1ae10*/  LEA R9, P0, R17, R2, 0x1 ;  /* 0x0000000211097211 */ /* 0x000fca00078008ff */
[----:B------:R-:W-:Y:S04]  /*1ae20*/  STL [R1+0x750], R9 ;  /* 0x0007500901007387 */ /* 0x000fe80000100800 */
[----:B------:R0:W-:Y:S02]  /*1ae30*/  STL [R1+0x72c], R8 ;  /* 0x00072c0801007387 */ /* 0x0001e40000100800 */
[----:B0-----:R-:W-:Y:S02]  /*1ae40*/  LEA.HI.X.SX32 R8, R22, R4, 0x1, P4 ;  /* 0x0000000416087211 */ /* 0x001fe400020f0eff */
[----:B------:R-:W3:Y:S01]  /*1ae50*/  LDL.LU R22, [R1+0x220] ;  /* 0x0002200001167983 */ /* 0x000ee20000300800 */
[----:B--2---:R-:W-:-:S05]  /*1ae60*/  LEA R9, P1, R16, R2, 0x1 ;  /* 0x0000000210097211 */ /* 0x004fca00078208ff */
[----:B------:R-:W-:Y:S04]  /*1ae70*/  STL [R1+0x758], R9 ;  /* 0x0007580901007387 */ /* 0x000fe80000100800 */
[----:B------:R0:W-:Y:S02]  /*1ae80*/  STL [R1+0x730], R8 ;  /* 0x0007300801007387 */ /* 0x0001e40000100800 */
[----:B0-----:R-:W-:Y:S02]  /*1ae90*/  LEA.HI.X.SX32 R8, R21, R4, 0x1, P6 ;  /* 0x0000000415087211 */ /* 0x001fe400030f0eff */
[----:B------:R-:W2:Y:S01]  /*1aea0*/  LDL.LU R21, [R1+0x238] ;  /* 0x0002380001157983 */ /* 0x000ea20000300800 */
[----:B----4-:R-:W-:-:S05]  /*1aeb0*/  LEA R9, P4, R15, R2, 0x1 ;  /* 0x000000020f097211 */ /* 0x010fca00078808ff */
[----:B------:R0:W-:Y:S04]  /*1aec0*/  STL [R1+0x760], R9 ;  /* 0x0007600901007387 */ /* 0x0001e80000100800 */
[----:B------:R1:W-:Y:S01]  /*1aed0*/  STL [R1+0x734], R8 ;  /* 0x0007340801007387 */ /* 0x0003e20000100800 */
[----:B0-----:R-:W-:Y:S02]  /*1aee0*/  LEA R9, P6, R14, R2, 0x1 ;  /* 0x000000020e097211 */ /* 0x001fe400078c08ff */
[-C--:B-1----:R-:W-:Y:S02]  /*1aef0*/  LEA.HI.X.SX32 R8, R20, R4.reuse, 0x1, P5 ;  /* 0x0000000414087211 */ /* 0x082fe400028f0eff */
[----:B------:R-:W4:Y:S04]  /*1af00*/  LDL.LU R20, [R1+0x248] ;  /* 0x0002480001147983 */ /* 0x000f280000300800 */
[----:B------:R-:W-:Y:S04]  /*1af10*/  STL [R1+0x768], R9 ;  /* 0x0007680901007387 */ /* 0x000fe80000100800 */
[----:B------:R0:W-:Y:S02]  /*1af20*/  STL [R1+0x738], R8 ;  /* 0x0007380801007387 */ /* 0x0001e40000100800 */
[----:B0-----:R-:W-:-:S02]  /*1af30*/  LEA.HI.X.SX32 R8, R19, R4, 0x1, P3 ;  /* 0x0000000413087211 */ /* 0x001fc400018f0eff */
[----:B------:R-:W4:Y:S01]  /*1af40*/  LDL.LU R19, [R1+0x260] ;  /* 0x0002600001137983 */ /* 0x000f220000300800 */
[----:B------:R-:W-:-:S05]  /*1af50*/  LEA R9, P5, R13, R2, 0x1 ;  /* 0x000000020d097211 */ /* 0x000fca00078a08ff */
[----:B------:R0:W-:Y:S04]  /*1af60*/  STL [R1+0x770], R9 ;  /* 0x0007700901007387 */ /* 0x0001e80000100800 */
[----:B------:R1:W-:Y:S01]  /*1af70*/  STL [R1+0x73c], R8 ;  /* 0x00073c0801007387 */ /* 0x0003e20000100800 */
[----:B0-----:R-:W-:Y:S02]  /*1af80*/  LEA R9, P3, R29, R2, 0x1 ;  /* 0x000000021d097211 */ /* 0x001fe400078608ff */
[----:B-1----:R-:W-:Y:S02]  /*1af90*/  LEA.HI.X.SX32 R8, R18, R4, 0x1, P2 ;  /* 0x0000000412087211 */ /* 0x002fe400010f0eff */
[----:B------:R-:W4:Y:S04]  /*1afa0*/  LDL.LU R18, [R1+0x274] ;  /* 0x0002740001127983 */ /* 0x000f280000300800 */
[----:B------:R0:W-:Y:S04]  /*1afb0*/  STL [R1+0x778], R9 ;  /* 0x0007780901007387 */ /* 0x0001e80000100800 */
[----:B------:R1:W-:Y:S01]  /*1afc0*/  STL [R1+0x744], R8 ;  /* 0x0007440801007387 */ /* 0x0003e20000100800 */
[----:B0-----:R-:W-:-:S02]  /*1afd0*/  LEA R9, P2, R0, R2, 0x1 ;  /* 0x0000000200097211 */ /* 0x001fc400078408ff */
[----:B-1----:R-:W-:Y:S02]  /*1afe0*/  LEA.HI.X.SX32 R8, R17, R4, 0x1, P0 ;  /* 0x0000000411087211 */ /* 0x002fe400000f0eff */
[----:B------:R-:W4:Y:S04]  /*1aff0*/  LDL.LU R17, [R1+0x288] ;  /* 0x0002880001117983 */ /* 0x000f280000300800 */
[----:B------:R0:W-:Y:S04]  /*1b000*/  STL [R1+0x780], R9 ;  /* 0x0007800901007387 */ /* 0x0001e80000100800 */
[----:B------:R1:W-:Y:S01]  /*1b010*/  STL [R1+0x74c], R8 ;  /* 0x00074c0801007387 */ /* 0x0003e20000100800 */
[----:B0-----:R-:W-:-:S02]  /*1b020*/  LEA R9, P0, R7, R2, 0x1 ;  /* 0x0000000207097211 */ /* 0x001fc400078008ff */
        /* <DEDUP_REMOVED lines=37> */
[----:B------:R-:W-:Y:S04]  /*1b280*/  STL [R1+0x7c0], R9 ;  /* 0x0007c00901007387 */ /* 0x000fe80000100800 */
[----:B------:R0:W-:Y:S02]  /*1b290*/  STL [R1+0x78c], R8 ;  /* 0x00078c0801007387 */ /* 0x0001e40000100800 */
[----:B0-----:R-:W-:Y:S02]  /*1b2a0*/  LEA.HI.X.SX32 R8, R5, R4, 0x1, P4 ;  /* 0x0000000405087211 */ /* 0x001fe400020f0eff */
[----:B------:R-:W-:Y:S01]  /*1b2b0*/  LEA R9, P1, R19, R2, 0x1 ;  /* 0x0000000213097211 */ /* 0x000fe200078208ff */
        /* <DEDUP_REMOVED lines=26> */
[----:B------:R-:W-:Y:S04]  /*1b460*/  STL [R1+0x7f0], R9 ;  /* 0x0007f00901007387 */ /* 0x000fe80000100800 */
[----:B------:R0:W-:Y:S02]  /*1b470*/  STL [R1+0x7bc], R8 ;  /* 0x0007bc0801007387 */ /* 0x0001e40000100800 */
[----:B0-----:R-:W-:Y:S02]  /*1b480*/  LEA.HI.X.SX32 R8, R19, R4, 0x1, P1 ;  /* 0x0000000413087211 */ /* 0x001fe400008f0eff */
[----:B------:R-:W4:Y:S01]  /*1b490*/  LDL.LU R19, [R1+0x394] ;  /* 0x0003940001137983 */ /* 0x000f220000300800 */
[----:B------:R-:W-:-:S05]  /*1b4a0*/  LEA R9, P0, R13, R2, 0x1 ;  /* 0x000000020d097211 */ /* 0x000fca00078008ff */
        /* <DEDUP_REMOVED lines=38> */
[-C--:B------:R-:W-:Y:S01]  /*1b710*/  LEA R9, P1, R22, R2.reuse, 0x1 ;  /* 0x0000000216097211 */ /* 0x080fe200078208ff */
        /* <DEDUP_REMOVED lines=602> */
[----:B------:R0:W-:Y:S01]  /*1dcc0*/  STL [R1+0xbc4], R8 ;  /* 0x000bc40801007387 */ /* 0x0001e20000100800 */
[-C--:B------:R-:W-:Y:S02]  /*1dcd0*/  LEA.HI.X.SX32 R5, R5, R4.reuse, 0x1, P3 ;  /* 0x0000000405057211 */ /* 0x080fe400018f0eff */
[----:B0-----:R-:W-:Y:S02]  /*1dce0*/  LEA.HI.X.SX32 R8, R6, R4, 0x1, P5 ;  /* 0x0000000406087211 */ /* 0x001fe400028f0eff */
[-C--:B------:R-:W-:Y:S01]  /*1dcf0*/  LEA R9, P6, R20, R2.reuse, 0x1 ;  /* 0x0000000214097211 */ /* 0x080fe200078c08ff */
[----:B------:R-:W4:Y:S04]  /*1dd00*/  LDL.LU R6, [R1+0x110] ;  /* 0x0001100001067983 */ /* 0x000f280000300800 */
[----:B------:R-:W-:Y:S04]  /*1dd10*/  STL [R1+0xc00], R9 ;  /* 0x000c000901007387 */ /* 0x000fe80000100800 */
[----:B------:R0:W-:Y:S04]  /*1dd20*/  STL [R1+0xbcc], R8 ;  /* 0x000bcc0801007387 */ /* 0x0001e80000100800 */
[----:B0-----:R-:W4:Y:S01]  /*1dd30*/  LDL.LU R8, [R1+0x10c] ;  /* 0x00010c0001087983 */ /* 0x001f220000300800 */
[----:B------:R-:W-:-:S05]  /*1dd40*/  LEA R9, P5, R19, R2, 0x1 ;  /* 0x0000000213097211 */ /* 0x000fca00078a08ff */
[----:B------:R-:W-:Y:S04]  /*1dd50*/  STL [R1+0xc08], R9 ;  /* 0x000c080901007387 */ /* 0x000fe80000100800 */
[----:B------:R0:W-:Y:S04]  /*1dd60*/  STL [R1+0xbd4], R5 ;  /* 0x000bd40501007387 */ /* 0x0001e80000100800 */
[----:B0-----:R-:W4:Y:S01]  /*1dd70*/  LDL.LU R5, [R1+0x108] ;  /* 0x0001080001057983 */ /* 0x001f220000300800 */
[----:B------:R-:W-:Y:S02]  /*1dd80*/  LEA.HI.X.SX32 R10, R24, R4, 0x1, P2 ;  /* 0x00000004180a7211 */ /* 0x000fe400010f0eff */
[----:B------:R-:W-:-:S05]  /*1dd90*/  LEA R9, P3, R18, R2, 0x1 ;  /* 0x0000000212097211 */ /* 0x000fca00078608ff */
[----:B------:R-:W-:Y:S04]  /*1dda0*/  STL [R1+0xc10], R9 ;  /* 0x000c100901007387 */ /* 0x000fe80000100800 */
[----:B------:R0:W-:Y:S04]  /*1ddb0*/  STL [R1+0xbdc], R10 ;  /* 0x000bdc0a01007387 */ /* 0x0001e80000100800 */
[----:B------:R-:W4:Y:S01]  /*1ddc0*/  LDL.LU R24, [R1+0x104] ;  /* 0x0001040001187983 */ /* 0x000f220000300800 */
[----:B0-----:R-:W-:Y:S02]  /*1ddd0*/  LEA.HI.X.SX32 R10, R23, R4, 0x1, P0 ;  /* 0x00000004170a7211 */ /* 0x001fe400000f0eff */
        /* <DEDUP_REMOVED lines=10> */
[----:B---3--:R-:W-:-:S05]  /*1de80*/  LEA R9, P1, R15, R2, 0x1 ;  /* 0x000000020f097211 */ /* 0x008fca00078208ff */
[----:B------:R-:W-:Y:S04]  /*1de90*/  STL [R1+0xc28], R9 ;  /* 0x000c280901007387 */ /* 0x000fe80000100800 */
[----:B------:R0:W-:Y:S04]  /*1dea0*/  STL [R1+0xbf4], R10 ;  /* 0x000bf40a01007387 */ /* 0x0001e80000100800 */
[----:B------:R-:W3:Y:S01]  /*1deb0*/  LDL.LU R21, [R1+0xf4] ;  /* 0x0000f40001157983 */ /* 0x000ee20000300800 */
[----:B0-----:R-:W-:Y:S02]  /*1dec0*/  LEA.HI.X.SX32 R10, R20, R4, 0x1, P6 ;  /* 0x00000004140a7211 */ /* 0x001fe400030f0eff */
[----:B------:R-:W-:-:S05]  /*1ded0*/  LEA R9, P4, R14, R2, 0x1 ;  /* 0x000000020e097211 */ /* 0x000fca00078808ff */
[----:B------:R-:W-:Y:S04]  /*1dee0*/  STL [R1+0xc30], R9 ;  /* 0x000c300901007387 */ /* 0x000fe80000100800 */
[----:B------:R0:W-:Y:S04]  /*1def0*/  STL [R1+0xbfc], R10 ;  /* 0x000bfc0a01007387 */ /* 0x0001e80000100800 */
[----:B------:R-:W3:Y:S01]  /*1df00*/  LDL.LU R20, [R1+0xf0] ;  /* 0x0000f00001147983 */ /* 0x000ee20000300800 */
[----:B0-----:R-:W-:Y:S02]  /*1df10*/  LEA.HI.X.SX32 R10, R19, R4, 0x1, P5 ;  /* 0x00000004130a7211 */ /* 0x001fe400028f0eff */
[----:B--2---:R-:W-:-:S05]  /*1df20*/  LEA R9, P6, R13, R2, 0x1 ;  /* 0x000000020d097211 */ /* 0x004fca00078c08ff */
[----:B------:R-:W-:Y:S04]  /*1df30*/  STL [R1+0xc38], R9 ;  /* 0x000c380901007387 */ /* 0x000fe80000100800 */
[----:B------:R0:W-:Y:S04]  /*1df40*/  STL [R1+0xc04], R10 ;  /* 0x000c040a01007387 */ /* 0x0001e80000100800 */
[----:B------:R-:W2:Y:S01]  /*1df50*/  LDL.LU R19, [R1+0xec] ;  /* 0x0000ec0001137983 */ /* 0x000ea20000300800 */
[----:B0-----:R-:W-:Y:S02]  /*1df60*/  LEA.HI.X.SX32 R10, R18, R4, 0x1, P3 ;  /* 0x00000004120a7211 */ /* 0x001fe400018f0eff */
[----:B----4-:R-:W-:-:S05]  /*1df70*/  LEA R9, P5, R29, R2, 0x1 ;  /* 0x000000021d097211 */ /* 0x010fca00078a08ff */
        /* <DEDUP_REMOVED lines=30> */
[----:B------:R0:W-:Y:S04]  /*1e160*/  STL [R1+0xc70], R9 ;  /* 0x000c700901007387 */ /* 0x0001e80000100800 */
[----:B------:R-:W4:Y:S04]  /*1e170*/  LDL.LU R29, [R1+0xc8] ;  /* 0x0000c800011d7983 */ /* 0x000f280000300800 */
[----:B------:R1:W-:Y:S01]  /*1e180*/  STL [R1+0xc3c], R10 ;  /* 0x000c3c0a01007387 */ /* 0x0003e20000100800 */
[----:B0-----:R-:W-:Y:S02]  /*1e190*/  LEA R9, P5, R23, R2, 0x1 ;  /* 0x0000000217097211 */ /* 0x001fe400078a08ff */
[----:B-1----:R-:W-:-:S03]  /*1e1a0*/  LEA.HI.X.SX32 R10, R0, R4, 0x1, P3 ;  /* 0x00000004000a7211 */ /* 0x002fc600018f0eff */
[----:B------:R0:W-:Y:S04]  /*1e1b0*/  STL [R1+0xc78], R9 ;  /* 0x000c780901007387 */ /* 0x0001e80000100800 */
[----:B------:R-:W4:Y:S04]  /*1e1c0*/  LDL.LU R0, [R1+0xc4] ;  /* 0x0000c40001007983 */ /* 0x000f280000300800 */
[----:B------:R1:W-:Y:S01]  /*1e1d0*/  STL [R1+0xc44], R10 ;  /* 0x000c440a01007387 */ /* 0x0003e20000100800 */
[----:B0-----:R-:W-:Y:S02]  /*1e1e0*/  LEA R9, P3, R22, R2, 0x1 ;  /* 0x0000000216097211 */ /* 0x001fe400078608ff */
[----:B-1----:R-:W-:-:S03]  /*1e1f0*/  LEA.HI.X.SX32 R10, R7, R4, 0x1, P2 ;  /* 0x00000004070a7211 */ /* 0x002fc600010f0eff */
[----:B------:R-:W-:Y:S04]  /*1e200*/  STL [R1+0xc80], R9 ;  /* 0x000c800901007387 */ /* 0x000fe80000100800 */
[----:B------:R-:W4:Y:S04]  /*1e210*/  LDL.LU R7, [R1+0xbc] ;  /* 0x0000bc0001077983 */ /* 0x000f280000300800 */
[----:B------:R0:W-:Y:S02]  /*1e220*/  STL [R1+0xc4c], R10 ;  /* 0x000c4c0a01007387 */ /* 0x0001e40000100800 */
[----:B0-----:R-:W-:-:S02]  /*1e230*/  LEA.HI.X.SX32 R10, R6, R4, 0x1, P0 ;  /* 0x00000004060a7211 */ /* 0x001fc400000f0eff */
[----:B---3--:R-:W-:-:S05]  /*1e240*/  LEA R9, P2, R21, R2, 0x1 ;  /* 0x0000000215097211 */ /* 0x008fca00078408ff */
[----:B------:R0:W-:Y:S04]  /*1e250*/  STL [R1+0xc88], R9 ;  /* 0x000c880901007387 */ /* 0x0001e80000100800 */
[----:B------:R-:W3:Y:S04]  /*1e260*/  LDL.LU R6, [R1+0xb8] ;  /* 0x0000b80001067983 */ /* 0x000ee80000300800 */
[----:B------:R1:W-:Y:S01]  /*1e270*/  STL [R1+0xc54], R10 ;  /* 0x000c540a01007387 */ /* 0x0003e20000100800 */
[----:B0-----:R-:W-:Y:S02]  /*1e280*/  LEA R9, P0, R20, R2, 0x1 ;  /* 0x0000000214097211 */ /* 0x001fe400078008ff */
[----:B-1----:R-:W-:-:S02]  /*1e290*/  LEA.HI.X.SX32 R10, R8, R4, 0x1, P1 ;  /* 0x00000004080a7211 */ /* 0x002fc400008f0eff */
[----:B------:R-:W-:Y:S01]  /*1e2a0*/  LEA.HI.X.SX32 R8, R5, R4, 0x1, P4 ;  /* 0x0000000405087211 */ /* 0x000fe200020f0eff */
[----:B------:R2:W-:Y:S04]  /*1e2b0*/  STL [R1+0xc90], R9 ;  /* 0x000c900901007387 */ /* 0x0005e80000100800 */
[----:B------:R-:W-:Y:S04]  /*1e2c0*/  STL [R1+0xc5c], R10 ;  /* 0x000c5c0a01007387 */ /* 0x000fe80000100800 */
[----:B------:R-:W3:Y:S01]  /*1e2d0*/  LDL.LU R5, [R1+0xb4] ;  /* 0x0000b40001057983 */ /* 0x000ee20000300800 */
[----:B--2---:R-:W-:-:S05]  /*1e2e0*/  LEA R9, P1, R19, R2, 0x1 ;  /* 0x0000000213097211 */ /* 0x004fca00078208ff */
[----:B------:R0:W-:Y:S04]  /*1e2f0*/  STL [R1+0xc98], R9 ;  /* 0x000c980901007387 */ /* 0x0001e80000100800 */
[----:B------:R1:W-:Y:S04]  /*1e300*/  STL [R1+0xc64], R8 ;  /* 0x000c640801007387 */ /* 0x0003e80000100800 */
[----:B0-----:R-:W2:Y:S01]  /*1e310*/  LDL.LU R9, [R1+0xb0] ;  /* 0x0000b00001097983 */ /* 0x001ea20000300800 */
[----:B-1----:R-:W-:Y:S02]  /*1e320*/  LEA.HI.X.SX32 R8, R24, R4, 0x1, P6 ;  /* 0x0000000418087211 */ /* 0x002fe400030f0eff */
        /* <DEDUP_REMOVED lines=17> */
[----:B------:R1:W-:Y:S01]  /*1e440*/  STL [R1+0xc84], R8 ;  /* 0x000c840801007387 */ /* 0x0003e20000100800 */
[----:B------:R-:W-:Y:S02]  /*1e450*/  LEA R11, P2, R14, R2, 0x1 ;  /* 0x000000020e0b7211 */ /* 0x000fe400078408ff */
[----:B0-----:R-:W-:-:S03]  /*1e460*/  LEA.HI.X.SX32 R10, R20, R4, 0x1, P0 ;  /* 0x00000004140a7211 */ /* 0x001fc600000f0eff */
[----:B------:R-:W-:Y:S04]  /*1e470*/  STL [R1+0xcc0], R11 ;  /* 0x000cc00b01007387 */ /* 0x000fe80000100800 */
[----:B------:R-:W4:Y:S04]  /*1e480*/  LDL.LU R21, [R1+0x9c] ;  /* 0x00009c0001157983 */ /* 0x000f280000300800 */
[----:B------:R0:W-:Y:S01]  /*1e490*/  STL [R1+0xc8c], R10 ;  /* 0x000c8c0a01007387 */ /* 0x0001e20000100800 */
[----:B-1----:R-:W-:-:S05]  /*1e4a0*/  LEA R8, P0, R13, R2, 0x1 ;  /* 0x000000020d087211 */ /* 0x002fca00078008ff */
[----:B------:R1:W-:Y:S04]  /*1e4b0*/  STL [R1+0xcc8], R8 ;  /* 0x000cc80801007387 */ /* 0x0003e80000100800 */
[----:B------:R-:W4:Y:S01]  /*1e4c0*/  LDL.LU R20, [R1+0x94] ;  /* 0x0000940001147983 */ /* 0x000f220000300800 */
[----:B0-----:R-:W-:Y:S02]  /*1e4d0*/  LEA.HI.X.SX32 R10, R19, R4, 0x1, P1 ;  /* 0x00000004130a7211 */ /* 0x001fe400008f0eff */
[----:B-1----:R-:W-:-:S03]  /*1e4e0*/  LEA R8, P1, R29, R2, 0x1 ;  /* 0x000000021d087211 */ /* 0x002fc600078208ff */
[----:B------:R0:W-:Y:S04]  /*1e4f0*/  STL [R1+0xc94], R10 ;  /* 0x000c940a01007387 */ /* 0x0001e80000100800 */
[----:B------:R1:W-:Y:S04]  /*1e500*/  STL [R1+0xcd0], R8 ;  /* 0x000cd00801007387 */ /* 0x0003e80000100800 */
[----:B------:R-:W4:Y:S01]  /*1e510*/  LDL.LU R19, [R1+0x90] ;  /* 0x0000900001137983 */ /* 0x000f220000300800 */
[----:B0-----:R-:W-:Y:S02]  /*1e520*/  LEA.HI.X.SX32 R10, R18, R4, 0x1, P4 ;  /* 0x00000004120a7211 */ /* 0x001fe400020f0eff */
[----:B-1----:R-:W-:-:S03]  /*1e530*/  LEA R8, P4, R0, R2, 0x1 ;  /* 0x0000000200087211 */ /* 0x002fc600078808ff */
[----:B------:R0:W-:Y:S04]  /*1e540*/  STL [R1+0xc9c], R10 ;  /* 0x000c9c0a01007387 */ /* 0x0001e80000100800 */
[----:B------:R1:W-:Y:S04]  /*1e550*/  STL [R1+0xcd8], R8 ;  /* 0x000cd80801007387 */ /* 0x0003e80000100800 */
[----:B------:R-:W4:Y:S01]  /*1e560*/  LDL.LU R18, [R1+0x8c] ;  /* 0x00008c0001127983 */ /* 0x000f220000300800 */
[----:B0-----:R-:W-:-:S05]  /*1e570*/  LEA.HI.X.SX32 R10, R17, R4, 0x1, P6 ;  /* 0x00000004110a7211 */ /* 0x001fca00030f0eff */
[----:B------:R0:W-:Y:S01]  /*1e580*/  STL [R1+0xca4], R10 ;  /* 0x000ca40a01007387 */ /* 0x0001e20000100800 */
[----:B-1----:R-:W-:-:S05]  /*1e590*/  LEA R8, P6, R7, R2, 0x1 ;  /* 0x0000000207087211 */ /* 0x002fca00078c08ff */
[----:B------:R-:W-:Y:S04]  /*1e5a0*/  STL [R1+0xce0], R8 ;  /* 0x000ce00801007387 */ /* 0x000fe80000100800 */
[----:B------:R-:W4:Y:S01]  /*1e5b0*/  LDL.LU R17, [R1+0x88] ;  /* 0x0000880001117983 */ /* 0x000f220000300800 */
[----:B0-----:R-:W-:-:S05]  /*1e5c0*/  LEA.HI.X.SX32 R10, R16, R4, 0x1, P5 ;  /* 0x00000004100a7211 */ /* 0x001fca00028f0eff */
[----:B------:R0:W-:Y:S02]  /*1e5d0*/  STL [R1+0xcac], R10 ;  /* 0x000cac0a01007387 */ /* 0x0001e40000100800 */
[----:B0-----:R-:W-:Y:S02]  /*1e5e0*/  LEA.HI.X.SX32 R10, R15, R4, 0x1, P3 ;  /* 0x000000040f0a7211 */ /* 0x001fe400018f0eff */
[----:B---3--:R-:W-:-:S05]  /*1e5f0*/  LEA R8, P5, R6, R2, 0x1 ;  /* 0x0000000206087211 */ /* 0x008fca00078a08ff */
[----:B------:R-:W-:Y:S04]  /*1e600*/  STL [R1+0xce8], R8 ;  /* 0x000ce80801007387 */ /* 0x000fe80000100800 */
[----:B------:R-:W3:Y:S04]  /*1e610*/  LDL.LU R16, [R1+0x84] ;  /* 0x0000840001107983 */ /* 0x000ee80000300800 */
[----:B------:R0:W-:Y:S04]  /*1e620*/  STL [R1+0xcb4], R10 ;  /* 0x000cb40a01007387 */ /* 0x0001e80000100800 */
[----:B------:R-:W3:Y:S01]  /*1e630*/  LDL.LU R15, [R1+0x80] ;  /* 0x00008000010f7983 */ /* 0x000ee20000300800 */
[----:B0-----:R-:W-:-:S02]  /*1e640*/  LEA.HI.X.SX32 R10, R14, R4, 0x1, P2 ;  /* 0x000000040e0a7211 */ /* 0x001fc400010f0eff */
        /* <DEDUP_REMOVED lines=11> */
[----:B------:R0:W-:Y:S04]  /*1e700*/  STL [R1+0xd00], R8 ;  /* 0x000d000801007387 */ /* 0x0001e80000100800 */
[----:B------:R-:W4:Y:S04]  /*1e710*/  LDL.LU R29, [R1+0x74] ;  /* 0x00007400011d7983 */ /* 0x000f280000300800 */
[----:B------:R1:W-:Y:S01]  /*1e720*/  STL [R1+0xccc], R10 ;  /* 0x000ccc0a01007387 */ /* 0x0003e20000100800 */
[----:B0-----:R-:W-:Y:S02]  /*1e730*/  LEA R8, P1, R23, R2, 0x1 ;  /* 0x0000000217087211 */ /* 0x001fe400078208ff */
[----:B-1----:R-:W-:-:S03]  /*1e740*/  LEA.HI.X.SX32 R10, R0, R4, 0x1, P4 ;  /* 0x00000004000a7211 */ /* 0x002fc600020f0eff */
[----:B------:R0:W-:Y:S04]  /*1e750*/  STL [R1+0xd08], R8 ;  /* 0x000d080801007387 */ /* 0x0001e80000100800 */
[----:B------:R-:W4:Y:S01]  /*1e760*/  LDL.LU R0, [R1+0x70] ;  /* 0x0000700001007983 */ /* 0x000f220000300800 */
[----:B------:R-:W-:-:S03]  /*1e770*/  LEA.HI.X.SX32 R7, R7, R4, 0x1, P6 ;  /* 0x0000000407077211 */ /* 0x000fc600030f0eff */
[----:B------:R-:W-:Y:S01]  /*1e780*/  STL [R1+0xcd4], R10 ;  /* 0x000cd40a01007387 */ /* 0x000fe20000100800 */
[----:B0-----:R-:W-:-:S05]  /*1e790*/  LEA R8, P4, R22, R2, 0x1 ;  /* 0x0000000216087211 */ /* 0x001fca00078808ff */
[----:B------:R0:W-:Y:S01]  /*1e7a0*/  STL [R1+0xd10], R8 ;  /* 0x000d100801007387 */ /* 0x0001e20000100800 */
[----:B------:R-:W-:-:S03]  /*1e7b0*/  LEA.HI.X.SX32 R6, R6, R4, 0x1, P5 ;  /* 0x0000000406067211 */ /* 0x000fc600028f0eff */
[----:B0-----:R-:W4:Y:S04]  /*1e7c0*/  LDL.LU R8, [R1+0x6c] ;  /* 0x00006c0001087983 */ /* 0x001f280000300800 */
[----:B------:R0:W-:Y:S01]  /*1e7d0*/  STL [R1+0xcdc], R7 ;  /* 0x000cdc0701007387 */ /* 0x0001e20000100800 */
[----:B------:R-:W-:-:S03]  /*1e7e0*/  LEA.HI.X.SX32 R5, R5, R4, 0x1, P3 ;  /* 0x0000000405057211 */ /* 0x000fc600018f0eff */
[----:B0-----:R-:W4:Y:S01]  /*1e7f0*/  LDL.LU R7, [R1+0x68] ;  /* 0x0000680001077983 */ /* 0x001f220000300800 */
[----:B------:R-:W-:-:S05]  /*1e800*/  LEA R10, P6, R21, R2, 0x1 ;  /* 0x00000002150a7211 */ /* 0x000fca00078c08ff */
[----:B------:R-:W-:Y:S04]  /*1e810*/  STL [R1+0xd18], R10 ;  /* 0x000d180a01007387 */ /* 0x000fe80000100800 */
[----:B------:R0:W-:Y:S04]  /*1e820*/  STL [R1+0xce4], R6 ;  /* 0x000ce40601007387 */ /* 0x0001e80000100800 */
[----:B0-----:R-:W4:Y:S01]  /*1e830*/  LDL.LU R6, [R1+0x64] ;  /* 0x0000640001067983 */ /* 0x001f220000300800 */
[----:B------:R-:W-:-:S05]  /*1e840*/  LEA R10, P5, R20, R2, 0x1 ;  /* 0x00000002140a7211 */ /* 0x000fca00078a08ff */
[----:B------:R-:W-:Y:S04]  /*1e850*/  STL [R1+0xd20], R10 ;  /* 0x000d200a01007387 */ /* 0x000fe80000100800 */
[----:B------:R0:W-:Y:S04]  /*1e860*/  STL [R1+0xcec], R5 ;  /* 0x000cec0501007387 */ /* 0x0001e80000100800 */
[----:B0-----:R-:W4:Y:S01]  /*1e870*/  LDL.LU R5, [R1+0x60] ;  /* 0x0000600001057983 */ /* 0x001f220000300800 */
[----:B------:R-:W-:Y:S02]  /*1e880*/  LEA R10, P3, R19, R2, 0x1 ;  /* 0x00000002130a7211 */ /* 0x000fe400078608ff */
[----:B------:R-:W-:-:S02]  /*1e890*/  LEA.HI.X.SX32 R11, R9, R4, 0x1, P2 ;  /* 0x00000004090b7211 */ /* 0x000fc400010f0eff */
[----:B------:R-:W-:Y:S01]  /*1e8a0*/  LEA.HI.X.SX32 R9, R24, R4, 0x1, P0 ;  /* 0x0000000418097211 */ /* 0x000fe200000f0eff */
[----:B------:R0:W-:Y:S04]  /*1e8b0*/  STL [R1+0xd28], R10 ;  /* 0x000d280a01007387 */ /* 0x0001e80000100800 */
[----:B------:R-:W-:Y:S04]  /*1e8c0*/  STL [R1+0xcf4], R11 ;  /* 0x000cf40b01007387 */ /* 0x000fe80000100800 */
[----:B------:R-:W4:Y:S01]  /*1e8d0*/  LDL.LU R24, [R1+0x5c] ;  /* 0x00005c0001187983 */ /* 0x000f220000300800 */
[----:B0-----:R-:W-:-:S05]  /*1e8e0*/  LEA R10, P2, R18, R2, 0x1 ;  /* 0x00000002120a7211 */ /* 0x001fca00078408ff */
[----:B------:R0:W-:Y:S04]  /*1e8f0*/  STL [R1+0xd30], R10 ;  /* 0x000d300a01007387 */ /* 0x0001e80000100800 */
[----:B------:R-:W-:Y:S01]  /*1e900*/  STL [R1+0xcfc], R9 ;  /* 0x000cfc0901007387 */ /* 0x000fe20000100800 */
[----:B0-----:R-:W-:Y:S02]  /*1e910*/  LEA.HI.X.SX32 R10, R23, R4, 0x1, P1 ;  /* 0x00000004170a7211 */ /* 0x001fe400008f0eff */
[----:B------:R-:W-:-:S05]  /*1e920*/  LEA R11, P0, R17, R2, 0x1 ;  /* 0x00000002110b7211 */ /* 0x000fca00078008ff */
[----:B------:R0:W-:Y:S04]  /*1e930*/  STL [R1+0xd38], R11 ;  /* 0x000d380b01007387 */ /* 0x0001e80000100800 */
[----:B------:R-:W4:Y:S01]  /*1e940*/  LDL.LU R23, [R1+0x58] ;  /* 0x0000580001177983 */ /* 0x000f220000300800 */
[----:B0-----:R-:W-:-:S03]  /*1e950*/  LEA.HI.X.SX32 R11, R22, R4, 0x1, P4 ;  /* 0x00000004160b7211 */ /* 0x001fc600020f0eff */
[----:B------:R0:W-:Y:S01]  /*1e960*/  STL [R1+0xd04], R10 ;  /* 0x000d040a01007387 */ /* 0x0001e20000100800 */
[----:B---3--:R-:W-:-:S05]  /*1e970*/  LEA R9, P1, R16, R2, 0x1 ;  /* 0x0000000210097211 */ /* 0x008fca00078208ff */
[----:B------:R1:W-:Y:S04]  /*1e980*/  STL [R1+0xd40], R9 ;  /* 0x000d400901007387 */ /* 0x0003e80000100800 */
[----:B------:R3:W-:Y:S04]  /*1e990*/  STL [R1+0xd0c], R11 ;  /* 0x000d0c0b01007387 */ /* 0x0007e80000100800 */
[----:B------:R-:W4:Y:S01]  /*1e9a0*/  LDL.LU R22, [R1+0x54] ;  /* 0x0000540001167983 */ /* 0x000f220000300800 */
[----:B0-----:R-:W-:Y:S02]  /*1e9b0*/  LEA R10, P4, R15, R2, 0x1 ;  /* 0x000000020f0a7211 */ /* 0x001fe400078808ff */
[----:B-1----:R-:W-:-:S03]  /*1e9c0*/  LEA.HI.X.SX32 R9, R21, R4, 0x1, P6 ;  /* 0x0000000415097211 */ /* 0x002fc600030f0eff */
[----:B------:R0:W-:Y:S04]  /*1e9d0*/  STL [R1+0xd48], R10 ;  /* 0x000d480a01007387 */ /* 0x0001e80000100800 */
[----:B------:R-:W-:Y:S01]  /*1e9e0*/  STL [R1+0xd14], R9 ;  /* 0x000d140901007387 */ /* 0x000fe20000100800 */
[----:B---3--:R-:W-:-:S05]  /*1e9f0*/  LEA R11, P6, R14, R2, 0x1 ;  /* 0x000000020e0b7211 */ /* 0x008fca00078c08ff */
[----:B------:R1:W-:Y:S04]  /*1ea00*/  STL [R1+0xd50], R11 ;  /* 0x000d500b01007387 */ /* 0x0003e80000100800 */
[----:B------:R-:W3:Y:S01]  /*1ea10*/  LDL.LU R21, [R1+0x50] ;  /* 0x0000500001157983 */ /* 0x000ee20000300800 */
[-C--:B0-----:R-:W-:Y:S02]  /*1ea20*/  LEA.HI.X.SX32 R10, R20, R4.reuse, 0x1, P5 ;  /* 0x00000004140a7211 */ /* 0x081fe400028f0eff */
[----:B-1----:R-:W-:-:S03]  /*1ea30*/  LEA.HI.X.SX32 R11, R19, R4, 0x1, P3 ;  /* 0x00000004130b7211 */ /* 0x002fc600018f0eff */
[----:B------:R-:W-:Y:S01]  /*1ea40*/  STL [R1+0xd1c], R10 ;  /* 0x000d1c0a01007387 */ /* 0x000fe20000100800 */
[----:B--2---:R-:W-:-:S05]  /*1ea50*/  LEA R9, P5, R13, R2, 0x1 ;  /* 0x000000020d097211 */ /* 0x004fca00078a08ff */
[----:B------:R0:W-:Y:S04]  /*1ea60*/  STL [R1+0xd58], R9 ;  /* 0x000d580901007387 */ /* 0x0001e80000100800 */
[----:B------:R1:W-:Y:S04]  /*1ea70*/  STL [R1+0xd24], R11 ;  /* 0x000d240b01007387 */ /* 0x0003e80000100800 */
[----:B------:R-:W2:Y:S01]  /*1ea80*/  LDL.LU R20, [R1+0x4c] ;  /* 0x00004c0001147983 */ /* 0x000ea20000300800 */
[----:B0-----:R-:W-:Y:S02]  /*1ea90*/  LEA.HI.X.SX32 R9, R18, R4, 0x1, P2 ;  /* 0x0000000412097211 */ /* 0x001fe400010f0eff */
[----:B----4-:R-:W-:-:S05]  /*1eaa0*/  LEA R10, P3, R29, R2, 0x1 ;  /* 0x000000021d0a7211 */ /* 0x010fca00078608ff */
[----:B------:R0:W-:Y:S04]  /*1eab0*/  STL [R1+0xd60], R10 ;  /* 0x000d600a01007387 */ /* 0x0001e80000100800 */
[----:B------:R-:W-:Y:S01]  /*1eac0*/  STL [R1+0xd2c], R9 ;  /* 0x000d2c0901007387 */ /* 0x000fe20000100800 */
[----:B-1----:R-:W-:-:S05]  /*1ead0*/  LEA R11, P2, R0, R2, 0x1 ;  /* 0x00000002000b7211 */ /* 0x002fca00078408ff */
[----:B------:R1:W-:Y:S04]  /*1eae0*/  STL [R1+0xd68], R11 ;  /* 0x000d680b01007387 */ /* 0x0003e80000100800 */
[----:B------:R-:W4:Y:S01]  /*1eaf0*/  LDL.LU R19, [R1+0x48] ;  /* 0x0000480001137983 */ /* 0x000f220000300800 */
[-C--:B0-----:R-:W-:Y:S02]  /*1eb00*/  LEA.HI.X.SX32 R10, R17, R4.reuse, 0x1, P0 ;  /* 0x00000004110a7211 */ /* 0x081fe400000f0eff */
[----:B-1----:R-:W-:-:S03]  /*1eb10*/  LEA.HI.X.SX32 R11, R16, R4, 0x1, P1 ;  /* 0x00000004100b7211 */ /* 0x002fc600008f0eff */
[----:B------:R0:W-:Y:S01]  /*1eb20*/  STL [R1+0xd34], R10 ;  /* 0x000d340a01007387 */ /* 0x0001e20000100800 */
[----:B------:R-:W-:-:S05]  /*1eb30*/  LEA R9, P0, R8, R2, 0x1 ;  /* 0x0000000208097211 */ /* 0x000fca00078008ff */
[----:B------:R1:W-:Y:S04]  /*1eb40*/  STL [R1+0xd70], R9 ;  /* 0x000d700901007387 */ /* 0x0003e80000100800 */
[----:B------:R-:W-:Y:S04]  /*1eb50*/  STL [R1+0xd3c], R11 ;  /* 0x000d3c0b01007387 */ /* 0x000fe80000100800 */
[----:B------:R-:W4:Y:S01]  /*1eb60*/  LDL.LU R18, [R1+0x44] ;  /* 0x0000440001127983 */ /* 0x000f220000300800 */
[----:B0-----:R-:W-:Y:S02]  /*1eb70*/  LEA R10, P1, R7, R2, 0x1 ;  /* 0x00000002070a7211 */ /* 0x001fe400078208ff */
[----:B-1----:R-:W-:-:S03]  /*1eb80*/  LEA.HI.X.SX32 R9, R15, R4, 0x1, P4 ;  /* 0x000000040f097211 */ /* 0x002fc600020f0eff */
[----:B------:R0:W-:Y:S04]  /*1eb90*/  STL [R1+0xd78], R10 ;  /* 0x000d780a01007387 */ /* 0x0001e80000100800 */
[----:B------:R1:W-:Y:S01]  /*1eba0*/  STL [R1+0xd44], R9 ;  /* 0x000d440901007387 */ /* 0x0003e20000100800 */
[----:B0-----:R-:W-:Y:S02]  /*1ebb0*/  LEA.HI.X.SX32 R10, R14, R4, 0x1, P6 ;  /* 0x000000040e0a7211 */ /* 0x001fe400030f0eff */
[----:B------:R-:W-:-:S05]  /*1ebc0*/  LEA R11, P4, R6, R2, 0x1 ;  /* 0x00000002060b7211 */ /* 0x000fca00078808ff */
[----:B------:R-:W-:Y:S04]  /*1ebd0*/  STL [R1+0xd80], R11 ;  /* 0x000d800b01007387 */ /* 0x000fe80000100800 */
[----:B------:R-:W4:Y:S04]  /*1ebe0*/  LDL.LU R17, [R1+0x40] ;  /* 0x0000400001117983 */ /* 0x000f280000300800 */
[----:B------:R0:W-:Y:S01]  /*1ebf0*/  STL [R1+0xd4c], R10 ;  /* 0x000d4c0a01007387 */ /* 0x0001e20000100800 */
[----:B-1----:R-:W-:Y:S02]  /*1ec00*/  LEA R9, P6, R5, R2, 0x1 ;  /* 0x0000000205097211 */ /* 0x002fe400078c08ff */
[----:B0-----:R-:W-:-:S03]  /*1ec10*/  LEA.HI.X.SX32 R10, R13, R4, 0x1, P5 ;  /* 0x000000040d0a7211 */ /* 0x001fc600028f0eff */
[----:B------:R0:W-:Y:S04]  /*1ec20*/  STL [R1+0xd88], R9 ;  /* 0x000d880901007387 */ /* 0x0001e80000100800 */
[----:B------:R-:W4:Y:S04]  /*1ec30*/  LDL.LU R16, [R1+0x3c] ;  /* 0x00003c0001107983 */ /* 0x000f280000300800 */
[----:B------:R1:W-:Y:S01]  /*1ec40*/  STL [R1+0xd54], R10 ;  /* 0x000d540a01007387 */ /* 0x0003e20000100800 */
[----:B0-----:R-:W-:-:S03]  /*1ec50*/  LEA R9, P5, R24, R2, 0x1 ;  /* 0x0000000218097211 */ /* 0x001fc600078a08ff */
[----:B------:R-:W4:Y:S04]  /*1ec60*/  LDL.LU R15, [R1+0x38] ;  /* 0x00003800010f7983 */ /* 0x000f280000300800 */
[----:B------:R0:W-:Y:S01]  /*1ec70*/  STL [R1+0xd90], R9 ;  /* 0x000d900901007387 */ /* 0x0001e20000100800 */
[----:B-1----:R-:W-:-:S03]  /*1ec80*/  LEA.HI.X.SX32 R10, R29, R4, 0x1, P3 ;  /* 0x000000041d0a7211 */ /* 0x002fc600018f0eff */
[----:B------:R-:W4:Y:S04]  /*1ec90*/  LDL.LU R14, [R1+0x34] ;  /* 0x00003400010e7983 */ /* 0x000f280000300800 */
[----:B------:R-:W-:Y:S04]  /*1eca0*/  STL [R1+0xd5c], R10 ;  /* 0x000d5c0a01007387 */ /* 0x000fe80000100800 */
[----:B------:R-:W4:Y:S01]  /*1ecb0*/  LDL.LU R13, [R1+0x30] ;  /* 0x00003000010d7983 */ /* 0x000f220000300800 */
[----:B------:R-:W-:Y:S02]  /*1ecc0*/  LEA.HI.X.SX32 R0, R0, R4, 0x1, P2 ;  /* 0x0000000400007211 */ /* 0x000fe400010f0eff */
[----:B0-----:R-:W-:-:S05]  /*1ecd0*/  LEA R9, P3, R23, R2, 0x1 ;  /* 0x0000000217097211 */ /* 0x001fca00078608ff */
[----:B------:R-:W-:Y:S04]  /*1ece0*/  STL [R1+0xd98], R9 ;  /* 0x000d980901007387 */ /* 0x000fe80000100800 */
[----:B------:R-:W4:Y:S04]  /*1ecf0*/  LDL.LU R29, [R1+0x2c] ;  /* 0x00002c00011d7983 */ /* 0x000f280000300800 */
[----:B------:R0:W-:Y:S04]  /*1ed00*/  STL [R1+0xd64], R0 ;  /* 0x000d640001007387 */ /* 0x0001e80000100800 */
[----:B0-----:R-:W4:Y:S01]  /*1ed10*/  LDL.LU R0, [R1+0x28] ;  /* 0x0000280001007983 */ /* 0x001f220000300800 */
[----:B------:R-:W-:-:S02]  /*1ed20*/  LEA.HI.X.SX32 R8, R8, R4, 0x1, P0 ;  /* 0x0000000408087211 */ /* 0x000fc400000f0eff */
[----:B------:R-:W-:Y:S02]  /*1ed30*/  LEA.HI.X.SX32 R6, R6, R4, 0x1, P4 ;  /* 0x0000000406067211 */ /* 0x000fe400020f0eff */
[----:B------:R-:W-:-:S05]  /*1ed40*/  LEA R9, P2, R22, R2, 0x1 ;  /* 0x0000000216097211 */ /* 0x000fca00078408ff */
[----:B------:R3:W-:Y:S04]  /*1ed50*/  STL [R1+0xda0], R9 ;  /* 0x000da00901007387 */ /* 0x0007e80000100800 */
[----:B------:R-:W4:Y:S04]  /*1ed60*/  LDL.LU R27, [R1+0x24] ;  /* 0x00002400011b7983 */ /* 0x000f280000300800 */
[----:B------:R0:W-:Y:S04]  /*1ed70*/  STL [R1+0xd6c], R8 ;  /* 0x000d6c0801007387 */ /* 0x0001e80000100800 */
[----:B------:R-:W4:Y:S01]  /*1ed80*/  LDL.LU R12, [R1+0x20] ;  /* 0x00002000010c7983 */ /* 0x000f220000300800 */
[----:B---3--:R-:W-:-:S02]  /*1ed90*/  LEA R9, P0, R21, R2, 0x1 ;  /* 0x0000000215097211 */ /* 0x008fc400078008ff */
[----:B0-----:R-:W-:-:S03]  /*1eda0*/  LEA.HI.X.SX32 R8, R7, R4, 0x1, P1 ;  /* 0x0000000407087211 */ /* 0x001fc600008f0eff */
[----:B------:R0:W-:Y:S04]  /*1edb0*/  STL [R1+0xda8], R9 ;  /* 0x000da80901007387 */ /* 0x0001e80000100800 */
[----:B------:R-:W3:Y:S04]  /*1edc0*/  LDL.LU R11, [R1+0x1c] ;  /* 0x00001c00010b7983 */ /* 0x000ee80000300800 */
[----:B------:R1:W-:Y:S04]  /*1edd0*/  STL [R1+0xd74], R8 ;  /* 0x000d740801007387 */ /* 0x0003e80000100800 */
[----:B------:R-:W3:Y:S01]  /*1ede0*/  LDL.LU R10, [R1+0x18] ;  /* 0x00001800010a7983 */ /* 0x000ee20000300800 */
[----:B--2---:R-:W-:-:S05]  /*1edf0*/  LEA R7, P1, R20, R2, 0x1 ;  /* 0x0000000214077211 */ /* 0x004fca00078208ff */
[----:B------:R4:W-:Y:S04]  /*1ee00*/  STL [R1+0xdb0], R7 ;  /* 0x000db00701007387 */ /* 0x0009e80000100800 */
[----:B0-----:R-:W2:Y:S04]  /*1ee10*/  LDL.LU R9, [R1+0x14] ;  /* 0x0000140001097983 */ /* 0x001ea80000300800 */
[----:B------:R-:W-:Y:S04]  /*1ee20*/  STL [R1+0xd7c], R6 ;  /* 0x000d7c0601007387 */ /* 0x000fe80000100800 */
[----:B-1----:R-:W2:Y:S01]  /*1ee30*/  LDL.LU R8, [R1+0x10] ;  /* 0x0000100001087983 */ /* 0x002ea20000300800 */
[----:B----4-:R-:W-:-:S05]  /*1ee40*/  LEA R7, P4, R19, R2, 0x1 ;  /* 0x0000000213077211 */ /* 0x010fca00078808ff */
[----:B------:R0:W-:Y:S04]  /*1ee50*/  STL [R1+0xdb8], R7 ;  /* 0x000db80701007387 */ /* 0x0001e80000100800 */
[----:B0-----:R-:W4:Y:S01]  /*1ee60*/  LDL.LU R7, [R1+0xc] ;  /* 0x00000c0001077983 */ /* 0x001f220000300800 */
[-C--:B------:R-:W-:Y:S02]  /*1ee70*/  LEA.HI.X.SX32 R6, R5, R4.reuse, 0x1, P6 ;  /* 0x0000000405067211 */ /* 0x080fe400030f0eff */
[----:B------:R-:W-:-:S03]  /*1ee80*/  LEA.HI.X.SX32 R24, R24, R4, 0x1, P5 ;  /* 0x0000000418187211 */ /* 0x000fc600028f0eff */
[----:B------:R0:W-:Y:S01]  /*1ee90*/  STL [R1+0xd84], R6 ;  /* 0x000d840601007387 */ /* 0x0001e20000100800 */
[----:B------:R-:W-:-:S03]  /*1eea0*/  LEA R5, P6, R18, R2, 0x1 ;  /* 0x0000000212057211 */ /* 0x000fc600078c08ff */
[----:B0-----:R-:W2:Y:S04]  /*1eeb0*/  LDL.LU R6, [R1+0x8] ;  /* 0x0000080001067983 */ /* 0x001ea80000300800 */
[----:B------:R0:W-:Y:S01]  /*1eec0*/  STL [R1+0xdc0], R5 ;  /* 0x000dc00501007387 */ /* 0x0001e20000100800 */
[----:B------:R-:W-:-:S03]  /*1eed0*/  LEA.HI.X.SX32 R23, R23, R4, 0x1, P3 ;  /* 0x0000000417177211 */ /* 0x000fc600018f0eff */
[----:B0-----:R-:W2:Y:S04]  /*1eee0*/  LDL.LU R5, [R1+0x4] ;  /* 0x0000040001057983 */ /* 0x001ea80000300800 */
[----:B------:R0:W-:Y:S01]  /*1eef0*/  STL [R1+0xd8c], R24 ;  /* 0x000d8c1801007387 */ /* 0x0001e20000100800 */
[----:B------:R-:W-:Y:S02]  /*1ef00*/  LEA.HI.X.SX32 R22, R22, R4, 0x1, P2 ;  /* 0x0000000416167211 */ /* 0x000fe400010f0eff */
[----:B0-----:R-:W-:-:S05]  /*1ef10*/  LEA R24, P5, R17, R2, 0x1 ;  /* 0x0000000211187211 */ /* 0x001fca00078a08ff */
[----:B------:R0:W-:Y:S04]  /*1ef20*/  STL [R1+0xdc8], R24 ;  /* 0x000dc81801007387 */ /* 0x0001e80000100800 */
[----:B0-----:R-:W2:Y:S04]  /*1ef30*/  LDL.LU R24, [R1+0x13d0] ;  /* 0x0013d00001187983 */ /* 0x001ea80000300800 */
[----:B------:R0:W-:Y:S02]  /*1ef40*/  STL [R1+0xd94], R23 ;  /* 0x000d941701007387 */ /* 0x0001e40000100800 */
[----:B0-----:R-:W-:-:S05]  /*1ef50*/  LEA R23, P3, R16, R2, 0x1 ;  /* 0x0000000210177211 */ /* 0x001fca00078608ff */
[----:B------:R0:W-:Y:S01]  /*1ef60*/  STL [R1+0xdd0], R23 ;  /* 0x000dd01701007387 */ /* 0x0001e20000100800 */
[----:B------:R-:W-:-:S03]  /*1ef70*/  LEA.HI.X.SX32 R21, R21, R4, 0x1, P0 ;  /* 0x0000000415157211 */ /* 0x000fc600000f0eff */
[----:B0-----:R-:W4:Y:S04]  /*1ef80*/  LDL.LU R23, [R1+0x13cc] ;  /* 0x0013cc0001177983 */ /* 0x001f280000300800 */
        /* <DEDUP_REMOVED lines=36> */
[----:B---3--:R-:W-:-:S05]  /*1f1d0*/  LEA R15, P2, R11, R2, 0x1 ;  /* 0x000000020b0f7211 */ /* 0x008fca00078408ff */
[----:B------:R0:W-:Y:S01]  /*1f1e0*/  STL [R1+0xe10], R15 ;  /* 0x000e100f01007387 */ /* 0x0001e20000100800 */
[----:B------:R-:W-:-:S03]  /*1f1f0*/  LEA.HI.X.SX32 R13, R13, R4, 0x1, P1 ;  /* 0x000000040d0d7211 */ /* 0x000fc600008f0eff */
[----:B0-----:R-:W3:Y:S04]  /*1f200*/  LDL.LU R15, [R1+0x13ac] ;  /* 0x0013ac00010f7983 */ /* 0x001ee80000300800 */
[----:B------:R0:W-:Y:S02]  /*1f210*/  STL [R1+0xddc], R14 ;  /* 0x000ddc0e01007387 */ /* 0x0001e40000100800 */
[----:B0-----:R-:W-:-:S05]  /*1f220*/  LEA R14, P0, R10, R2, 0x1 ;  /* 0x000000020a0e7211 */ /* 0x001fca00078008ff */
[----:B------:R0:W-:Y:S01]  /*1f230*/  STL [R1+0xe18], R14 ;  /* 0x000e180e01007387 */ /* 0x0001e20000100800 */
[----:B------:R-:W-:-:S03]  /*1f240*/  LEA.HI.X.SX32 R29, R29, R4, 0x1, P4 ;  /* 0x000000041d1d7211 */ /* 0x000fc600020f0eff */
[----:B0-----:R-:W3:Y:S04]  /*1f250*/  LDL.LU R14, [R1+0x13a8] ;  /* 0x0013a800010e7983 */ /* 0x001ee80000300800 */
[----:B------:R2:W-:Y:S02]  /*1f260*/  STL [R1+0xde4], R13 ;  /* 0x000de40d01007387 */ /* 0x0005e40000100800 */
[----:B--2---:R-:W-:-:S05]  /*1f270*/  LEA R13, P1, R9, R2, 0x1 ;  /* 0x00000002090d7211 */ /* 0x004fca00078208ff */
[----:B------:R0:W-:Y:S01]  /*1f280*/  STL [R1+0xe20], R13 ;  /* 0x000e200d01007387 */ /* 0x0001e20000100800 */
[----:B------:R-:W-:-:S03]  /*1f290*/  LEA.HI.X.SX32 R0, R0, R4, 0x1, P6 ;  /* 0x0000000400007211 */ /* 0x000fc600030f0eff */
[----:B0-----:R-:W2:Y:S04]  /*1f2a0*/  LDL.LU R13, [R1+0x13a4] ;  /* 0x0013a400010d7983 */ /* 0x001ea80000300800 */
[----:B------:R0:W-:Y:S02]  /*1f2b0*/  STL [R1+0xdec], R29 ;  /* 0x000dec1d01007387 */ /* 0x0001e40000100800 */
[----:B0-----:R-:W-:-:S05]  /*1f2c0*/  LEA R29, P4, R8, R2, 0x1 ;  /* 0x00000002081d7211 */ /* 0x001fca00078808ff */
[----:B------:R0:W-:Y:S04]  /*1f2d0*/  STL [R1+0xe28], R29 ;  /* 0x000e281d01007387 */ /* 0x0001e80000100800 */
[----:B0-----:R-:W2:Y:S04]  /*1f2e0*/  LDL.LU R29, [R1+0x13a0] ;  /* 0x0013a000011d7983 */ /* 0x001ea80000300800 */
[----:B------:R4:W-:Y:S02]  /*1f2f0*/  STL [R1+0xdf4], R0 ;  /* 0x000df40001007387 */ /* 0x0009e40000100800 */
[----:B----4-:R-:W-:-:S05]  /*1f300*/  LEA R0, P6, R7, R2, 0x1 ;  /* 0x0000000207007211 */ /* 0x010fca00078c08ff */
[----:B------:R0:W-:Y:S04]  /*1f310*/  STL [R1+0xe30], R0 ;  /* 0x000e300001007387 */ /* 0x0001e80000100800 */
[----:B0-----:R-:W4:Y:S01]  /*1f320*/  LDL.LU R0, [R1+0x139c] ;  /* 0x00139c0001007983 */ /* 0x001f220000300800 */
[----:B------:R-:W-:-:S05]  /*1f330*/  LEA.HI.X.SX32 R27, R27, R4, 0x1, P5 ;  /* 0x000000041b1b7211 */ /* 0x000fca00028f0eff */
[----:B------:R0:W-:Y:S02]  /*1f340*/  STL [R1+0xdfc], R27 ;  /* 0x000dfc1b01007387 */ /* 0x0001e40000100800 */
[----:B0-----:R-:W-:-:S05]  /*1f350*/  LEA R27, P5, R6, R2, 0x1 ;  /* 0x00000002061b7211 */ /* 0x001fca00078a08ff */
[----:B------:R0:W-:Y:S02]  /*1f360*/  STL [R1+0xe38], R27 ;  /* 0x000e381b01007387 */ /* 0x0001e40000100800 */
[----:B0-----:R-:W-:Y:S02]  /*1f370*/  LEA.HI.X.SX32 R27, R12, R4, 0x1, P3 ;  /* 0x000000040c1b7211 */ /* 0x001fe400018f0eff */
[----:B------:R-:W-:-:S03]  /*1f380*/  LEA R12, P3, R5, R2, 0x1 ;  /* 0x00000002050c7211 */ /* 0x000fc600078608ff */
[----:B------:R0:W-:Y:S04]  /*1f390*/  STL [R1+0xe04], R27 ;  /* 0x000e041b01007387 */ /* 0x0001e80000100800 */
[----:B------:R4:W-:Y:S01]  /*1f3a0*/  STL [R1+0xe40], R12 ;  /* 0x000e400c01007387 */ /* 0x0009e20000100800 */
[-C--:B------:R-:W-:Y:S02]  /*1f3b0*/  LEA.HI.X.SX32 R9, R9, R4.reuse, 0x1, P1 ;  /* 0x0000000409097211 */ /* 0x080fe400008f0eff */
[-C--:B0-----:R-:W-:Y:S02]  /*1f3c0*/  LEA.HI.X.SX32 R27, R11, R4.reuse, 0x1, P2 ;  /* 0x000000040b1b7211 */ /* 0x081fe400010f0eff */
[----:B------:R-:W-:-:S03]  /*1f3d0*/  LEA.HI.X.SX32 R11, R10, R4, 0x1, P0 ;  /* 0x000000040a0b7211 */ /* 0x000fc600000f0eff */
[----:B------:R-:W-:Y:S01]  /*1f3e0*/  STL [R1+0xe0c], R27 ;  /* 0x000e0c1b01007387 */ /* 0x000fe20000100800 */
[----:B------:R-:W-:Y:S01]  /*1f3f0*/  LEA.HI.X.SX32 R6, R6, R4, 0x1, P5 ;  /* 0x0000000406067211 */ /* 0x000fe200028f0eff */
[----:B------:R-:W-:Y:S02]  /*1f400*/  IMAD R25, R25, c[0x0][0x190], RZ ;  /* 0x0000640019197a24 */ /* 0x000fe400078e02ff */
[----:B------:R-:W-:Y:S02]  /*1f410*/  IMAD R26, R26, c[0x0][0x190], RZ ;  /* 0x000064001a1a7a24 */ /* 0x000fe400078e02ff */
[----:B------:R-:W-:Y:S01]  /*1f420*/  IMAD R3, R3, c[0x0][0x190], RZ ;  /* 0x0000640003037a24 */ /* 0x000fe200078e02ff */
[-C--:B--2---:R-:W-:Y:S02]  /*1f430*/  LEA R10, P0, R29, R2.reuse, 0x1 ;  /* 0x000000021d0a7211 */ /* 0x084fe400078008ff */
[----:B----4-:R-:W-:-:S05]  /*1f440*/  LEA R12, P2, R0, R2, 0x1 ;  /* 0x00000002000c7211 */ /* 0x010fca00078408ff */
[----:B------:R-:W-:Y:S04]  /*1f450*/  STL [R1+0xe48], R12 ;  /* 0x000e480c01007387 */ /* 0x000fe80000100800 */
[----:B------:R0:W-:Y:S04]  /*1f460*/  STL [R1+0xe14], R11 ;  /* 0x000e140b01007387 */ /* 0x0001e80000100800 */
[----:B------:R1:W-:Y:S04]  /*1f470*/  STL [R1+0xe50], R10 ;  /* 0x000e500a01007387 */ /* 0x0003e80000100800 */
[----:B------:R3:W-:Y:S01]  /*1f480*/  STL [R1+0xe1c], R9 ;  /* 0x000e1c0901007387 */ /* 0x0007e20000100800 */
[----:B0-----:R-:W-:-:S02]  /*1f490*/  LEA R11, P1, R13, R2, 0x1 ;  /* 0x000000020d0b7211 */ /* 0x001fc400078208ff */
[-C--:B-1----:R-:W-:Y:S02]  /*1f4a0*/  LEA.HI.X.SX32 R10, R8, R4.reuse, 0x1, P4 ;  /* 0x00000004080a7211 */ /* 0x082fe400020f0eff */
[----:B------:R-:W-:Y:S02]  /*1f4b0*/  LEA.HI.X.SX32 R8, R7, R4, 0x1, P6 ;  /* 0x0000000407087211 */ /* 0x000fe400030f0eff */
[-C--:B---3--:R-:W-:Y:S01]  /*1f4c0*/  LEA R9, P4, R14, R2.reuse, 0x1 ;  /* 0x000000020e097211 */ /* 0x088fe200078808ff */
[----:B------:R-:W-:Y:S01]  /*1f4d0*/  STL [R1+0xe58], R11 ;  /* 0x000e580b01007387 */ /* 0x000fe20000100800 */
[----:B------:R-:W-:-:S03]  /*1f4e0*/  LEA R7, P6, R15, R2, 0x1 ;  /* 0x000000020f077211 */ /* 0x000fc600078c08ff */
[----:B------:R-:W-:Y:S04]  /*1f4f0*/  STL [R1+0xe24], R10 ;  /* 0x000e240a01007387 */ /* 0x000fe80000100800 */
[----:B------:R-:W-:Y:S04]  /*1f500*/  STL [R1+0xe60], R9 ;  /* 0x000e600901007387 */ /* 0x000fe80000100800 */
[----:B------:R0:W-:Y:S04]  /*1f510*/  STL [R1+0xe2c], R8 ;  /* 0x000e2c0801007387 */ /* 0x0001e80000100800 */
[----:B------:R1:W-:Y:S04]  /*1f520*/  STL [R1+0xe68], R7 ;  /* 0x000e680701007387 */ /* 0x0003e80000100800 */
[----:B------:R2:W-:Y:S01]  /*1f530*/  STL [R1+0xe34], R6 ;  /* 0x000e340601007387 */ /* 0x0005e20000100800 */
[----:B0-----:R-:W-:-:S02]  /*1f540*/  LEA R8, P5, R16, R2, 0x1 ;  /* 0x0000000210087211 */ /* 0x001fc400078a08ff */
[----:B-1----:R-:W-:-:S03]  /*1f550*/  LEA.HI.X.SX32 R7, R5, R4, 0x1, P3 ;  /* 0x0000000405077211 */ /* 0x002fc600018f0eff */
[----:B------:R-:W-:Y:S01]  /*1f560*/  STL [R1+0xe70], R8 ;  /* 0x000e700801007387 */ /* 0x000fe20000100800 */
[----:B------:R-:W-:Y:S02]  /*1f570*/  LEA.HI.X.SX32 R5, R0, R4, 0x1, P2 ;  /* 0x0000000400057211 */ /* 0x000fe400010f0eff */
[-C--:B--2---:R-:W-:Y:S01]  /*1f580*/  LEA R6, P3, R17, R2.reuse, 0x1 ;  /* 0x0000000211067211 */ /* 0x084fe200078608ff */
[----:B------:R0:W-:Y:S04]  /*1f590*/  STL [R1+0xe3c], R7 ;  /* 0x000e3c0701007387 */ /* 0x0001e80000100800 */
[----:B------:R-:W2:Y:S04]  /*1f5a0*/  LDL.LU R0, [R1+0x1398] ;  /* 0x0013980001007983 */ /* 0x000ea80000300800 */
[----:B------:R1:W-:Y:S01]  /*1f5b0*/  STL [R1+0xe78], R6 ;  /* 0x000e780601007387 */ /* 0x0003e20000100800 */
[----:B0-----:R-:W-:-:S03]  /*1f5c0*/  LEA R7, P2, R18, R2, 0x1 ;  /* 0x0000000212077211 */ /* 0x001fc600078408ff */
[----:B------:R0:W-:Y:S01]  /*1f5d0*/  STL [R1+0xe44], R5 ;  /* 0x000e440501007387 */ /* 0x0001e20000100800 */
[----:B-1----:R-:W-:-:S03]  /*1f5e0*/  LEA.HI.X.SX32 R6, R29, R4, 0x1, P0 ;  /* 0x000000041d067211 */ /* 0x002fc600000f0eff */
[----:B------:R1:W-:Y:S01]  /*1f5f0*/  STL [R1+0xe80], R7 ;  /* 0x000e800701007387 */ /* 0x0003e20000100800 */
[----:B0-----:R-:W-:-:S03]  /*1f600*/  LEA R5, P0, R19, R2, 0x1 ;  /* 0x0000000213057211 */ /* 0x001fc600078008ff */
[----:B------:R0:W-:Y:S04]  /*1f610*/  STL [R1+0xe4c], R6 ;  /* 0x000e4c0601007387 */ /* 0x0001e80000100800 */
[----:B------:R3:W-:Y:S01]  /*1f620*/  STL [R1+0xe88], R5 ;  /* 0x000e880501007387 */ /* 0x0007e20000100800 */
[----:B-1----:R-:W-:Y:S02]  /*1f630*/  LEA.HI.X.SX32 R7, R13, R4, 0x1, P1 ;  /* 0x000000040d077211 */ /* 0x002fe400008f0eff */
[----:B0-----:R-:W-:-:S03]  /*1f640*/  LEA R6, P1, R20, R2, 0x1 ;  /* 0x0000000214067211 */ /* 0x001fc600078208ff */
[----:B------:R0:W-:Y:S01]  /*1f650*/  STL [R1+0xe54], R7 ;  /* 0x000e540701007387 */ /* 0x0001e20000100800 */
[----:B---3--:R-:W-:-:S03]  /*1f660*/  LEA.HI.X.SX32 R5, R14, R4, 0x1, P4 ;  /* 0x000000040e057211 */ /* 0x008fc600020f0eff */
[----:B------:R1:W-:Y:S04]  /*1f670*/  STL [R1+0xe90], R6 ;  /* 0x000e900601007387 */ /* 0x0003e80000100800 */
[----:B------:R3:W-:Y:S01]  /*1f680*/  STL [R1+0xe5c], R5 ;  /* 0x000e5c0501007387 */ /* 0x0007e20000100800 */
[----:B0-----:R-:W-:Y:S02]  /*1f690*/  LEA R7, P4, R21, R2, 0x1 ;  /* 0x0000000215077211 */ /* 0x001fe400078808ff */
[----:B-1----:R-:W-:-:S03]  /*1f6a0*/  LEA.HI.X.SX32 R6, R15, R4, 0x1, P6 ;  /* 0x000000040f067211 */ /* 0x002fc600030f0eff */
[----:B------:R0:W-:Y:S01]  /*1f6b0*/  STL [R1+0xe94], R7 ;  /* 0x000e940701007387 */ /* 0x0001e20000100800 */
[----:B---3--:R-:W-:-:S03]  /*1f6c0*/  LEA R5, P6, R22, R2, 0x1 ;  /* 0x0000000216057211 */ /* 0x008fc600078c08ff */
[----:B------:R1:W-:Y:S04]  /*1f6d0*/  STL [R1+0xe64], R6 ;  /* 0x000e640601007387 */ /* 0x0003e80000100800 */
[----:B------:R3:W-:Y:S01]  /*1f6e0*/  STL [R1+0xe98], R5 ;  /* 0x000e980501007387 */ /* 0x0007e20000100800 */
[----:B0-----:R-:W-:Y:S02]  /*1f6f0*/  LEA.HI.X.SX32 R7, R16, R4, 0x1, P5 ;  /* 0x0000000410077211 */ /* 0x001fe400028f0eff */
[----:B-1----:R-:W-:-:S03]  /*1f700*/  LEA R6, P5, R23, R2, 0x1 ;  /* 0x0000000217067211 */ /* 0x002fc600078a08ff */
        /* <DEDUP_REMOVED lines=12> */
[----:B------:R-:W-:Y:S01]  /*1f7d0*/  STL [R1+0xe84], R7 ;  /* 0x000e840701007387 */ /* 0x000fe20000100800 */
[----:B---3--:R-:W-:-:S03]  /*1f7e0*/  LEA.HI.X.SX32 R5, R20, R4, 0x1, P1 ;  /* 0x0000000414057211 */ /* 0x008fc600008f0eff */
[----:B------:R0:W-:Y:S01]  /*1f7f0*/  STL [R1+0xea8], R6 ;  /* 0x000ea80601007387 */ /* 0x0001e20000100800 */
[----:B------:R-:W-:-:S03]  /*1f800*/  LEA R2, P1, R3, R2, 0x1 ;  /* 0x0000000203027211 */ /* 0x000fc600078208ff */
[----:B------:R1:W-:Y:S01]  /*1f810*/  STL [R1+0xe8c], R5 ;  /* 0x000e8c0501007387 */ /* 0x0003e20000100800 */
[----:B0-----:R-:W-:-:S03]  /*1f820*/  LEA.HI.X.SX32 R6, R21, R4, 0x1, P4 ;  /* 0x0000000415067211 */ /* 0x001fc600020f0eff */
[----:B------:R0:W-:Y:S01]  /*1f830*/  STL [R1+0x71c], R2 ;  /* 0x00071c0201007387 */ /* 0x0001e20000100800 */
[----:B-1----:R-:W-:-:S03]  /*1f840*/  LEA.HI.X.SX32 R5, R22, R4, 0x1, P6 ;  /* 0x0000000416057211 */ /* 0x002fc600030f0eff */
[----:B------:R-:W-:Y:S04]  /*1f850*/  STL [R1+0x704], R6 ;  /* 0x0007040601007387 */ /* 0x000fe80000100800 */
[----:B------:R-:W3:Y:S01]  /*1f860*/  LDL.LU R21, [R1+0x478] ;  /* 0x0004780001157983 */ /* 0x000ee20000300800 */
[----:B0-----:R-:W-:-:S03]  /*1f870*/  LEA.HI.X.SX32 R2, R23, R4, 0x1, P5 ;  /* 0x0000000417027211 */ /* 0x001fc600028f0eff */
[----:B------:R0:W-:Y:S04]  /*1f880*/  STL [R1+0x708], R5 ;  /* 0x0007080501007387 */ /* 0x0001e80000100800 */
[----:B------:R-:W4:Y:S04]  /*1f890*/  LDL.LU R20, [R1+0x484] ;  /* 0x0004840001147983 */ /* 0x000f280000300800 */
[----:B------:R1:W-:Y:S01]  /*1f8a0*/  STL [R1+0x70c], R2 ;  /* 0x00070c0201007387 */ /* 0x0003e20000100800 */
[----:B0-----:R-:W-:-:S03]  /*1f8b0*/  LEA.HI.X.SX32 R5, R24, R4, 0x1, P3 ;  /* 0x0000000418057211 */ /* 0x001fc600018f0eff */
[----:B------:R-:W4:Y:S04]  /*1f8c0*/  LDL.LU R19, [R1+0x43c] ;  /* 0x00043c0001137983 */ /* 0x000f280000300800 */
[----:B------:R-:W4:Y:S04]  /*1f8d0*/  LDL.LU R18, [R1+0x440] ;  /* 0x0004400001127983 */ /* 0x000f280000300800 */
[----:B------:R0:W-:Y:S01]  /*1f8e0*/  STL [R1+0x710], R5 ;  /* 0x0007100501007387 */ /* 0x0001e20000100800 */
[----:B-1----:R-:W-:-:S03]  /*1f8f0*/  LEA.HI.X.SX32 R2, R25, R4, 0x1, P2 ;  /* 0x0000000419027211 */ /* 0x002fc600010f0eff */
[----:B------:R-:W4:Y:S01]  /*1f900*/  LDL.LU R17, [R1+0x444] ;  /* 0x0004440001117983 */ /* 0x000f220000300800 */
[----:B------:R-:W-:-:S03]  /*1f910*/  LEA.HI.X.SX32 R3, R3, R4, 0x1, P1 ;  /* 0x0000000403037211 */ /* 0x000fc600008f0eff */
[----:B------:R-:W4:Y:S04]  /*1f920*/  LDL.LU R16, [R1+0x448] ;  /* 0x0004480001107983 */ /* 0x000f280000300800 */
[----:B0-----:R-:W0:Y:S04]  /*1f930*/  S2R R5, SR_TID.X ;  /* 0x0000000000057919 */ /* 0x001e280000002100 */
[----:B------:R1:W-:Y:S04]  /*1f940*/  STL [R1+0x714], R2 ;  /* 0x0007140201007387 */ /* 0x0003e80000100800 */
[----:B------:R-:W4:Y:S04]  /*1f950*/  LDL.LU R15, [R1+0x44c] ;  /* 0x00044c00010f7983 */ /* 0x000f280000300800 */
[----:B------:R0:W-:Y:S01]  /*1f960*/  STL [R1+0x718], R3 ;  /* 0x0007180301007387 */ /* 0x0001e20000100800 */
[----:B-1----:R-:W-:-:S03]  /*1f970*/  LEA.HI.X.SX32 R2, R26, R4, 0x1, P0 ;  /* 0x000000041a027211 */ /* 0x002fc600000f0eff */
[----:B------:R-:W4:Y:S04]  /*1f980*/  LDL.LU R14, [R1+0x450] ;  /* 0x00045000010e7983 */ /* 0x000f280000300800 */
[----:B------:R1:W-:Y:S01]  /*1f990*/  STL [R1+0x600], R2 ;  /* 0x0006000201007387 */ /* 0x0003e20000100800 */
[----:B0-----:R-:W-:-:S03]  /*1f9a0*/  SHF.R.U32.HI R24, RZ, 0x6, R5 ;  /* 0x00000006ff187819 */ /* 0x001fc60000011605 */
[----:B------:R-:W4:Y:S01]  /*1f9b0*/  LDL.LU R13, [R1+0x454] ;  /* 0x00045400010d7983 */ /* 0x000f220000300800 */
[----:B------:R-:W-:-:S03]  /*1f9c0*/  SGXT.U32 R24, R24, 0x1 ;  /* 0x000000011818781a */ /* 0x000fc60000000000 */
[----:B------:R-:W4:Y:S04]  /*1f9d0*/  LDL.LU R6, [R1+0x458] ;  /* 0x0004580001067983 */ /* 0x000f280000300800 */
[----:B------:R-:W4:Y:S01]  /*1f9e0*/  LDL.LU R29, [R1+0x45c] ;  /* 0x00045c00011d7983 */ /* 0x000f220000300800 */
[C---:B------:R-:W-:Y:S01]  /*1f9f0*/  LOP3.LUT R22, R24.reuse, 0x3e, RZ, 0xfc, !PT ;  /* 0x0000003e18167812 */ /* 0x040fe200078efcff */
[----:B------:R-:W-:Y:S01]  /*1fa00*/  IMAD.MOV R10, RZ, RZ, -c[0x0][0x188] ;  /* 0x80006200ff0a7624 */ /* 0x000fe200078e02ff */
[----:B------:R-:W-:Y:S01]  /*1fa10*/  LOP3.LUT R23, R24, 0x3e, RZ, 0xfc, !PT ;  /* 0x0000003e18177812 */ /* 0x000fe200078efcff */
[----:B------:R-:W4:Y:S02]  /*1fa20*/  LDL.LU R7, [R1+0x460] ;  /* 0x0004600001077983 */ /* 0x000f240000300800 */
[----:B------:R-:W-:-:S02]  /*1fa30*/  IMAD R22, R22, c[0x0][0x188], RZ ;  /* 0x0000620016167a24 */ /* 0x000fc400078e02ff */
[----:B------:R-:W4:Y:S01]  /*1fa40*/  LDL.LU R8, [R1+0x464] ;  /* 0x0004640001087983 */ /* 0x000f220000300800 */
[----:B------:R-:W-:-:S03]  /*1fa50*/  IMAD R23, R23, c[0x0][0x188], RZ ;  /* 0x0000620017177a24 */ /* 0x000fc600078e02ff */
[----:B------:R-:W4:Y:S01]  /*1fa60*/  LDL.LU R27, [R1+0x470] ;  /* 0x00047000011b7983 */ /* 0x000f220000300800 */
[C---:B------:R-:W-:Y:S02]  /*1fa70*/  IMAD R22, R10.reuse, 0x2, R22 ;  /* 0x000000020a167824 */ /* 0x040fe400078e0216 */
[C---:B------:R-:W-:Y:S01]  /*1fa80*/  IMAD R23, R10.reuse, 0x2, R23 ;  /* 0x000000020a177824 */ /* 0x040fe200078e0217 */
[----:B------:R-:W4:Y:S01]  /*1fa90*/  LDL.LU R9, [R1+0x468] ;  /* 0x0004680001097983 */ /* 0x000f220000300800 */
[----:B------:R-:W-:-:S03]  /*1faa0*/  IMAD R22, R10, 0x2, R22 ;  /* 0x000000020a167824 */ /* 0x000fc600078e0216 */
[----:B------:R-:W4:Y:S01]  /*1fab0*/  LDL.LU R10, [R1+0x46c] ;  /* 0x00046c00010a7983 */ /* 0x000f220000300800 */
[C---:B------:R-:W-:Y:S01]  /*1fac0*/  IMAD R11, R24.reuse, c[0x0][0x188], RZ ;  /* 0x00006200180b7a24 */ /* 0x040fe200078e02ff */
[----:B------:R-:W-:Y:S01]  /*1fad0*/  LOP3.LUT R24, R24, 0x3e, RZ, 0xfc, !PT ;  /* 0x0000003e18187812 */ /* 0x000fe200078efcff */
[----:B------:R-:W-:-:S04]  /*1fae0*/  IMAD R28, R28, c[0x0][0x184], RZ ;  /* 0x000061001c1c7a24 */ /* 0x000fc800078e02ff */
[----:B------:R-:W-:Y:S01]  /*1faf0*/  IMAD R24, R24, c[0x0][0x188], RZ ;  /* 0x0000620018187a24 */ /* 0x000fe200078e02ff */
[----:B------:R-:W-:-:S04]  /*1fb00*/  LEA R3, P0, R28, c[0x0][0x160], 0x1 ;  /* 0x000058001c037a11 */ /* 0x000fc800078008ff */
[----:B-1----:R-:W-:Y:S02]  /*1fb10*/  LEA.HI.X.SX32 R2, R28, c[0x0][0x164], 0x1, P0 ;  /* 0x000059001c027a11 */ /* 0x002fe400000f0eff */
[-C--:B------:R-:W-:Y:S02]  /*1fb20*/  LEA R26, P0, R24, R3.reuse, 0x1 ;  /* 0x00000003181a7211 */ /* 0x080fe400078008ff */
[-C--:B------:R-:W-:Y:S02]  /*1fb30*/  LEA R25, P2, R23, R3.reuse, 0x1 ;  /* 0x0000000317197211 */ /* 0x080fe400078408ff */
[C---:B------:R-:W-:Y:S01]  /*1fb40*/  LEA R28, P5, R22.reuse, R3, 0x1 ;  /* 0x00000003161c7211 */ /* 0x040fe200078a08ff */
[----:B------:R3:W-:Y:S04]  /*1fb50*/  STL [R1+0x608], R26 ;  /* 0x0006081a01007387 */ /* 0x0007e80000100800 */
[----:B------:R4:W-:Y:S04]  /*1fb60*/  STL [R1+0x610], R25 ;  /* 0x0006101901007387 */ /* 0x0009e80000100800 */
[----:B------:R0:W-:Y:S01]  /*1fb70*/  STL [R1+0x618], R28 ;  /* 0x0006181c01007387 */ /* 0x0001e20000100800 */
[----:B------:R-:W-:Y:S01]  /*1fb80*/  LEA.HI.X.SX32 R22, R22, R2, 0x1, P5 ;  /* 0x0000000216167211 */ /* 0x000fe200028f0eff */
[----:B------:R-:W-:-:S04]  /*1fb90*/  IMAD.MOV R12, RZ, RZ, -c[0x0][0x188] ;  /* 0x80006200ff0c7624 */ /* 0x000fc800078e02ff */
[----:B--2---:R-:W-:-:S04]  /*1fba0*/  IMAD R4, R12, 0x2, R0 ;  /* 0x000000020c047824 */ /* 0x004fc800078e0200 */
[----:B------:R-:W-:Y:S01]  /*1fbb0*/  IMAD R5, R12, 0x2, R4 ;  /* 0x000000020c057824 */ /* 0x000fe200078e0204 */
[-C--:B---3--:R-:W-:Y:S02]  /*1fbc0*/  LEA R26, P4, R21, R3.reuse, 0x1 ;  /* 0x00000003151a7211 */ /* 0x088fe400078808ff */
[----:B----4-:R-:W-:-:S03]  /*1fbd0*/  LEA R25, P3, R20, R3, 0x1 ;  /* 0x0000000314197211 */ /* 0x010fc600078608ff */
[----:B------:R1:W-:Y:S04]  /*1fbe0*/  STL [R1+0x620], R26 ;  /* 0x0006201a01007387 */ /* 0x0003e80000100800 */
[----:B------:R2:W-:Y:S01]  /*1fbf0*/  STL [R1+0x628], R25 ;  /* 0x0006281901007387 */ /* 0x0005e20000100800 */
[-C--:B0-----:R-:W-:Y:S02]  /*1fc00*/  LEA R28, P1, R19, R3.reuse, 0x1 ;  /* 0x00000003131c7211 */ /* 0x081fe400078208ff */
[-C--:B-1----:R-:W-:Y:S02]  /*1fc10*/  LEA.HI.X.SX32 R26, R24, R2.reuse, 0x1, P0 ;  /* 0x00000002181a7211 */ /* 0x082fe400000f0eff */
[----:B------:R-:W-:Y:S02]  /*1fc20*/  LEA.HI.X.SX32 R24, R23, R2, 0x1, P2 ;  /* 0x0000000217187211 */ /* 0x000fe400010f0eff */
[-C--:B--2---:R-:W-:Y:S01]  /*1fc30*/  LEA R25, P0, R18, R3.reuse, 0x1 ;  /* 0x0000000312197211 */ /* 0x084fe200078008ff */
        /* <DEDUP_REMOVED lines=8> */
[-C--:B-1----:R-:W-:Y:S02]  /*1fcc0*/  LEA.HI.X.SX32 R23, R21, R2.reuse, 0x1, P4 ;  /* 0x0000000215177211 */ /* 0x082fe400020f0eff */
[-C--:B------:R-:W-:Y:S02]  /*1fcd0*/  LEA.HI.X.SX32 R21, R20, R2.reuse, 0x1, P3 ;  /* 0x0000000214157211 */ /* 0x080fe400018f0eff */
[-C--:B--2---:R-:W-:Y:S01]  /*1fce0*/  LEA R22, P4, R15, R3.reuse, 0x1 ;  /* 0x000000030f167211 */ /* 0x084fe200078808ff */
[----:B------:R-:W-:Y:S01]  /*1fcf0*/  STL [R1+0x648], R24 ;  /* 0x0006481801007387 */ /* 0x000fe20000100800 */
[-C--:B------:R-:W-:Y:S02]  /*1fd00*/  LEA R20, P3, R14, R3.reuse, 0x1 ;  /* 0x000000030e147211 */ /* 0x080fe400078608ff */
[----:B------:R-:W-:Y:S01]  /*1fd10*/  LEA.HI.X.SX32 R19, R19, R2, 0x1, P1 ;  /* 0x0000000213137211 */ /* 0x000fe200008f0eff */
        /* <DEDUP_REMOVED lines=30> */
[----:B-1----:R-:W-:-:S03]  /*1ff00*/  LEA.HI.X.SX32 R14, R6, R2, 0x1, P0 ;  /* 0x00000002060e7211 */ /* 0x002fc600000f0eff */
[----:B------:R0:W-:Y:S01]  /*1ff10*/  STL [R1+0x6a4], R15 ;  /* 0x0006a40f01007387 */ /* 0x0001e20000100800 */
[----:B--2---:R-:W-:-:S03]  /*1ff20*/  LEA R13, P0, R10, R3, 0x1 ;  /* 0x000000030a0d7211 */ /* 0x004fc600078008ff */
[----:B------:R1:W-:Y:S04]  /*1ff30*/  STL [R1+0x678], R14 ;  /* 0x0006780e01007387 */ /* 0x0003e80000100800 */
[----:B------:R2:W-:Y:S01]  /*1ff40*/  STL [R1+0x6ac], R13 ;  /* 0x0006ac0d01007387 */ /* 0x0005e20000100800 */
[----:B0-----:R-:W-:Y:S02]  /*1ff50*/  LEA.HI.X.SX32 R15, R29, R2, 0x1, P2 ;  /* 0x000000021d0f7211 */ /* 0x001fe400010f0eff */
[----:B-1----:R-:W-:-:S03]  /*1ff60*/  LEA R14, P2, R0, R3, 0x1 ;  /* 0x00000003000e7211 */ /* 0x002fc600078408ff */
[----:B------:R0:W-:Y:S01]  /*1ff70*/  STL [R1+0x680], R15 ;  /* 0x0006800f01007387 */ /* 0x0001e20000100800 */
[----:B--2---:R-:W-:-:S03]  /*1ff80*/  LEA.HI.X.SX32 R13, R7, R2, 0x1, P5 ;  /* 0x00000002070d7211 */ /* 0x004fc600028f0eff */
[----:B------:R1:W-:Y:S04]  /*1ff90*/  STL [R1+0x6b4], R14 ;  /* 0x0006b40e01007387 */ /* 0x0003e80000100800 */
[----:B------:R2:W-:Y:S01]  /*1ffa0*/  STL [R1+0x688], R13 ;  /* 0x0006880d01007387 */ /* 0x0005e20000100800 */
[----:B0-----:R-:W-:Y:S02]  /*1ffb0*/  LEA R15, P5, R4, R3, 0x1 ;  /* 0x00000003040f7211 */ /* 0x001fe400078a08ff */
[----:B-1----:R-:W-:-:S03]  /*1ffc0*/  LEA.HI.X.SX32 R14, R8, R2, 0x1, P4 ;  /* 0x00000002080e7211 */ /* 0x002fc600020f0eff */
[----:B------:R0:W-:Y:S01]  /*1ffd0*/  STL [R1+0x6bc], R15 ;  /* 0x0006bc0f01007387 */ /* 0x0001e20000100800 */
[----:B--2---:R-:W-:-:S03]  /*1ffe0*/  LEA R13, P4, R5, R3, 0x1 ;  /* 0x00000003050d7211 */ /* 0x004fc600078808ff */
[----:B------:R1:W-:Y:S04]  /*1fff0*/  STL [R1+0x690], R14 ;  /* 0x0006900e01007387 */ /* 0x0003e80000100800 */
[----:B------:R2:W-:Y:S01]  /*20000*/  STL [R1+0x6c4], R13 ;  /* 0x0006c40d01007387 */ /* 0x0005e20000100800 */
[-C--:B0-----:R-:W-:Y:S01]  /*20010*/  LEA.HI.X.SX32 R15, R27, R2.reuse, 0x1, P3 ;  /* 0x000000021b0f7211 */ /* 0x081fe200018f0eff */
[C---:B------:R-:W-:Y:S01]  /*20020*/  IMAD R6, R12.reuse, 0x2, R5 ;  /* 0x000000020c067824 */ /* 0x040fe200078e0205 */
[----:B-1----:R-:W-:Y:S02]  /*20030*/  LEA.HI.X.SX32 R14, R9, R2, 0x1, P1 ;  /* 0x00000002090e7211 */ /* 0x002fe400008f0eff */
[----:B--2---:R-:W-:Y:S01]  /*20040*/  LEA R13, P3, R11, R3, 0x1 ;  /* 0x000000030b0d7211 */ /* 0x004fe200078608ff */
[----:B------:R-:W-:Y:S04]  /*20050*/  STL [R1+0x698], R15 ;  /* 0x0006980f01007387 */ /* 0x000fe80000100800 */
[----:B------:R0:W-:Y:S01]  /*20060*/  STL [R1+0x700], R13 ;  /* 0x0007000d01007387 */ /* 0x0001e20000100800 */
[----:B------:R-:W-:-:S03]  /*20070*/  IMAD R7, R12, 0x2, R6 ;  /* 0x000000020c077824 */ /* 0x000fc600078e0206 */
[----:B------:R-:W-:Y:S01]  /*20080*/  STL [R1+0x6a0], R14 ;  /* 0x0006a00e01007387 */ /* 0x000fe20000100800 */
[-C--:B0-----:R-:W-:Y:S02]  /*20090*/  LEA.HI.X.SX32 R13, R10, R2.reuse, 0x1, P0 ;  /* 0x000000020a0d7211 */ /* 0x081fe400000f0eff */
[----:B------:R-:W-:Y:S02]  /*200a0*/  LEA.HI.X.SX32 R10, R0, R2, 0x1, P2 ;  /* 0x00000002000a7211 */ /* 0x000fe400010f0eff */
[----:B------:R0:W5:Y:S01]  /*200b0*/  LDL.LU R0, [R1+0x1394] ;  /* 0x0013940001007983 */ /* 0x0001620000300800 */
[----:B------:R-:W-:-:S03]  /*200c0*/  IMAD R8, R12, 0x2, R7 ;  /* 0x000000020c087824 */ /* 0x000fc600078e0207 */
[----:B------:R1:W-:Y:S04]  /*200d0*/  STL [R1+0x6a8], R13 ;  /* 0x0006a80d01007387 */ /* 0x0003e80000100800 */
[----:B------:R2:W-:Y:S01]  /*200e0*/  STL [R1+0x6b0], R10 ;  /* 0x0006b00a01007387 */ /* 0x0005e20000100800 */
[----:B------:R-:W-:Y:S01]  /*200f0*/  IMAD R9, R12, 0x2, R8 ;  /* 0x000000020c097824 */ /* 0x000fe200078e0208 */
[-C--:B-1----:R-:W-:Y:S02]  /*20100*/  LEA.HI.X.SX32 R13, R4, R2.reuse, 0x1, P5 ;  /* 0x00000002040d7211 */ /* 0x082fe400028f0eff */
[----:B--2---:R-:W-:Y:S02]  /*20110*/  LEA.HI.X.SX32 R10, R5, R2, 0x1, P4 ;  /* 0x00000002050a7211 */ /* 0x004fe400020f0eff */
[----:B------:R-:W-:Y:S01]  /*20120*/  LEA R5, P0, R6, R3, 0x1 ;  /* 0x0000000306057211 */ /* 0x000fe200078008ff */
[----:B------:R1:W-:Y:S01]  /*20130*/  STL [R1+0x6b8], R13 ;  /* 0x0006b80d01007387 */ /* 0x0003e20000100800 */
[----:B------:R-:W-:-:S03]  /*20140*/  IMAD R4, R12, 0x2, R9 ;  /* 0x000000020c047824 */ /* 0x000fc600078e0209 */
[----:B------:R-:W-:Y:S01]  /*20150*/  STL [R1+0x6c0], R10 ;  /* 0x0006c00a01007387 */ /* 0x000fe20000100800 */
[----:B------:R-:W-:-:S03]  /*20160*/  LEA.HI.X.SX32 R6, R6, R2, 0x1, P0 ;  /* 0x0000000206067211 */ /* 0x000fc600000f0eff */
[----:B------:R2:W-:Y:S01]  /*20170*/  STL [R1+0x6cc], R5 ;  /* 0x0006cc0501007387 */ /* 0x0005e20000100800 */
[----:B-1----:R-:W-:Y:S02]  /*20180*/  LEA R13, P1, R7, R3, 0x1 ;  /* 0x00000003070d7211 */ /* 0x002fe400078208ff */
[----:B--2---:R-:W-:-:S03]  /*20190*/  LEA.HI.X.SX32 R5, R11, R2, 0x1, P3 ;  /* 0x000000020b057211 */ /* 0x004fc600018f0eff */
[----:B------:R-:W-:Y:S01]  /*201a0*/  STL [R1+0x6d4], R13 ;  /* 0x0006d40d01007387 */ /* 0x000fe20000100800 */
[----:B------:R-:W-:Y:S01]  /*201b0*/  IMAD R10, R12, 0x2, R4 ;  /* 0x000000020c0a7824 */ /* 0x000fe200078e0204 */
[----:B------:R-:W-:Y:S02]  /*201c0*/  LEA.HI.X.SX32 R7, R7, R2, 0x1, P1 ;  /* 0x0000000207077211 */ /* 0x000fe400008f0eff */
[----:B------:R1:W-:Y:S01]  /*201d0*/  STL [R1+0x6fc], R5 ;  /* 0x0006fc0501007387 */ /* 0x0003e20000100800 */
[----:B------:R-:W-:-:S03]  /*201e0*/  LEA R11, P1, R9, R3, 0x1 ;  /* 0x00000003090b7211 */ /* 0x000fc600078208ff */
[----:B------:R2:W-:Y:S04]  /*201f0*/  STL [R1+0x6c8], R6 ;  /* 0x0006c80601007387 */ /* 0x0005e80000100800 */
[----:B------:R3:W-:Y:S01]  /*20200*/  STL [R1+0x6d0], R7 ;  /* 0x0006d00701007387 */ /* 0x0007e20000100800 */
[----:B-1----:R-:W-:Y:S01]  /*20210*/  IMAD R5, R12, 0x2, R10 ;  /* 0x000000020c057824 */ /* 0x002fe200078e020a */
[-C--:B--2---:R-:W-:Y:S02]  /*20220*/  LEA R6, P0, R8, R3.reuse, 0x1 ;  /* 0x0000000308067211 */ /* 0x084fe400078008ff */
[----:B---3--:R-:W-:-:S03]  /*20230*/  LEA R7, P2, R4, R3, 0x1 ;  /* 0x0000000304077211 */ /* 0x008fc600078408ff */
[----:B------:R1:W-:Y:S04]  /*20240*/  STL [R1+0x6dc], R6 ;  /* 0x0006dc0601007387 */ /* 0x0003e80000100800 */
[----:B------:R2:W-:Y:S01]  /*20250*/  STL [R1+0x6e4], R11 ;  /* 0x0006e40b01007387 */ /* 0x0005e20000100800 */
[----:B-1----:R-:W-:-:S03]  /*20260*/  IMAD R6, R12, 0x2, R5 ;  /* 0x000000020c067824 */ /* 0x002fc600078e0205 */
[----:B------:R1:W-:Y:S01]  /*20270*/  STL [R1+0x6ec], R7 ;  /* 0x0006ec0701007387 */ /* 0x0003e20000100800 */
[-C--:B--2---:R-:W-:Y:S02]  /*20280*/  LEA.HI.X.SX32 R11, R8, R2.reuse, 0x1, P0 ;  /* 0x00000002080b7211 */ /* 0x084fe400000f0eff */
[-C--:B------:R-:W-:Y:S01]  /*20290*/  LEA.HI.X.SX32 R8, R4, R2.reuse, 0x1, P2 ;  /* 0x0000000204087211 */ /* 0x080fe200010f0eff */
[----:B------:R-:W-:Y:S02]  /*202a0*/  IMAD R4, R12, 0x2, R6 ;  /* 0x000000020c047824 */ /* 0x000fe400078e0206 */
[----:B------:R-:W2:Y:S01]  /*202b0*/  S2R R12, SR_TID.X ;  /* 0x00000000000c7919 */ /* 0x000ea20000002100 */
[----:B-1----:R-:W-:-:S03]  /*202c0*/  LEA.HI.X.SX32 R7, R9, R2, 0x1, P1 ;  /* 0x0000000209077211 */ /* 0x002fc600008f0eff */
[----:B------:R-:W-:Y:S04]  /*202d0*/  STL [R1+0x6d8], R11 ;  /* 0x0006d80b01007387 */ /* 0x000fe80000100800 */
[----:B------:R1:W-:Y:S01]  /*202e0*/  STL [R1+0x6e0], R7 ;  /* 0x0006e00701007387 */ /* 0x0003e20000100800 */
[----:B------:R-:W-:-:S03]  /*202f0*/  LEA R9, P1, R5, R3, 0x1 ;  /* 0x0000000305097211 */ /* 0x000fc600078208ff */
[----:B------:R3:W-:Y:S01]  /*20300*/  STL [R1+0x6e8], R8 ;  /* 0x0006e80801007387 */ /* 0x0007e20000100800 */
[-C--:B-1----:R-:W-:Y:S02]  /*20310*/  LEA R7, P0, R10, R3.reuse, 0x1 ;  /* 0x000000030a077211 */ /* 0x082fe400078008ff */
[----:B---3--:R-:W-:-:S03]  /*20320*/  LEA R8, P2, R6, R3, 0x1 ;  /* 0x0000000306087211 */ /* 0x008fc600078408ff */
[----:B------:R1:W-:Y:S01]  /*20330*/  STL [R1+0x6f0], R7 ;  /* 0x0006f00701007387 */ /* 0x0003e20000100800 */
[----:B------:R-:W-:-:S03]  /*20340*/  LEA.HI.X.SX32 R5, R5, R2, 0x1, P1 ;  /* 0x0000000205057211 */ /* 0x000fc600008f0eff */
[----:B------:R-:W-:Y:S01]  /*20350*/  STL [R1+0x6f4], R9 ;  /* 0x0006f40901007387 */ /* 0x000fe20000100800 */
[----:B-1----:R-:W-:Y:S02]  /*20360*/  LEA R7, P3, R4, R3, 0x1 ;  /* 0x0000000304077211 */ /* 0x002fe400078608ff */
[-C--:B------:R-:W-:Y:S01]  /*20370*/  LEA.HI.X.SX32 R3, R10, R2.reuse, 0x1, P0 ;  /* 0x000000020a037211 */ /* 0x080fe200000f0eff */
[----:B------:R-:W-:Y:S04]  /*20380*/  STL [R1+0x6f8], R8 ;  /* 0x0006f80801007387 */ /* 0x000fe80000100800 */
[----:B------:R-:W-:Y:S04]  /*20390*/  STL [R1+0x66c], R7 ;  /* 0x00066c0701007387 */ /* 0x000fe80000100800 */
[----:B------:R1:W-:Y:S04]  /*203a0*/  STL [R1+0x65c], R3 ;  /* 0x00065c0301007387 */ /* 0x0003e80000100800 */
[----:B------:R-:W-:Y:S01]  /*203b0*/  STL [R1+0x664], R5 ;  /* 0x0006640501007387 */ /* 0x000fe20000100800 */
[----:B-1----:R-:W-:-:S02]  /*203c0*/  LEA.HI.X.SX32 R3, R6, R2, 0x1, P2 ;  /* 0x0000000206037211 */ /* 0x002fc400010f0eff */
[----:B------:R-:W-:-:S03]  /*203d0*/  LEA.HI.X.SX32 R2, R4, R2, 0x1, P3 ;  /* 0x0000000204027211 */ /* 0x000fc600018f0eff */
[----:B------:R2:W-:Y:S04]  /*203e0*/  STL [R1+0x668], R3 ;  /* 0x0006680301007387 */ /* 0x0005e80000100800 */
[----:B------:R0:W-:Y:S04]  /*203f0*/  STL [R1+0x660], R2 ;  /* 0x0006600201007387 */ /* 0x0001e80000100800 */
[----:B------:R0:W-:Y:S01]  /*20400*/  STL [R1+0x4b0], RZ ;  /* 0x0004b0ff01007387 */ /* 0x0001e20000100800 */
[----:B--2---:R-:W-:-:S03]  /*20410*/  IMAD.SHL.U32 R3, R12, 0x40, RZ ;  /* 0x000000400c037824 */ /* 0x004fc600078e00ff */
[----:B------:R0:W-:Y:S04]  /*20420*/  STL [R1+0x4b4], RZ ;  /* 0x0004b4ff01007387 */ /* 0x0001e80000100800 */
[----:B------:R0:W-:Y:S04]  /*20430*/  STL [R1+0x4b8], RZ ;  /* 0x0004b8ff01007387 */ /* 0x0001e80000100800 */
[----:B------:R0:W-:Y:S04]  /*20440*/  STL [R1+0xf10], R3 ;  /* 0x000f100301007387 */ /* 0x0001e80000100800 */
        /* <DEDUP_REMOVED lines=195> */
[----:B------:R-:W-:-:S02]  /*21080*/  USHF.L.U32 UR4, UR7, 0x6, URZ ;  /* 0x0000000607047899 */ /* 0x000fc4000800063f */
[----:B------:R-:W-:Y:S02]  /*21090*/  USHF.L.U32 UR5, UR6, 0x6, URZ ;  /* 0x0000000606057899 */ /* 0x000fe4000800063f */
[----:B------:R-:W-:Y:S02]  /*210a0*/  USHF.R.S32.HI UR7, URZ, 0x1f, UR4 ;  /* 0x0000001f3f077899 */ /* 0x000fe40008011404 */
[----:B------:R-:W-:Y:S02]  /*210b0*/  USHF.R.S32.HI UR6, URZ, 0x1f, UR5 ;  /* 0x0000001f3f067899 */ /* 0x000fe40008011405 */
[----:B------:R-:W-:Y:S02]  /*210c0*/  USHF.L.U32 UR12, UR5, 0x1, URZ ;  /* 0x00000001050c7899 */ /* 0x000fe4000800063f */
[----:B------:R-:W-:Y:S02]  /*210d0*/  USHF.L.U32 UR9, UR4, 0x1, URZ ;  /* 0x0000000104097899 */ /* 0x000fe4000800063f */
[----:B0-----:R-:W2:Y:S01]  /*210e0*/  LDL.LU R27, [R1+0x4cc] ;  /* 0x0004cc00011b7983 */ /* 0x001ea20000300800 */
[C---:B------:R-:W-:Y:S01]  /*210f0*/  LOP3.LUT R13, R12.reuse, 0x7, RZ, 0xc0, !PT ;  /* 0x000000070c0d7812 */ /* 0x040fe200078ec0ff */
[C---:B------:R-:W-:Y:S01]  /*21100*/  IMAD.SHL.U32 R29, R12.reuse, 0x2, RZ ;  /* 0x000000020c1d7824 */ /* 0x040fe200078e00ff */
[----:B------:R-:W-:Y:S01]  /*21110*/  LOP3.LUT R12, R12, 0x7, RZ, 0xc0, !PT ;  /* 0x000000070c0c7812 */ /* 0x000fe200078ec0ff */
[----:B------:R-:W-:-:S02]  /*21120*/  USHF.L.U64.HI UR7, UR4, 0x1, UR7 ;  /* 0x0000000104077899 */ /* 0x000fc40008010207 */
[----:B------:R-:W-:Y:S01]  /*21130*/  IMAD.SHL.U32 R13, R13, 0x80, RZ ;  /* 0x000000800d0d7824 */ /* 0x000fe200078e00ff */
[----:B------:R-:W-:Y:S01]  /*21140*/  USHF.L.U64.HI UR6, UR5, 0x1, UR6 ;  /* 0x0000000105067899 */ /* 0x000fe20008010206 */
[----:B------:R-:W-:-:S04]  /*21150*/  IMAD.SHL.U32 R12, R12, 0x10, RZ ;  /* 0x000000100c0c7824 */ /* 0x000fc800078e00ff */
[----:B------:R-:W-:-:S05]  /*21160*/  IMAD.IADD R12, R13, 0x1, R12 ;  /* 0x000000010d0c7824 */ /* 0x000fca00078e020c */
[----:B------:R-:W-:-:S04]  /*21170*/  LOP3.LUT R12, R12, 0x10, R29, 0x78, !PT ;  /* 0x000000100c0c7812 */ /* 0x000fc800078e781d */
[----:B------:R-:W-:Y:S02]  /*21180*/  LOP3.LUT R2, R12, 0x400, R3, 0xf8, !PT ;  /* 0x000004000c027812 */ /* 0x000fe400078ef803 */
[----:B--2---:R-:W-:-:S05]  /*21190*/  SHF.R.S32.HI R4, RZ, 0x6, R27 ;  /* 0x00000006ff047819 */ /* 0x004fca000001141b */
[----:B------:R0:W-:Y:S04]  /*211a0*/  STL [R1+0xf0c], R4 ;  /* 0x000f0c0401007387 */ /* 0x0001e80000100800 */
[----:B------:R-:W-:Y:S04]  /*211b0*/  STL [R1+0x1b8], RZ ;  /* 0x0001b8ff01007387 */ /* 0x000fe80000100800 */
[----:B------:R-:W-:Y:S04]  /*211c0*/  STL [R1+0x1bc], RZ ;  /* 0x0001bcff01007387 */ /* 0x000fe80000100800 */
[----:B------:R-:W-:Y:S04]  /*211d0*/  STL [R1+0x1a0], RZ ;  /* 0x0001a0ff01007387 */ /* 0x000fe80000100800 */
        /* <DEDUP_REMOVED lines=32> */
[----:B------:R-:W1:Y:S01]  /*213e0*/  LDL R12, [R1+0x4c4] ;  /* 0x0004c400010c7983 */ /* 0x000e620000100800 */
[C---:B-----5:R-:W-:Y:S01]  /*213f0*/  LOP3.LUT R5, R0.reuse, 0x20, RZ, 0x3c, !PT ;  /* 0x0000002000057812 */ /* 0x060fe200078e3cff */
[----:B------:R-:W-:Y:S01]  /*21400*/  UMOV UR4, URZ ;  /* 0x0000003f00047c82 */ /* 0x000fe20008000000 */
[----:B0-----:R-:W-:Y:S01]  /*21410*/  LOP3.LUT R4, R0, 0x40, RZ, 0x3c, !PT ;  /* 0x0000004000047812 */ /* 0x001fe200078e3cff */
[----:B------:R2:W-:Y:S01]  /*21420*/  STL [R1+0x120], RZ ;  /* 0x000120ff01007387 */ /* 0x0005e20000100800 */
[----:B------:R-:W-:-:S02]  /*21430*/  LOP3.LUT R5, R2, 0x20, RZ, 0x3c, !PT ;  /* 0x0000002002057812 */ /* 0x000fc400078e3cff */
[----:B------:R-:W-:Y:S01]  /*21440*/  LOP3.LUT R3, R0, 0x60, RZ, 0x3c, !PT ;  /* 0x0000006000037812 */ /* 0x000fe200078e3cff */
[----:B------:R2:W-:Y:S01]  /*21450*/  STL [R1+0x124], RZ ;  /* 0x000124ff01007387 */ /* 0x0005e20000100800 */
[C---:B------:R-:W-:Y:S02]  /*21460*/  LOP3.LUT R4, R2.reuse, 0x40, RZ, 0x3c, !PT ;  /* 0x0000004002047812 */ /* 0x040fe400078e3cff */
[----:B------:R-:W-:Y:S01]  /*21470*/  LOP3.LUT R3, R2, 0x60, RZ, 0x3c, !PT ;  /* 0x0000006002037812 */ /* 0x000fe200078e3cff */
        /* <DEDUP_REMOVED lines=22> */
[----:B------:R2:W-:Y:S04]  /*215e0*/  STL [R1+0x5f8], R5 ;  /* 0x0005f80501007387 */ /* 0x0005e80000100800 */
[----:B------:R2:W-:Y:S04]  /*215f0*/  STL [R1+0x5f4], R4 ;  /* 0x0005f40401007387 */ /* 0x0005e80000100800 */
[----:B------:R2:W-:Y:S01]  /*21600*/  STL [R1+0x5f0], R3 ;  /* 0x0005f00301007387 */ /* 0x0005e20000100800 */
[----:B-1----:R-:W-:-:S05]  /*21610*/  LOP3.LUT R2, R12, 0x40, RZ, 0x3c, !PT ;  /* 0x000000400c027812 */ /* 0x002fca00078e3cff */
[----:B------:R2:W-:Y:S02]  /*21620*/  STL [R1+0x4c0], R2 ;  /* 0x0004c00201007387 */ /* 0x0005e40000100800 */
.L_x_3:
[----:B------:R-:W-:Y:S04]  /*21630*/  STL [R1+0x2b38], R15 ;  /* 0x002b380f01007387 */ /* 0x000fe80000100800 */
[----:B-----5:R-:W-:Y:S04]  /*21640*/  STL [R1+0x2b34], R29 ;  /* 0x002b341d01007387 */ /* 0x020fe80000100800 */
[----:B--2---:R-:W2:Y:S04]  /*21650*/  LDL R3, [R1+0x6fc] ;  /* 0x0006fc0001037983 */ /* 0x004ea80000100800 */
[----:B------:R-:W2:Y:S04]  /*21660*/  LDL R2, [R1+0x700] ;  /* 0x0007000001027983 */ /* 0x000ea80000100800 */
[----:B------:R-:W-:Y:S04]  /*21670*/  STL [R1+0x2b30], R6 ;  /* 0x002b300601007387 */ /* 0x000fe80000100800 */
[----:B------:R-:W-:Y:S04]  /*21680*/  STL [R1+0x2b2c], R10 ;  /* 0x002b2c0a01007387 */ /* 0x000fe80000100800 */
[----:B------:R-:W-:Y:S04]  /*21690*/  STL [R1+0x2b28], R17 ;  /* 0x002b281101007387 */ /* 0x000fe80000100800 */
[----:B------:R-:W-:Y:S04]  /*216a0*/  STL [R1+0x2b24], R5 ;  /* 0x002b240501007387 */ /* 0x000fe80000100800 */
[----:B0-----:R0:W-:Y:S04]  /*216b0*/  STL [R1+0x2b20], R8 ;  /* 0x002b200801007387 */ /* 0x0011e80000100800 */
[----:B0-----:R-:W3:Y:S04]  /*216c0*/  LDL R8, [R1+0x66c] ;  /* 0x00066c0001087983 */ /* 0x001ee80000100800 */
[----:B------:R-:W-:Y:S04]  /*216d0*/  STL [R1+0x2b1c], R14 ;  /* 0x002b1c0e01007387 */ /* 0x000fe80000100800 */
[----:B------:R0:W-:Y:S04]  /*216e0*/  STL [R1+0x2b18], R28 ;  /* 0x002b181c01007387 */ /* 0x0001e80000100800 */
[----:B0-----:R-:W4:Y:S01]  /*216f0*/  LDL R28, [R1+0x660] ;  /* 0x00066000011c7983 */ /* 0x001f220000100800 */
[----:B------:R-:W-:-:S02]  /*21700*/  UMOV UR5, 0xffffffc0 ;  /* 0xffffffc000057882 */ /* 0x000fc40000000000 */
[----:B------:R-:W-:Y:S01]  /*21710*/  ULDC UR8, c[0x0][0x180] ;  /* 0x0000600000087ab9 */ /* 0x000fe20000000800 */
[----:B------:R-:W0:Y:S01]  /*21720*/  S2R R15, SR_TID.X ;  /* 0x00000000000f7919 */ /* 0x000e220000002100 */
[----:B------:R-:W-:-:S03]  /*21730*/  UIMAD UR5, UR4, UR5, UR8 ;  /* 0x00000005040572a4 */ /* 0x000fc6000f8e0208 */
[----:B------:R-:W-:Y:S04]  /*21740*/  STL [R1+0x2b14], R4 ;  /* 0x002b140401007387 */ /* 0x000fe80000100800 */
[----:B------:R-:W-:Y:S04]  /*21750*/  STL [R1+0x2b10], R7 ;  /* 0x002b100701007387 */ /* 0x000fe80000100800 */
[----:B------:R-:W-:Y:S04]  /*21760*/  STL [R1+0x2b0c], R12 ;  /* 0x002b0c0c01007387 */ /* 0x000fe80000100800 */
[----:B------:R-:W-:Y:S04]  /*21770*/  STL [R1+0x2b08], R21 ;  /* 0x002b081501007387 */ /* 0x000fe80000100800 */
[----:B------:R-:W-:Y:S04]  /*21780*/  STL [R1+0x2b04], R20 ;  /* 0x002b041401007387 */ /* 0x000fe80000100800 */
[----:B------:R-:W-:Y:S01]  /*21790*/  STL [R1+0x2b00], R19 ;  /* 0x002b001301007387 */ /* 0x000fe20000100800 */
[----:B0-----:R-:W-:-:S03]  /*217a0*/  SHF.R.U32.HI R6, RZ, 0x6, R15 ;  /* 0x00000006ff067819 */ /* 0x001fc6000001160f */
[----:B------:R-:W-:Y:S01]  /*217b0*/  STL [R1+0x2afc], R23 ;  /* 0x002afc1701007387 */ /* 0x000fe20000100800 */
[----:B------:R-:W-:-:S03]  /*217c0*/  SGXT.U32 R6, R6, 0x1 ;  /* 0x000000010606781a */ /* 0x000fc60000000000 */
[----:B------:R-:W-:Y:S01]  /*217d0*/  STL [R1+0x2af8], R24 ;  /* 0x002af81801007387 */ /* 0x000fe20000100800 */
[C---:B------:R-:W-:Y:S02]  /*217e0*/  LOP3.LUT R15, R6.reuse, 0x2, RZ, 0xfc, !PT ;  /* 0x00000002060f7812 */ /* 0x040fe400078efcff */
[----:B------:R-:W-:Y:S01]  /*217f0*/  LOP3.LUT R6, R6, 0x4, RZ, 0xfc, !PT ;  /* 0x0000000406067812 */ /* 0x000fe200078efcff */
[----:B------:R0:W-:Y:S01]  /*21800*/  STL [R1+0x2af4], R25 ;  /* 0x002af41901007387 */ /* 0x0001e20000100800 */
[----:B------:R-:W-:Y:S02]  /*21810*/  ISETP.GE.AND P1, PT, R15, UR5, PT ;  /* 0x000000050f007c0c */ /* 0x000fe4000bf26270 */
[----:B------:R-:W-:Y:S01]  /*21820*/  ISETP.GE.AND P2, PT, R6, UR5, PT ;  /* 0x0000000506007c0c */ /* 0x000fe2000bf46270 */
[----:B------:R1:W-:Y:S01]  /*21830*/  STL [R1+0x2af0], R27 ;  /* 0x002af01b01007387 */ /* 0x0003e20000100800 */
[----:B------:R-:W-:-:S03]  /*21840*/  PRMT R22, RZ, 0x7610, R22 ;  /* 0x00007610ff167816 */ /* 0x000fc60000000016 */
[----:B------:R-:W1:Y:S04]  /*21850*/  S2R R29, SR_TID.X ;  /* 0x00000000001d7919 */ /* 0x000e680000002100 */
[----:B0-----:R-:W1:Y:S04]  /*21860*/  S2R R25, SR_TID.X ;  /* 0x0000000000197919 */ /* 0x001e680000002100 */
[----:B------:R-:W0:Y:S01]  /*21870*/  S2R R6, SR_TID.X ;  /* 0x0000000000067919 */ /* 0x000e220000002100 */
[----:B------:R-:W-:-:S03]  /*21880*/  PRMT R10, RZ, 0x7610, R10 ;  /* 0x00007610ff0a7816 */ /* 0x000fc6000000000a */
[----:B------:R-:W-:Y:S04]  /*21890*/  STL [R1+0x2a0c], R0 ;  /* 0x002a0c0001007387 */ /* 0x000fe80000100800 */
[----:B------:R-:W-:Y:S04]  /*218a0*/  STL [R1+0x2a10], R0 ;  /* 0x002a100001007387 */ /* 0x000fe80000100800 */
[----:B------:R-:W-:Y:S04]  /*218b0*/  STL [R1+0x2a14], R0 ;  /* 0x002a140001007387 */ /* 0x000fe80000100800 */
[----:B------:R-:W-:Y:S01]  /*218c0*/  STL [R1+0x2a18], R0 ;  /* 0x002a180001007387 */ /* 0x000fe20000100800 */
[----:B-1----:R-:W-:-:S03]  /*218d0*/  SHF.R.U32.HI R27, RZ, 0x6, R25 ;  /* 0x00000006ff1b7819 */ /* 0x002fc60000011619 */
[----:B------:R-:W-:Y:S01]  /*218e0*/  STL [R1+0x2a1c], R0 ;  /* 0x002a1c0001007387 */ /* 0x000fe20000100800 */
[----:B------:R-:W-:-:S03]  /*218f0*/  SGXT.U32 R27, R27, 0x1 ;  /* 0x000000011b1b781a */ /* 0x000fc60000000000 */
[----:B------:R-:W-:Y:S01]  /*21900*/  STL [R1+0x2a20], R0 ;  /* 0x002a200001007387 */ /* 0x000fe20000100800 */
[----:B------:R-:W-:-:S03]  /*21910*/  ISETP.GE.AND P0, PT, R27, UR5, PT ;  /* 0x000000051b007c0c */ /* 0x000fc6000bf06270 */
[----:B------:R-:W-:Y:S01]  /*21920*/  STL [R1+0x2a24], R0 ;  /* 0x002a240001007387 */ /* 0x000fe20000100800 */
[----:B0-----:R-:W-:-:S03]  /*21930*/  SHF.R.U32.HI R6, RZ, 0x6, R6 ;  /* 0x00000006ff067819 */ /* 0x001fc60000011606 */
[----:B------:R-:W-:Y:S01]  /*21940*/  STL [R1+0x2a28], R0 ;  /* 0x002a280001007387 */ /* 0x000fe20000100800 */
[----:B------:R-:W-:-:S03]  /*21950*/  SGXT.U32 R6, R6, 0x1 ;  /* 0x000000010606781a */ /* 0x000fc60000000000 */
[----:B------:R-:W-:Y:S04]  /*21960*/  STL [R1+0x2a2c], R0 ;  /* 0x002a2c0001007387 */ /* 0x000fe80000100800 */
        /* <DEDUP_REMOVED lines=31> */
[----:B------:R-:W-:Y:S01]  /*21b60*/  STL [R1+0x2aac], R0 ;  /* 0x002aac0001007387 */ /* 0x000fe20000100800 */
[----:B------:R-:W-:-:S03]  /*21b70*/  SHF.R.U32.HI R29, RZ, 0x6, R29 ;  /* 0x00000006ff1d7819 */ /* 0x000fc6000001161d */
[----:B------:R-:W-:Y:S04]  /*21b80*/  STL [R1+0x2ab0], R0 ;  /* 0x002ab00001007387 */ /* 0x000fe80000100800 */
[----:B------:R-:W-:Y:S04]  /*21b90*/  STL [R1+0x2ab4], R0 ;  /* 0x002ab40001007387 */ /* 0x000fe80000100800 */
[----:B------:R-:W-:Y:S04]  /*21ba0*/  STL [R1+0x2ab8], R0 ;  /* 0x002ab80001007387 */ /* 0x000fe80000100800 */
[----:B------:R-:W-:Y:S04]  /*21bb0*/  STL [R1+0x2abc], R0 ;  /* 0x002abc0001007387 */ /* 0x000fe80000100800 */
[----:B--2---:R0:W2:Y:S01]  /*21bc0*/  @!P0 LDG.E.U16 R22, [R2.64] ;  /* 0x0000000a02168981 */ /* 0x0040a2000c1e1500 */
[----:B------:R-:W-:-:S03]  /*21bd0*/  SGXT.U32 R29, R29, 0x1 ;  /* 0x000000011d1d781a */ /* 0x000fc60000000000 */
[----:B------:R-:W-:Y:S04]  /*21be0*/  STL [R1+0x2ac0], R0 ;  /* 0x002ac00001007387 */ /* 0x000fe80000100800 */
[----:B------:R-:W-:Y:S01]  /*21bf0*/  STL [R1+0x2ac4], R0 ;  /* 0x002ac40001007387 */ /* 0x000fe20000100800 */
[----:B0-----:R-:W-:-:S03]  /*21c00*/  LOP3.LUT R3, R6, 0x8, RZ, 0xfc, !PT ;  /* 0x0000000806037812 */ /* 0x001fc600078efcff */
[----:B------:R-:W-:Y:S01]  /*21c10*/  STL [R1+0x2ac8], R0 ;  /* 0x002ac80001007387 */ /* 0x000fe20000100800 */
[----:B------:R-:W-:-:S03]  /*21c20*/  ISETP.GE.AND P0, PT, R3, UR5, PT ;  /* 0x0000000503007c0c */ /* 0x000fc6000bf06270 */
[----:B------:R-:W-:Y:S01]  /*21c30*/  STL [R1+0x2acc], R0 ;  /* 0x002acc0001007387 */ /* 0x000fe20000100800 */
[----:B---3--:R-:W-:-:S03]  /*21c40*/  @!P1 IMAD.MOV.U32 R2, RZ, RZ, R8 ;  /* 0x000000ffff029224 */ /* 0x008fc600078e0008 */
[----:B------:R-:W-:Y:S01]  /*21c50*/  STL [R1+0x2ad0], R0 ;  /* 0x002ad00001007387 */ /* 0x000fe20000100800 */
[----:B------:R-:W-:-:S03]  /*21c60*/  LOP3.LUT R29, R29, 0x6, RZ, 0xfc, !PT ;  /* 0x000000061d1d7812 */ /* 0x000fc600078efcff */
[----:B------:R-:W-:Y:S04]  /*21c70*/  STL [R1+0x2ad4], R0 ;  /* 0x002ad40001007387 */ /* 0x000fe80000100800 */
[----:B------:R-:W-:Y:S04]  /*21c80*/  STL [R1+0x2ad8], R0 ;  /* 0x002ad80001007387 */ /* 0x000fe80000100800 */
[----:B------:R-:W-:Y:S04]  /*21c90*/  STL [R1+0x2adc], R0 ;  /* 0x002adc0001007387 */ /* 0x000fe80000100800 */
[----:B------:R-:W-:Y:S01]  /*21ca0*/  STL [R1+0x2ae0], R0 ;  /* 0x002ae00001007387 */ /* 0x000fe20000100800 */
[----:B----4-:R-:W-:-:S03]  /*21cb0*/  @!P1 IMAD.MOV.U32 R3, RZ, RZ, R28 ;  /* 0x000000ffff039224 */ /* 0x010fc600078e001c */
[----:B------:R-:W-:Y:S04]  /*21cc0*/  STL [R1+0x2ae4], R0 ;  /* 0x002ae40001007387 */ /* 0x000fe80000100800 */
[----:B------:R0:W3:Y:S01]  /*21cd0*/  @!P1 LDG.E.U16 R10, [R2.64] ;  /* 0x0000000a020a9981 */ /* 0x0000e2000c1e1500 */
[----:B------:R-:W-:-:S03]  /*21ce0*/  ISETP.GE.AND P3, PT, R29, UR5, PT ;  /* 0x000000051d007c0c */ /* 0x000fc6000bf66270 */
[----:B------:R-:W-:Y:S04]  /*21cf0*/  STL [R1+0x2ae8], R0 ;  /* 0x002ae80001007387 */ /* 0x000fe80000100800 */
[----:B------:R-:W-:Y:S04]  /*21d00*/  STL [R1+0x2aec], R0 ;  /* 0x002aec0001007387 */ /* 0x000fe80000100800 */
[----:B------:R-:W4:Y:S04]  /*21d10*/  LDL.LU R15, [R1+0x2b38] ;  /* 0x002b3800010f7983 */ /* 0x000f280000300800 */
[----:B------:R-:W2:Y:S04]  /*21d20*/  LDL.LU R29, [R1+0x2b34] ;  /* 0x002b3400011d7983 */ /* 0x000ea80000300800 */
[----:B------:R-:W2:Y:S04]  /*21d30*/  LDL R28, [R1+0x6e8] ;  /* 0x0006e800011c7983 */ /* 0x000ea80000100800 */
[----:B------:R-:W2:Y:S04]  /*21d40*/  LDL R8, [R1+0x6ec] ;  /* 0x0006ec0001087983 */ /* 0x000ea80000100800 */
[----:B0-----:R-:W2:Y:S04]  /*21d50*/  LDL R2, [R1+0x668] ;  /* 0x0006680001027983 */ /* 0x001ea80000100800 */
[----:B---3--:R0:W-:Y:S04]  /*21d60*/  STL [R1+0x24], R10 ;  /* 0x0000240a01007387 */ /* 0x0081e80000100800 */
[----:B------:R-:W2:Y:S04]  /*21d70*/  LDL R3, [R1+0x6f8] ;  /* 0x0006f80001037983 */ /* 0x000ea80000100800 */
[----:B------:R-:W1:Y:S01]  /*21d80*/  S2R R6, SR_TID.X ;  /* 0x0000000000067919 */ /* 0x000e620000002100 */
[----:B------:R-:W-:-:S02]  /*21d90*/  PRMT R17, RZ, 0x7610, R17 ;  /* 0x00007610ff117816 */ /* 0x000fc40000000011 */
[----:B-1----:R-:W-:-:S04]  /*21da0*/  SHF.R.U32.HI R6, RZ, 0x6, R6 ;  /* 0x00000006ff067819 */ /* 0x002fc80000011606 */
[----:B------:R-:W-:-:S04]  /*21db0*/  SGXT.U32 R6, R6, 0x1 ;  /* 0x000000010606781a */ /* 0x000fc80000000000 */
[----:B------:R-:W-:-:S04]  /*21dc0*/  LOP3.LUT R6, R6, 0xa, RZ, 0xfc, !PT ;  /* 0x0000000a06067812 */ /* 0x000fc800078efcff */
[----:B------:R-:W-:Y:S02]  /*21dd0*/  ISETP.GE.AND P1, PT, R6, UR5, PT ;  /* 0x0000000506007c0c */ /* 0x000fe4000bf26270 */
[----:B------:R-:W3:Y:S01]  /*21de0*/  LDL.LU R6, [R1+0x2b30] ;  /* 0x002b300001067983 */ /* 0x000ee20000300800 */
[----:B--2---:R-:W-:-:S04]  /*21df0*/  @!P2 LOP3.LUT R3, R3, R2, RZ, 0x3c, !PT ;  /* 0x000000020303a212 */ /* 0x004fc800078e3cff */
[----:B------:R-:W-:-:S04]  /*21e00*/  @!P2 LOP3.LUT R2, R3, R2, RZ, 0x3c, !PT ;  /* 0x000000020302a212 */ /* 0x000fc800078e3cff */
[----:B------:R-:W-:-:S05]  /*21e10*/  @!P2 LOP3.LUT R3, R3, R2, RZ, 0x3c, !PT ;  /* 0x000000020303a212 */ /* 0x000fca00078e3cff */
[----:B------:R1:W2:Y:S04]  /*21e20*/  @!P2 LDG.E.U16 R17, [R2.64] ;  /* 0x0000000a0211a981 */ /* 0x0002a8000c1e1500 */
[----:B-1----:R-:W2:Y:S04]  /*21e30*/  LDL R2, [R1+0x664] ;  /* 0x0006640001027983 */ /* 0x002ea80000100800 */
[----:B------:R-:W2:Y:S01]  /*21e40*/  LDL R3, [R1+0x6f4] ;  /* 0x0006f40001037983 */ /* 0x000ea20000100800 */
[----:B------:R-:W-:-:S03]  /*21e50*/  PRMT R5, RZ, 0x7610, R5 ;  /* 0x00007610ff057816 */ /* 0x000fc60000000005 */
[----:B0-----:R-:W0:Y:S01]  /*21e60*/  S2R R10, SR_TID.X ;  /* 0x00000000000a7919 */ /* 0x001e220000002100 */
[----:B--2---:R-:W-:-:S04]  /*21e70*/  @!P3 LOP3.LUT R3, R3, R2, RZ, 0x3c, !PT ;  /* 0x000000020303b212 */ /* 0x004fc800078e3cff */
[----:B------:R-:W-:-:S04]  /*21e80*/  @!P3 LOP3.LUT R2, R3, R2, RZ, 0x3c, !PT ;  /* 0x000000020302b212 */ /* 0x000fc800078e3cff */
[----:B------:R-:W-:-:S05]  /*21e90*/  @!P3 LOP3.LUT R3, R3, R2, RZ, 0x3c, !PT ;  /* 0x000000020303b212 */ /* 0x000fca00078e3cff */
[----:B------:R1:W2:Y:S01]  /*21ea0*/  @!P3 LDG.E.U16 R5, [R2.64] ;  /* 0x0000000a0205b981 */ /* 0x0002a2000c1e1500 */
[----:B0-----:R-:W-:-:S04]  /*21eb0*/  SHF.R.U32.HI R10, RZ, 0x6, R10 ;  /* 0x00000006ff0a7819 */ /* 0x001fc8000001160a */
[----:B------:R-:W-:-:S04]  /*21ec0*/  SGXT.U32 R10, R10, 0x1 ;  /* 0x000000010a0a781a */ /* 0x000fc80000000000 */
[----:B------:R-:W-:Y:S01]  /*21ed0*/  LOP3.LUT R10, R10, 0xc, RZ, 0xfc, !PT ;  /* 0x0000000c0a0a7812 */ /* 0x000fe200078efcff */
[----:B------:R-:W-:Y:S03]  /*21ee0*/  STL [R1+0x5c], R17 ;  /* 0x00005c1101007387 */ /* 0x000fe60000100800 */
[----:B------:R-:W-:Y:S02]  /*21ef0*/  ISETP.GE.AND P2, PT, R10, UR5, PT ;  /* 0x000000050a007c0c */ /* 0x000fe4000bf46270 */
[----:B------:R-:W3:Y:S04]  /*21f00*/  LDL.LU R10, [R1+0x2b2c] ;  /* 0x002b2c00010a7983 */ /* 0x000ee80000300800 */
[----:B-1----:R-:W3:Y:S04]  /*21f10*/  LDL R2, [R1+0x65c] ;  /* 0x00065c0001027983 */ /* 0x002ee80000100800 */
[----:B--2---:R0:W-:Y:S04]  /*21f20*/  STL [R1+0x68], R5 ;  /* 0x0000680501007387 */ /* 0x0041e80000100800 */
[----:B------:R-:W3:Y:S04]  /*21f30*/  LDL R3, [R1+0x6f0] ;  /* 0x0006f00001037983 */ /* 0x000ee80000100800 */
[----:B0-----:R-:W0:Y:S04]  /*21f40*/  S2R R5, SR_TID.X ;  /* 0x0000000000057919 */ /* 0x001e280000002100 */
[----:B------:R-:W1:Y:S01]  /*21f50*/  S2R R17, SR_TID.X ;  /* 0x0000000000117919 */ /* 0x000e620000002100 */
[----:B------:R-:W-:-:S02]  /*21f60*/  PRMT R16, RZ, 0x7610, R16 ;  /* 0x00007610ff107816 */ /* 0x000fc40000000010 */
[----:B------:R-:W-:Y:S02]  /*21f70*/  PRMT R7, RZ, 0x7610, R7 ;  /* 0x00007610ff077816 */ /* 0x000fe40000000007 */
[----:B0-----:R-:W-:Y:S02]  /*21f80*/  SHF.R.U32.HI R5, RZ, 0x6, R5 ;  /* 0x00000006ff057819 */ /* 0x001fe40000011605 */
[----:B-1----:R-:W-:Y:S02]  /*21f90*/  SHF.R.U32.HI R17, RZ, 0x6, R17 ;  /* 0x00000006ff117819 */ /* 0x002fe40000011611 */
[----:B------:R-:W-:Y:S02]  /*21fa0*/  SGXT.U32 R5, R5, 0x1 ;  /* 0x000000010505781a */ /* 0x000fe40000000000 */
[----:B------:R-:W-:-:S04]  /*21fb0*/  SGXT.U32 R17, R17, 0x1 ;  /* 0x000000011111781a */ /* 0x000fc80000000000 */
[----:B------:R-:W-:-:S04]  /*21fc0*/  LOP3.LUT R17, R17, 0xe, RZ, 0xfc, !PT ;  /* 0x0000000e11117812 */ /* 0x000fc800078efcff */
[----:B------:R-:W-:Y:S02]  /*21fd0*/  ISETP.GE.AND P3, PT, R17, UR5, PT ;  /* 0x0000000511007c0c */ /* 0x000fe4000bf66270 */
[----:B------:R-:W2:Y:S01]  /*21fe0*/  LDL.LU R17, [R1+0x2b28] ;  /* 0x002b280001117983 */ /* 0x000ea20000300800 */
[----:B---3--:R-:W-:-:S04]  /*21ff0*/  @!P0 LOP3.LUT R3, R3, R2, RZ, 0x3c, !PT ;  /* 0x0000000203038212 */ /* 0x008fc800078e3cff */
[----:B------:R-:W-:-:S04]  /*22000*/  @!P0 LOP3.LUT R2, R3, R2, RZ, 0x3c, !PT ;  /* 0x0000000203028212 */ /* 0x000fc800078e3cff */
[----:B------:R-:W-:-:S05]  /*22010*/  @!P0 LOP3.LUT R3, R3, R2, RZ, 0x3c, !PT ;  /* 0x0000000203038212 */ /* 0x000fca00078e3cff */
[----:B------:R0:W3:Y:S02]  /*22020*/  @!P0 LDG.E.U16 R16, [R2.64] ;  /* 0x0000000a02108981 */ /* 0x0000e4000c1e1500 */
[----:B0-----:R-:W-:Y:S01]  /*22030*/  LOP3.LUT R3, R5, 0x10, RZ, 0xfc, !PT ;  /* 0x0000001005037812 */ /* 0x001fe200078efcff */
[----:B------:R-:W-:-:S03]  /*22040*/  @!P1 IMAD.MOV.U32 R2, RZ, RZ, R8 ;  /* 0x000000ffff029224 */ /* 0x000fc600078e0008 */
[----:B------:R-:W-:Y:S01]  /*22050*/  ISETP.GE.AND P0, PT, R3, UR5, PT ;  /* 0x0000000503007c0c */ /* 0x000fe2000bf06270 */
[----:B------:R-:W-:Y:S01]  /*22060*/  @!P1 IMAD.MOV.U32 R3, RZ, RZ, R28 ;  /* 0x000000ffff039224 */ /* 0x000fe200078e001c */
[----:B------:R-:W-:Y:S01]  /*22070*/  PRMT R24, RZ, 0x7610, R24 ;  /* 0x00007610ff187816 */ /* 0x000fe20000000018 */
[----:B------:R-:W0:Y:S04]  /*22080*/  S2R R5, SR_TID.X ;  /* 0x0000000000057919 */ /* 0x000e280000002100 */
[----:B------:R1:W2:Y:S04]  /*22090*/  @!P1 LDG.E.U16 R7, [R2.64] ;  /* 0x0000000a02079981 */ /* 0x0002a8000c1e1500 */
[----:B------:R-:W2:Y:S04]  /*220a0*/  LDL R28, [R1+0x6c8] ;  /* 0x0006c800011c7983 */ /* 0x000ea80000100800 */
[----:B-1----:R-:W2:Y:S04]  /*220b0*/  LDL R2, [R1+0x6e0] ;  /* 0x0006e00001027983 */ /* 0x002ea80000100800 */
[----:B------:R-:W2:Y:S02]  /*220c0*/  LDL R3, [R1+0x6e4] ;  /* 0x0006e40001037983 */ /* 0x000ea40000100800 */
[----:B--2---:R-:W-:-:S04]  /*220d0*/  @!P2 LOP3.LUT R3, R3, R2, RZ, 0x3c, !PT ;  /* 0x000000020303a212 */ /* 0x004fc800078e3cff */
[----:B------:R-:W-:-:S04]  /*220e0*/  @!P2 LOP3.LUT R2, R3, R2, RZ, 0x3c, !PT ;  /* 0x000000020302a212 */ /* 0x000fc800078e3cff */
[----:B------:R-:W-:-:S05]  /*220f0*/  @!P2 LOP3.LUT R3, R3, R2, RZ, 0x3c, !PT ;  /* 0x000000020303a212 */ /* 0x000fca00078e3cff */
[----:B------:R1:W2:Y:S01]  /*22100*/  @!P2 LDG.E.U16 R24, [R2.64] ;  /* 0x0000000a0218a981 */ /* 0x0002a2000c1e1500 */
[----:B0-----:R-:W-:-:S04]  /*22110*/  SHF.R.U32.HI R5, RZ, 0x6, R5 ;  /* 0x00000006ff057819 */ /* 0x001fc80000011605 */
[----:B------:R-:W-:-:S04]  /*22120*/  SGXT.U32 R5, R5, 0x1 ;  /* 0x000000010505781a */ /* 0x000fc80000000000 */
[----:B------:R-:W-:Y:S01]  /*22130*/  LOP3.LUT R5, R5, 0x12, RZ, 0xfc, !PT ;  /* 0x0000001205057812 */ /* 0x000fe200078efcff */
[----:B------:R0:W-:Y:S03]  /*22140*/  STL [R1+0x8], R7 ;  /* 0x0000080701007387 */ /* 0x0001e60000100800 */
[----:B------:R-:W-:Y:S01]  /*22150*/  ISETP.GE.AND P1, PT, R5, UR5, PT ;  /* 0x0000000505007c0c */ /* 0x000fe2000bf26270 */
[----:B0-----:R-:W3:Y:S04]  /*22160*/  LDL R7, [R1+0x6cc] ;  /* 0x0006cc0001077983 */ /* 0x001ee80000100800 */
[----:B------:R-:W3:Y:S04]  /*22170*/  LDL.LU R5, [R1+0x2b24] ;  /* 0x002b240001057983 */ /* 0x000ee80000300800 */
[----:B-1----:R-:W3:Y:S04]  /*22180*/  LDL R2, [R1+0x6d8] ;  /* 0x0006d80001027983 */ /* 0x002ee80000100800 */
[----:B--2---:R-:W-:Y:S04]  /*22190*/  STL [R1+0x3c], R24 ;  /* 0x00003c1801007387 */ /* 0x004fe80000100800 */
[----:B------:R-:W3:Y:S01]  /*221a0*/  LDL R3, [R1+0x6dc] ;  /* 0x0006dc0001037983 */ /* 0x000ee20000100800 */
[----:B------:R-:W-:-:S03]  /*221b0*/  PRMT R14, RZ, 0x7610, R14 ;  /* 0x00007610ff0e7816 */ /* 0x000fc6000000000e */
[----:B------:R-:W0:Y:S01]  /*221c0*/  S2R R8, SR_TID.X ;  /* 0x0000000000087919 */ /* 0x000e220000002100 */
[----:B---3--:R-:W-:-:S04]  /*221d0*/  @!P3 LOP3.LUT R3, R3, R2, RZ, 0x3c, !PT ;  /* 0x000000020303b212 */ /* 0x008fc800078e3cff */
[----:B------:R-:W-:-:S04]  /*221e0*/  @!P3 LOP3.LUT R2, R3, R2, RZ, 0x3c, !PT ;  /* 0x000000020302b212 */ /* 0x000fc800078e3cff */
[----:B------:R-:W-:-:S05]  /*221f0*/  @!P3 LOP3.LUT R3, R3, R2, RZ, 0x3c, !PT ;  /* 0x000000020303b212 */ /* 0x000fca00078e3cff */
[----:B------:R-:W2:Y:S01]  /*22200*/  @!P3 LDG.E.U16 R14, [R2.64] ;  /* 0x0000000a020eb981 */ /* 0x000ea2000c1e1500 */
[----:B0-----:R-:W-:-:S04]  /*22210*/  SHF.R.U32.HI R8, RZ, 0x6, R8 ;  /* 0x00000006ff087819 */ /* 0x001fc80000011608 */
[----:B------:R-:W-:-:S04]  /*22220*/  SGXT.U32 R8, R8, 0x1 ;  /* 0x000000010808781a */ /* 0x000fc80000000000 */
[----:B------:R-:W-:-:S04]  /*22230*/  LOP3.LUT R8, R8, 0x14, RZ, 0xfc, !PT ;  /* 0x0000001408087812 */ /* 0x000fc800078efcff */
[----:B------:R-:W-:Y:S02]  /*22240*/  ISETP.GE.AND P2, PT, R8, UR5, PT ;  /* 0x0000000508007c0c */ /* 0x000fe4000bf46270 */
[----:B------:R-:W3:Y:S04]  /*22250*/  LDL.LU R8, [R1+0x2b20] ;  /* 0x002b200001087983 */ /* 0x000ee80000300800 */
[----:B--2---:R0:W-:Y:S04]  /*22260*/  STL [R1+0x64], R14 ;  /* 0x0000640e01007387 */ /* 0x0041e80000100800 */
[----:B0-----:R-:W2:Y:S04]  /*22270*/  LDL.LU R14, [R1+0x2b1c] ;  /* 0x002b1c00010e7983 */ /* 0x001ea80000300800 */
[----:B------:R-:W2:Y:S04]  /*22280*/  LDL R2, [R1+0x6d0] ;  /* 0x0006d00001027983 */ /* 0x000ea80000100800 */
[----:B------:R-:W2:Y:S01]  /*22290*/  LDL R3, [R1+0x6d4] ;  /* 0x0006d40001037983 */ /* 0x000ea20000100800 */
[----:B------:R-:W-:-:S03]  /*222a0*/  PRMT R13, RZ, 0x7610, R13 ;  /* 0x00007610ff0d7816 */ /* 0x000fc6000000000d */
[----:B------:R-:W0:Y:S01]  /*222b0*/  S2R R24, SR_TID.X ;  /* 0x0000000000187919 */ /* 0x000e220000002100 */
[----:B--2---:R-:W-:-:S04]  /*222c0*/  @!P0 LOP3.LUT R3, R3, R2, RZ, 0x3c, !PT ;  /* 0x0000000203038212 */ /* 0x004fc800078e3cff */
[----:B------:R-:W-:-:S04]  /*222d0*/  @!P0 LOP3.LUT R2, R3, R2, RZ, 0x3c, !PT ;  /* 0x0000000203028212 */ /* 0x000fc800078e3cff */
[----:B------:R-:W-:-:S05]  /*222e0*/  @!P0 LOP3.LUT R3, R3, R2, RZ, 0x3c, !PT ;  /* 0x0000000203038212 */ /* 0x000fca00078e3cff */
[----:B------:R1:W2:Y:S04]  /*222f0*/  @!P0 LDG.E.U16 R13, [R2.64] ;  /* 0x0000000a020d8981 */ /* 0x0002a8000c1e1500 */
[----:B-1----:R-:W1:Y:S01]  /*22300*/  S2R R3, SR_TID.X ;  /* 0x0000000000037919 */ /* 0x002e620000002100 */
[----:B0-----:R-:W-:-:S04]  /*22310*/  SHF.R.U32.HI R24, RZ, 0x6, R24 ;  /* 0x00000006ff187819 */ /* 0x001fc80000011618 */
[----:B------:R-:W-:-:S04]  /*22320*/  SGXT.U32 R24, R24, 0x1 ;  /* 0x000000011818781a */ /* 0x000fc80000000000 */
[----:B------:R-:W-:Y:S01]  /*22330*/  LOP3.LUT R24, R24, 0x16, RZ, 0xfc, !PT ;  /* 0x0000001618187812 */ /* 0x000fe200078efcff */
[----:B------:R-:W-:Y:S01]  /*22340*/  @!P1 IMAD.MOV.U32 R2, RZ, RZ, R7 ;  /* 0x000000ffff029224 */ /* 0x000fe200078e0007 */
[----:B------:R-:W-:Y:S02]  /*22350*/  PRMT R26, RZ, 0x7610, R26 ;  /* 0x00007610ff1a7816 */ /* 0x000fe4000000001a */
[----:B-1----:R-:W-:-:S04]  /*22360*/  SHF.R.U32.HI R3, RZ, 0x6, R3 ;  /* 0x00000006ff037819 */ /* 0x002fc80000011603 */
[----:B------:R-:W-:-:S04]  /*22370*/  SGXT.U32 R3, R3, 0x1 ;  /* 0x000000010303781a */ /* 0x000fc80000000000 */
[----:B------:R-:W-:Y:S02]  /*22380*/  LOP3.LUT R3, R3, 0x18, RZ, 0xfc, !PT ;  /* 0x0000001803037812 */ /* 0x000fe400078efcff */
[----:B------:R-:W-:Y:S02]  /*22390*/  ISETP.GE.AND P3, PT, R24, UR5, PT ;  /* 0x0000000518007c0c */ /* 0x000fe4000bf66270 */
[----:B------:R-:W-:Y:S01]  /*223a0*/  ISETP.GE.AND P4, PT, R3, UR5, PT ;  /* 0x0000000503007c0c */ /* 0x000fe2000bf86270 */
[----:B------:R-:W-:Y:S01]  /*223b0*/  @!P1 IMAD.MOV.U32 R3, RZ, RZ, R28 ;  /* 0x000000ffff039224 */ /* 0x000fe200078e001c */
[----:B------:R-:W3:Y:S04]  /*223c0*/  LDL R24, [R1+0x6c4] ;  /* 0x0006c40001187983 */ /* 0x000ee80000100800 */
[----:B------:R0:W4:Y:S04]  /*223d0*/  @!P1 LDG.E.U16 R26, [R2.64] ;  /* 0x0000000a021a9981 */ /* 0x000128000c1e1500 */
[----:B--2---:R-:W-:Y:S04]  /*223e0*/  STL [R1+0x2a08], R13 ;  /* 0x002a080d01007387 */ /* 0x004fe80000100800 */
[----:B0-----:R-:W2:Y:S04]  /*223f0*/  LDL R3, [R1+0x6c0] ;  /* 0x0006c00001037983 */ /* 0x001ea80000100800 */
[----:B------:R-:W0:Y:S01]  /*22400*/  S2R R28, SR_TID.X ;  /* 0x00000000001c7919 */ /* 0x000e220000002100 */
[----:B------:R-:W-:-:S03]  /*22410*/  PRMT R4, RZ, 0x7610, R4 ;  /* 0x00007610ff047816 */ /* 0x000fc60000000004 */
[----:B------:R-:W4:Y:S01]  /*22420*/  LDL R7, [R1+0x6b4] ;  /* 0x0006b40001077983 */ /* 0x000f220000100800 */
[----:B0-----:R-:W-:-:S04]  /*22430*/  SHF.R.U32.HI R28, RZ, 0x6, R28 ;  /* 0x00000006ff1c7819 */ /* 0x001fc8000001161c */
[----:B------:R-:W-:-:S04]  /*22440*/  SGXT.U32 R28, R28, 0x1 ;  /* 0x000000011c1c781a */ /* 0x000fc80000000000 */
[----:B------:R-:W-:-:S04]  /*22450*/  LOP3.LUT R2, R28, 0x1a, RZ, 0xfc, !PT ;  /* 0x0000001a1c027812 */ /* 0x000fc800078efcff */
[----:B------:R-:W-:Y:S01]  /*22460*/  ISETP.GE.AND P1, PT, R2, UR5, PT ;  /* 0x0000000502007c0c */ /* 0x000fe2000bf26270 */
[----:B---3--:R-:W-:-:S05]  /*22470*/  @!P2 IMAD.MOV.U32 R2, RZ, RZ, R24 ;  /* 0x000000ffff02a224 */ /* 0x008fca00078e0018 */
[----:B--2---:R0:W2:Y:S04]  /*22480*/  @!P2 LDG.E.U16 R4, [R2.64] ;  /* 0x0000000a0204a981 */ /* 0x0040a8000c1e1500 */
[----:B----4-:R-:W-:Y:S04]  /*22490*/  STL [R1+0x29f4], R26 ;  /* 0x0029f41a01007387 */ /* 0x010fe80000100800 */
[----:B------:R-:W-:Y:S04]  /*224a0*/  STL [R1+0x29f8], R26 ;  /* 0x0029f81a01007387 */ /* 0x000fe80000100800 */
[----:B------:R-:W-:Y:S04]  /*224b0*/  STL [R1+0x29fc], R26 ;  /* 0x0029fc1a01007387 */ /* 0x000fe80000100800 */
[----:B------:R-:W-:Y:S04]  /*224c0*/  STL [R1+0x2a00], R26 ;  /* 0x002a001a01007387 */ /* 0x000fe80000100800 */
[----:B------:R-:W-:Y:S04]  /*224d0*/  STL [R1+0x2a04], R26 ;  /* 0x002a041a01007387 */ /* 0x000fe80000100800 */
[----:B0-----:R-:W3:Y:S04]  /*224e0*/  LDL R2, [R1+0x6b8] ;  /* 0x0006b80001027983 */ /* 0x001ee80000100800 */
[----:B--2---:R0:W-:Y:S04]  /*224f0*/  STL [R1+0x2c], R4 ;  /* 0x00002c0401007387 */ /* 0x0041e80000100800 */
[----:B------:R-:W3:Y:S04]  /*22500*/  LDL R3, [R1+0x6bc] ;  /* 0x0006bc0001037983 */ /* 0x000ee80000100800 */
[----:B------:R-:W1:Y:S01]  /*22510*/  S2R R28, SR_TID.X ;  /* 0x00000000001c7919 */ /* 0x000e620000002100 */
[----:B------:R-:W-:-:S03]  /*22520*/  PRMT R20, RZ, 0x7610, R20 ;  /* 0x00007610ff147816 */ /* 0x000fc60000000014 */
[----:B------:R-:W2:Y:S01]  /*22530*/  LDL R24, [R1+0x6a4] ;  /* 0x0006a40001187983 */ /* 0x000ea20000100800 */
[----:B-1----:R-:W-:-:S04]  /*22540*/  SHF.R.U32.HI R28, RZ, 0x6, R28 ;  /* 0x00000006ff1c7819 */ /* 0x002fc8000001161c */
[----:B------:R-:W-:-:S04]  /*22550*/  SGXT.U32 R28, R28, 0x1 ;  /* 0x000000011c1c781a */ /* 0x000fc80000000000 */
[----:B------:R-:W-:-:S04]  /*22560*/  LOP3.LUT R28, R28, 0x1c, RZ, 0xfc, !PT ;  /* 0x0000001c1c1c7812 */ /* 0x000fc800078efcff */
[----:B------:R-:W-:Y:S02]  /*22570*/  ISETP.GE.AND P2, PT, R28, UR5, PT ;  /* 0x000000051c007c0c */ /* 0x000fe4000bf46270 */
[----:B------:R-:W4:Y:S01]  /*22580*/  LDL.LU R28, [R1+0x2b18] ;  /* 0x002b1800011c7983 */ /* 0x000f220000300800 */
[----:B---3--:R-:W-:-:S04]  /*22590*/  @!P3 LOP3.LUT R3, R3, R2, RZ, 0x3c, !PT ;  /* 0x000000020303b212 */ /* 0x008fc800078e3cff */
[----:B------:R-:W-:-:S04]  /*225a0*/  @!P3 LOP3.LUT R2, R3, R2, RZ, 0x3c, !PT ;  /* 0x000000020302b212 */ /* 0x000fc800078e3cff */
[----:B------:R-:W-:-:S05]  /*225b0*/  @!P3 LOP3.LUT R3, R3, R2, RZ, 0x3c, !PT ;  /* 0x000000020303b212 */ /* 0x000fca00078e3cff */
[----:B------:R1:W3:Y:S04]  /*225c0*/  @!P3 LDG.E.U16 R20, [R2.64] ;  /* 0x0000000a0214b981 */ /* 0x0002e8000c1e1500 */
[----:B-1----:R-:W2:Y:S01]  /*225d0*/  LDL R3, [R1+0x6b0] ;  /* 0x0006b00001037983 */ /* 0x002ea20000100800 */
[----:B------:R-:W-:Y:S01]  /*225e0*/  PRMT R11, RZ, 0x7610, R11 ;  /* 0x00007610ff0b7816 */ /* 0x000fe2000000000b */
[----:B------:R-:W-:Y:S02]  /*225f0*/  @!P4 IMAD.MOV.U32 R2, RZ, RZ, R7 ;  /* 0x000000ffff02c224 */ /* 0x000fe400078e0007 */
[----:B0-----:R-:W0:Y:S02]  /*22600*/  S2R R4, SR_TID.X ;  /* 0x0000000000047919 */ /* 0x001e240000002100 */
[----:B0-----:R-:W-:-:S02]  /*22610*/  SHF.R.U32.HI R4, RZ, 0x6, R4 ;  /* 0x00000006ff047819 */ /* 0x001fc40000011604 */
[----:B---3--:R0:W-:Y:S04]  /*22620*/  STL [R1+0x60], R20 ;  /* 0x0000601401007387 */ /* 0x0081e80000100800 */
[----:B--2---:R1:W2:Y:S01]  /*22630*/  @!P4 LDG.E.U16 R11, [R2.64] ;  /* 0x0000000a020bc981 */ /* 0x0042a2000c1e1500 */
[----:B------:R-:W-:Y:S02]  /*22640*/  SGXT.U32 R4, R4, 0x1 ;  /* 0x000000010404781a */ /* 0x000fe40000000000 */
[----:B------:R-:W-:Y:S01]  /*22650*/  PRMT R18, RZ, 0x7610, R18 ;  /* 0x00007610ff127816 */ /* 0x000fe20000000012 */
[----:B0-----:R-:W3:Y:S04]  /*22660*/  LDL R20, [R1+0x69c] ;  /* 0x00069c0001147983 */ /* 0x001ee80000100800 */
[----:B-1----:R-:W2:Y:S04]  /*22670*/  LDL R2, [R1+0x6a8] ;  /* 0x0006a80001027983 */ /* 0x002ea80000100800 */
[----:B------:R-:W2:Y:S01]  /*22680*/  LDL R3, [R1+0x6ac] ;  /* 0x0006ac0001037983 */ /* 0x000ea20000100800 */
[----:B------:R-:W-:-:S04]  /*22690*/  LOP3.LUT R4, R4, 0x1e, RZ, 0xfc, !PT ;  /* 0x0000001e04047812 */ /* 0x000fc800078efcff */
[----:B------:R-:W-:Y:S02]  /*226a0*/  ISETP.GE.AND P0, PT, R4, UR5, PT ;  /* 0x0000000504007c0c */ /* 0x000fe4000bf06270 */
[----:B------:R-:W0:Y:S02]  /*226b0*/  S2R R4, SR_TID.X ;  /* 0x0000000000047919 */ /* 0x000e240000002100 */
[----:B0-----:R-:W-:-:S04]  /*226c0*/  SHF.R.U32.HI R4, RZ, 0x6, R4 ;  /* 0x00000006ff047819 */ /* 0x001fc80000011604 */
        /* <DEDUP_REMOVED lines=8> */
[----:B0-----:R-:W3:Y:S04]  /*22750*/  LDL R3, [R1+0x6a0] ;  /* 0x0006a00001037983 */ /* 0x001ee80000100800 */
[----:B------:R-:W0:Y:S01]  /*22760*/  S2R R7, SR_TID.X ;  /* 0x0000000000077919 */ /* 0x000e220000002100 */
[----:B------:R-:W-:Y:S02]  /*22770*/  PRMT R19, RZ, 0x7610, R19 ;  /* 0x00007610ff137816 */ /* 0x000fe40000000013 */
[----:B0-----:R-:W-:-:S04]  /*22780*/  SHF.R.U32.HI R7, RZ, 0x6, R7 ;  /* 0x00000006ff077819 */ /* 0x001fc80000011607 */
[----:B------:R-:W-:-:S04]  /*22790*/  SGXT.U32 R7, R7, 0x1 ;  /* 0x000000010707781a */ /* 0x000fc80000000000 */
[----:B------:R-:W-:-:S04]  /*227a0*/  LOP3.LUT R2, R7, 0x22, RZ, 0xfc, !PT ;  /* 0x0000002207027812 */ /* 0x000fc800078efcff */
[----:B------:R-:W-:Y:S01]  /*227b0*/  ISETP.GE.AND P1, PT, R2, UR5, PT ;  /* 0x0000000502007c0c */ /* 0x000fe2000bf26270 */
[----:B------:R-:W-:Y:S01]  /*227c0*/  @!P2 IMAD.MOV.U32 R2, RZ, RZ, R24 ;  /* 0x000000ffff02a224 */ /* 0x000fe200078e0018 */
[----:B--2---:R-:W-:Y:S04]  /*227d0*/  STL [R1+0x29f0], R18 ;  /* 0x0029f01201007387 */ /* 0x004fe80000100800 */
[----:B------:R-:W0:Y:S01]  /*227e0*/  S2R R7, SR_TID.X ;  /* 0x0000000000077919 */ /* 0x000e220000002100 */
[----:B------:R-:W-:-:S03]  /*227f0*/  PRMT R12, RZ, 0x7610, R12 ;  /* 0x00007610ff0c7816 */ /* 0x000fc6000000000c */
[----:B------:R-:W2:Y:S04]  /*22800*/  LDL R24, [R1+0x680] ;  /* 0x0006800001187983 */ /* 0x000ea80000100800 */
[----:B---3--:R1:W3:Y:S04]  /*22810*/  @!P2 LDG.E.U16 R19, [R2.64] ;  /* 0x0000000a0213a981 */ /* 0x0082e8000c1e1500 */
[----:B-1----:R-:W2:Y:S01]  /*22820*/  LDL R3, [R1+0x698] ;  /* 0x0006980001037983 */ /* 0x002ea20000100800 */
[----:B0-----:R-:W-:-:S04]  /*22830*/  SHF.R.U32.HI R2, RZ, 0x6, R7 ;  /* 0x00000006ff027819 */ /* 0x001fc80000011607 */
[----:B------:R-:W-:-:S04]  /*22840*/  SGXT.U32 R2, R2, 0x1 ;  /* 0x000000010202781a */ /* 0x000fc80000000000 */
[C---:B------:R-:W-:Y:S02]  /*22850*/  LOP3.LUT R7, R2.reuse, 0x24, RZ, 0xfc, !PT ;  /* 0x0000002402077812 */ /* 0x040fe400078efcff */
[----:B------:R-:W-:-:S04]  /*22860*/  LOP3.LUT R2, R2, 0x26, RZ, 0xfc, !PT ;  /* 0x0000002602027812 */ /* 0x000fc800078efcff */
[----:B------:R-:W-:Y:S01]  /*22870*/  ISETP.GE.AND P4, PT, R2, UR5, PT ;  /* 0x0000000502007c0c */ /* 0x000fe2000bf86270 */
[----:B------:R-:W-:-:S05]  /*22880*/  @!P0 IMAD.MOV.U32 R2, RZ, RZ, R20 ;  /* 0x000000ffff028224 */ /* 0x000fca00078e0014 */
[----:B--2---:R-:W2:Y:S01]  /*22890*/  @!P0 LDG.E.U16 R12, [R2.64] ;  /* 0x0000000a020c8981 */ /* 0x004ea2000c1e1500 */
[----:B------:R-:W-:-:S03]  /*228a0*/  ISETP.GE.AND P2, PT, R7, UR5, PT ;  /* 0x0000000507007c0c */ /* 0x000fc6000bf46270 */
[----:B---3--:R0:W-:Y:S04]  /*228b0*/  STL [R1+0x10], R19 ;  /* 0x0000101301007387 */ /* 0x0081e80000100800 */
[----:B0-----:R-:W3:Y:S04]  /*228c0*/  LDL R19, [R1+0x684] ;  /* 0x0006840001137983 */ /* 0x001ee80000100800 */
[----:B------:R-:W3:Y:S04]  /*228d0*/  LDL.LU R7, [R1+0x2b10] ;  /* 0x002b100001077983 */ /* 0x000ee80000300800 */
[----:B--2---:R0:W-:Y:S04]  /*228e0*/  STL [R1+0x54], R12 ;  /* 0x0000540c01007387 */ /* 0x0041e80000100800 */
[----:B0-----:R-:W2:Y:S04]  /*228f0*/  LDL.LU R12, [R1+0x2b0c] ;  /* 0x002b0c00010c7983 */ /* 0x001ea80000300800 */
[----:B------:R-:W2:Y:S04]  /*22900*/  LDL R2, [R1+0x690] ;  /* 0x0006900001027983 */ /* 0x000ea80000100800 */
[----:B------:R-:W2:Y:S01]  /*22910*/  LDL R3, [R1+0x694] ;  /* 0x0006940001037983 */ /* 0x000ea20000100800 */
[----:B------:R-:W-:-:S02]  /*22920*/  PRMT R9, RZ, 0x7610, R9 ;  /* 0x00007610ff097816 */ /* 0x000fc40000000009 */
[----:B--2---:R-:W-:-:S04]  /*22930*/  @!P3 LOP3.LUT R3, R3, R2, RZ, 0x3c, !PT ;  /* 0x000000020303b212 */ /* 0x004fc800078e3cff */
[----:B------:R-:W-:-:S04]  /*22940*/  @!P3 LOP3.LUT R2, R3, R2, RZ, 0x3c, !PT ;  /* 0x000000020302b212 */ /* 0x000fc800078e3cff */
[----:B------:R-:W-:-:S05]  /*22950*/  @!P3 LOP3.LUT R3, R3, R2, RZ, 0x3c, !PT ;  /* 0x000000020303b212 */ /* 0x000fca00078e3cff */
[----:B------:R0:W2:Y:S04]  /*22960*/  @!P3 LDG.E.U16 R9, [R2.64] ;  /* 0x0000000a0209b981 */ /* 0x0000a8000c1e1500 */
[----:B0-----:R-:W2:Y:S04]  /*22970*/  LDL R2, [R1+0x688] ;  /* 0x0006880001027983 */ /* 0x001ea80000100800 */
[----:B------:R-:W2:Y:S01]  /*22980*/  LDL R3, [R1+0x68c] ;  /* 0x00068c0001037983 */ /* 0x000ea20000100800 */
[----:B------:R-:W-:-:S03]  /*22990*/  PRMT R15, RZ, 0x7610, R15 ;  /* 0x00007610ff0f7816 */ /* 0x000fc6000000000f */
[----:B------:R-:W0:Y:S01]  /*229a0*/  S2R R20, SR_TID.X ;  /* 0x0000000000147919 */ /* 0x000e220000002100 */
[----:B--2---:R-:W-:-:S04]  /*229b0*/  @!P1 LOP3.LUT R3, R3, R2, RZ, 0x3c, !PT ;  /* 0x0000000203039212 */ /* 0x004fc800078e3cff */
[----:B------:R-:W-:-:S04]  /*229c0*/  @!P1 LOP3.LUT R2, R3, R2, RZ, 0x3c, !PT ;  /* 0x0000000203029212 */ /* 0x000fc800078e3cff */
[----:B------:R-:W-:-:S05]  /*229d0*/  @!P1 LOP3.LUT R3, R3, R2, RZ, 0x3c, !PT ;  /* 0x0000000203039212 */ /* 0x000fca00078e3cff */
[----:B------:R3:W2:Y:S01]  /*229e0*/  @!P1 LDG.E.U16 R15, [R2.64] ;  /* 0x0000000a020f9981 */ /* 0x0006a2000c1e1500 */
[----:B0-----:R-:W-:-:S04]  /*229f0*/  SHF.R.U32.HI R20, RZ, 0x6, R20 ;  /* 0x00000006ff147819 */ /* 0x001fc80000011614 */
[----:B------:R-:W-:Y:S02]  /*22a00*/  SGXT.U32 R20, R20, 0x1 ;  /* 0x000000011414781a */ /* 0x000fe40000000000 */
[----:B------:R-:W-:Y:S02]  /*22a10*/  PRMT R29, RZ, 0x7610, R29 ;  /* 0x00007610ff1d7816 */ /* 0x000fe4000000001d */
[----:B------:R-:W-:Y:S01]  /*22a20*/  LOP3.LUT R20, R20, 0x28, RZ, 0xfc, !PT ;  /* 0x0000002814147812 */ /* 0x000fe200078efcff */
[----:B---3--:R-:W-:Y:S02]  /*22a30*/  @!P2 IMAD.MOV.U32 R2, RZ, RZ, R19 ;  /* 0x000000ffff02a224 */ /* 0x008fe400078e0013 */
[----:B------:R-:W-:Y:S01]  /*22a40*/  @!P2 IMAD.MOV.U32 R3, RZ, RZ, R24 ;  /* 0x000000ffff03a224 */ /* 0x000fe200078e0018 */
[----:B------:R-:W-:Y:S02]  /*22a50*/  ISETP.GE.AND P0, PT, R20, UR5, PT ;  /* 0x0000000514007c0c */ /* 0x000fe4000bf06270 */
[----:B------:R-:W3:Y:S04]  /*22a60*/  LDL R20, [R1+0x674] ;  /* 0x0006740001147983 */ /* 0x000ee80000100800 */
[----:B------:R0:W3:Y:S04]  /*22a70*/  @!P2 LDG.E.U16 R29, [R2.64] ;  /* 0x0000000a021da981 */ /* 0x0000e8000c1e1500 */
[----:B--2---:R-:W-:Y:S04]  /*22a80*/  STL [R1+0x29ec], R15 ;  /* 0x0029ec0f01007387 */ /* 0x004fe80000100800 */
[----:B0-----:R-:W2:Y:S04]  /*22a90*/  LDL R2, [R1+0x678] ;  /* 0x0006780001027983 */ /* 0x001ea80000100800 */
[----:B------:R-:W2:Y:S01]  /*22aa0*/  LDL R3, [R1+0x67c] ;  /* 0x00067c0001037983 */ /* 0x000ea20000100800 */
[----:B------:R-:W-:-:S03]  /*22ab0*/  PRMT R21, RZ, 0x7610, R21 ;  /* 0x00007610ff157816 */ /* 0x000fc60000000015 */
[----:B------:R-:W3:Y:S04]  /*22ac0*/  LDL R24, [R1+0x658] ;  /* 0x0006580001187983 */ /* 0x000ee80000100800 */
[----:B------:R-:W3:Y:S01]  /*22ad0*/  LDL R19, [R1+0x650] ;  /* 0x0006500001137983 */ /* 0x000ee20000100800 */
[----:B--2---:R-:W-:-:S04]  /*22ae0*/  @!P4 LOP3.LUT R3, R3, R2, RZ, 0x3c, !PT ;  /* 0x000000020303c212 */ /* 0x004fc800078e3cff */
[----:B------:R-:W-:-:S04]  /*22af0*/  @!P4 LOP3.LUT R2, R3, R2, RZ, 0x3c, !PT ;  /* 0x000000020302c212 */ /* 0x000fc800078e3cff */
[----:B------:R-:W-:-:S05]  /*22b00*/  @!P4 LOP3.LUT R3, R3, R2, RZ, 0x3c, !PT ;  /* 0x000000020303c212 */ /* 0x000fca00078e3cff */
[----:B------:R0:W2:Y:S04]  /*22b10*/  @!P4 LDG.E.U16 R21, [R2.64] ;  /* 0x0000000a0215c981 */ /* 0x0000a8000c1e1500 */
[----:B0-----:R-:W0:Y:S04]  /*22b20*/  S2R R3, SR_TID.X ;  /* 0x0000000000037919 */ /* 0x001e280000002100 */
[----:B---3--:R-:W-:Y:S04]  /*22b30*/  STL [R1+0x29cc], R29 ;  /* 0x0029cc1d01007387 */ /* 0x008fe80000100800 */
[----:B------:R-:W-:Y:S04]  /*22b40*/  STL [R1+0x29d0], R29 ;  /* 0x0029d01d01007387 */ /* 0x000fe80000100800 */
[----:B------:R-:W-:Y:S04]  /*22b50*/  STL [R1+0x29d4], R29 ;  /* 0x0029d41d01007387 */ /* 0x000fe80000100800 */
[----:B------:R-:W-:Y:S01]  /*22b60*/  STL [R1+0x29d8], R29 ;  /* 0x0029d81d01007387 */ /* 0x000fe20000100800 */
[----:B0-----:R-:W-:-:S04]  /*22b70*/  SHF.R.U32.HI R3, RZ, 0x6, R3 ;  /* 0x00000006ff037819 */ /* 0x001fc80000011603 */
[----:B------:R-:W-:-:S04]  /*22b80*/  SGXT.U32 R3, R3, 0x1 ;  /* 0x000000010303781a */ /* 0x000fc80000000000 */
[----:B------:R-:W-:Y:S01]  /*22b90*/  LOP3.LUT R2, R3, 0x2a, RZ, 0xfc, !PT ;  /* 0x0000002a03027812 */ /* 0x000fe200078efcff */
[----:B--2---:R0:W-:Y:S04]  /*22ba0*/  STL [R1+0x44], R21 ;  /* 0x0000441501007387 */ /* 0x0041e80000100800 */
[----:B0-----:R-:W2:Y:S04]  /*22bb0*/  LDL.LU R21, [R1+0x2b08] ;  /* 0x002b080001157983 */ /* 0x001ea80000300800 */
[----:B------:R-:W3:Y:S01]  /*22bc0*/  LDL R3, [R1+0x670] ;  /* 0x0006700001037983 */ /* 0x000ee20000100800 */
[----:B------:R-:W-:Y:S01]  /*22bd0*/  ISETP.GE.AND P1, PT, R2, UR5, PT ;  /* 0x0000000502007c0c */ /* 0x000fe2000bf26270 */
[----:B------:R-:W-:Y:S01]  /*22be0*/  @!P0 IMAD.MOV.U32 R2, RZ, RZ, R20 ;  /* 0x000000ffff028224 */ /* 0x000fe200078e0014 */
[----:B------:R-:W-:-:S06]  /*22bf0*/  PRMT R6, RZ, 0x7610, R6 ;  /* 0x00007610ff067816 */ /* 0x000fcc0000000006 */
[----:B---3--:R0:W3:Y:S04]  /*22c00*/  @!P0 LDG.E.U16 R6, [R2.64] ;  /* 0x0000000a02068981 */ /* 0x0080e8000c1e1500 */
[----:B0-----:R-:W0:Y:S02]  /*22c10*/  S2R R3, SR_TID.X ;  /* 0x0000000000037919 */ /* 0x001e240000002100 */
[----:B0-----:R-:W-:-:S04]  /*22c20*/  SHF.R.U32.HI R3, RZ, 0x6, R3 ;  /* 0x00000006ff037819 */ /* 0x001fc80000011603 */
[----:B------:R-:W-:-:S04]  /*22c30*/  SGXT.U32 R3, R3, 0x1 ;  /* 0x000000010303781a */ /* 0x000fc80000000000 */
[----:B------:R-:W-:Y:S02]  /*22c40*/  LOP3.LUT R2, R3, 0x2c, RZ, 0xfc, !PT ;  /* 0x0000002c03027812 */ /* 0x000fe400078efcff */
[----:B------:R-:W2:Y:S01]  /*22c50*/  LDL R3, [R1+0x654] ;  /* 0x0006540001037983 */ /* 0x000ea20000100800 */
[----:B------:R-:W-:Y:S02]  /*22c60*/  PRMT R10, RZ, 0x7610, R10 ;  /* 0x00007610ff0a7816 */ /* 0x000fe4000000000a */
[----:B------:R-:W-:Y:S01]  /*22c70*/  ISETP.GE.AND P0, PT, R2, UR5, PT ;  /* 0x0000000502007c0c */ /* 0x000fe2000bf06270 */
[----:B------:R-:W-:Y:S01]  /*22c80*/  @!P1 IMAD.MOV.U32 R2, RZ, RZ, R24 ;  /* 0x000000ffff029224 */ /* 0x000fe200078e0018 */
[----:B------:R-:W-:-:S04]  /*22c90*/  PRMT R17, RZ, 0x7610, R17 ;  /* 0x00007610ff117816 */ /* 0x000fc80000000011 */
[----:B--2---:R0:W2:Y:S04]  /*22ca0*/  @!P1 LDG.E.U16 R10, [R2.64] ;  /* 0x0000000a020a9981 */ /* 0x0040a8000c1e1500 */
[----:B0-----:R-:W3:Y:S03]  /*22cb0*/  LDL R3, [R1+0x64c] ;  /* 0x00064c0001037983 */ /* 0x001ee60000100800 */
[----:B------:R-:W-:Y:S01]  /*22cc0*/  @!P0 IMAD.MOV.U32 R2, RZ, RZ, R19 ;  /* 0x000000ffff028224 */ /* 0x000fe200078e0013 */
[----:B------:R-:W0:Y:S04]  /*22cd0*/  S2R R20, SR_TID.X ;  /* 0x0000000000147919 */ /* 0x000e280000002100 */
[----:B--2---:R-:W-:Y:S04]  /*22ce0*/  STL [R1+0x29e8], R10 ;  /* 0x0029e80a01007387 */ /* 0x004fe80000100800 */
[----:B---3--:R1:W2:Y:S01]  /*22cf0*/  @!P0 LDG.E.U16 R17, [R2.64] ;  /* 0x0000000a02118981 */ /* 0x0082a2000c1e1500 */
[----:B0-----:R-:W-:-:S02]  /*22d00*/  SHF.R.U32.HI R20, RZ, 0x6, R20 ;  /* 0x00000006ff147819 */ /* 0x001fc40000011614 */
[----:B------:R-:W-:Y:S01]  /*22d10*/  PRMT R23, RZ, 0x7610, R23 ;  /* 0x00007610ff177816 */ /* 0x000fe20000000017 */
[----:B------:R-:W3:Y:S04]  /*22d20*/  LDL R24, [R1+0x638] ;  /* 0x0006380001187983 */ /* 0x000ee80000100800 */
[----:B-1----:R-:W2:Y:S04]  /*22d30*/  LDL R2, [R1+0x644] ;  /* 0x0006440001027983 */ /* 0x002ea80000100800 */
[----:B------:R-:W2:Y:S01]  /*22d40*/  LDL R3, [R1+0x648] ;  /* 0x0006480001037983 */ /* 0x000ea20000100800 */
[----:B------:R-:W-:-:S04]  /*22d50*/  SGXT.U32 R20, R20, 0x1 ;  /* 0x000000011414781a */ /* 0x000fc80000000000 */
[----:B------:R-:W-:-:S04]  /*22d60*/  LOP3.LUT R20, R20, 0x2e, RZ, 0xfc, !PT ;  /* 0x0000002e14147812 */ /* 0x000fc800078efcff */
[----:B------:R-:W-:Y:S02]  /*22d70*/  ISETP.GE.AND P1, PT, R20, UR5, PT ;  /* 0x0000000514007c0c */ /* 0x000fe4000bf26270 */
[----:B------:R-:W0:Y:S11]  /*22d80*/  S2R R20, SR_TID.X ;  /* 0x0000000000147919 */ /* 0x000e360000002100 */
[----:B--2---:R-:W-:-:S04]  /*22d90*/  @!P1 LOP3.LUT R3, R3, R2, RZ, 0x3c, !PT ;  /* 0x0000000203039212 */ /* 0x004fc800078e3cff */
[----:B------:R-:W-:-:S04]  /*22da0*/  @!P1 LOP3.LUT R2, R3, R2, RZ, 0x3c, !PT ;  /* 0x0000000203029212 */ /* 0x000fc800078e3cff */
[----:B------:R-:W-:-:S05]  /*22db0*/  @!P1 LOP3.LUT R3, R3, R2, RZ, 0x3c, !PT ;  /* 0x0000000203039212 */ /* 0x000fca00078e3cff */
[----:B------:R-:W2:Y:S01]  /*22dc0*/  @!P1 LDG.E.U16 R23, [R2.64] ;  /* 0x0000000a02179981 */ /* 0x000ea2000c1e1500 */
[----:B0-----:R-:W-:-:S04]  /*22dd0*/  SHF.R.U32.HI R20, RZ, 0x6, R20 ;  /* 0x00000006ff147819 */ /* 0x001fc80000011614 */
[----:B------:R-:W-:Y:S01]  /*22de0*/  SGXT.U32 R20, R20, 0x1 ;  /* 0x000000011414781a */ /* 0x000fe20000000000 */
[----:B------:R-:W-:Y:S03]  /*22df0*/  STL [R1+0x29dc], R17 ;  /* 0x0029dc1101007387 */ /* 0x000fe60000100800 */
[----:B------:R-:W-:Y:S01]  /*22e00*/  LOP3.LUT R20, R20, 0x30, RZ, 0xfc, !PT ;  /* 0x0000003014147812 */ /* 0x000fe200078efcff */
[----:B------:R-:W-:Y:S03]  /*22e10*/  STL [R1+0x29e0], R17 ;  /* 0x0029e01101007387 */ /* 0x000fe60000100800 */
[----:B------:R-:W-:Y:S01]  /*22e20*/  ISETP.GE.AND P0, PT, R20, UR5, PT ;  /* 0x0000000514007c0c */ /* 0x000fe2000bf06270 */
[----:B------:R-:W-:Y:S04]  /*22e30*/  STL [R1+0x29e4], R17 ;  /* 0x0029e41101007387 */ /* 0x000fe80000100800 */
[----:B------:R-:W3:Y:S04]  /*22e40*/  LDL.LU R20, [R1+0x2b04] ;  /* 0x002b040001147983 */ /* 0x000ee80000300800 */
[----:B------:R-:W0:Y:S04]  /*22e50*/  S2R R19, SR_TID.X ;  /* 0x0000000000137919 */ /* 0x000e280000002100 */
[----:B--2---:R1:W-:Y:S04]  /*22e60*/  STL [R1+0x18], R23 ;  /* 0x0000181701007387 */ /* 0x0043e80000100800 */
[----:B------:R-:W2:Y:S04]  /*22e70*/  LDL R2, [R1+0x63c] ;  /* 0x00063c0001027983 */ /* 0x000ea80000100800 */
[----:B------:R-:W2:Y:S01]  /*22e80*/  LDL R3, [R1+0x640] ;  /* 0x0006400001037983 */ /* 0x000ea20000100800 */
[----:B0-----:R-:W-:-:S04]  /*22e90*/  SHF.R.U32.HI R19, RZ, 0x6, R19 ;  /* 0x00000006ff137819 */ /* 0x001fc80000011613 */
[----:B------:R-:W-:Y:S02]  /*22ea0*/  SGXT.U32 R19, R19, 0x1 ;  /* 0x000000011313781a */ /* 0x000fe40000000000 */
[----:B------:R-:W-:Y:S02]  /*22eb0*/  PRMT R5, RZ, 0x7610, R5 ;  /* 0x00007610ff057816 */ /* 0x000fe40000000005 */
[----:B------:R-:W-:-:S04]  /*22ec0*/  LOP3.LUT R19, R19, 0x32, RZ, 0xfc, !PT ;  /* 0x0000003213137812 */ /* 0x000fc800078efcff */
[----:B------:R-:W-:Y:S02]  /*22ed0*/  ISETP.GE.AND P1, PT, R19, UR5, PT ;  /* 0x0000000513007c0c */ /* 0x000fe4000bf26270 */
[----:B------:R-:W3:Y:S04]  /*22ee0*/  LDL.LU R19, [R1+0x2b00] ;  /* 0x002b000001137983 */ /* 0x000ee80000300800 */
[----:B-1----:R-:W0:Y:S01]  /*22ef0*/  S2R R23, SR_TID.X ;  /* 0x0000000000177919 */ /* 0x002e220000002100 */
[----:B--2---:R-:W-:-:S04]  /*22f00*/  @!P0 LOP3.LUT R3, R3, R2, RZ, 0x3c, !PT ;  /* 0x0000000203038212 */ /* 0x004fc800078e3cff */
[----:B------:R-:W-:-:S04]  /*22f10*/  @!P0 LOP3.LUT R2, R3, R2, RZ, 0x3c, !PT ;  /* 0x0000000203028212 */ /* 0x000fc800078e3cff */
[----:B------:R-:W-:-:S05]  /*22f20*/  @!P0 LOP3.LUT R3, R3, R2, RZ, 0x3c, !PT ;  /* 0x0000000203038212 */ /* 0x000fca00078e3cff */
[----:B------:R1:W2:Y:S04]  /*22f30*/  @!P0 LDG.E.U16 R5, [R2.64] ;  /* 0x0000000a02058981 */ /* 0x0002a8000c1e1500 */
[----:B-1----:R-:W2:Y:S01]  /*22f40*/  LDL R3, [R1+0x634] ;  /* 0x0006340001037983 */ /* 0x002ea20000100800 */
[----:B0-----:R-:W-:-:S04]  /*22f50*/  SHF.R.U32.HI R23, RZ, 0x6, R23 ;  /* 0x00000006ff177819 */ /* 0x001fc80000011617 */
[----:B------:R-:W-:-:S04]  /*22f60*/  SGXT.U32 R23, R23, 0x1 ;  /* 0x000000011717781a */ /* 0x000fc80000000000 */
[----:B------:R-:W-:Y:S02]  /*22f70*/  LOP3.LUT R2, R23, 0x34, RZ, 0xfc, !PT ;  /* 0x0000003417027812 */ /* 0x000fe400078efcff */
[----:B------:R-:W-:Y:S02]  /*22f80*/  PRMT R8, RZ, 0x7610, R8 ;  /* 0x00007610ff087816 */ /* 0x000fe40000000008 */
[----:B------:R-:W-:Y:S01]  /*22f90*/  ISETP.GE.AND P0, PT, R2, UR5, PT ;  /* 0x0000000502007c0c */ /* 0x000fe2000bf06270 */
[----:B---3--:R-:W-:Y:S01]  /*22fa0*/  @!P1 IMAD.MOV.U32 R2, RZ, RZ, R24 ;  /* 0x000000ffff029224 */ /* 0x008fe200078e0018 */
[----:B------:R-:W0:Y:S04]  /*22fb0*/  S2R R23, SR_TID.X ;  /* 0x0000000000177919 */ /* 0x000e280000002100 */
[----:B--2---:R1:W2:Y:S04]  /*22fc0*/  @!P1 LDG.E.U16 R8, [R2.64] ;  /* 0x0000000a02089981 */ /* 0x0042a8000c1e1500 */
[----:B-1----:R-:W3:Y:S04]  /*22fd0*/  LDL R2, [R1+0x62c] ;  /* 0x00062c0001027983 */ /* 0x002ee80000100800 */
[----:B------:R-:W3:Y:S01]  /*22fe0*/  LDL R3, [R1+0x630] ;  /* 0x0006300001037983 */ /* 0x000ee20000100800 */
[----:B0-----:R-:W-:-:S04]  /*22ff0*/  SHF.R.U32.HI R23, RZ, 0x6, R23 ;  /* 0x00000006ff177819 */ /* 0x001fc80000011617 */
[----:B------:R-:W-:Y:S02]  /*23000*/  SGXT.U32 R23, R23, 0x1 ;  /* 0x000000011717781a */ /* 0x000fe40000000000 */
[----:B------:R-:W-:Y:S02]  /*23010*/  PRMT R14, RZ, 0x7610, R14 ;  /* 0x00007610ff0e7816 */ /* 0x000fe4000000000e */
[----:B------:R-:W-:-:S04]  /*23020*/  LOP3.LUT R23, R23, 0x36, RZ, 0xfc, !PT ;  /* 0x0000003617177812 */ /* 0x000fc800078efcff */
[----:B------:R-:W-:Y:S02]  /*23030*/  ISETP.GE.AND P1, PT, R23, UR5, PT ;  /* 0x0000000517007c0c */ /* 0x000fe4000bf26270 */
[----:B------:R-:W2:Y:S01]  /*23040*/  LDL.LU R23, [R1+0x2afc] ;  /* 0x002afc0001177983 */ /* 0x000ea20000300800 */
[----:B---3--:R-:W-:-:S04]  /*23050*/  @!P0 LOP3.LUT R3, R3, R2, RZ, 0x3c, !PT ;  /* 0x0000000203038212 */ /* 0x008fc800078e3cff */
[----:B------:R-:W-:-:S04]  /*23060*/  @!P0 LOP3.LUT R2, R3, R2, RZ, 0x3c, !PT ;  /* 0x0000000203028212 */ /* 0x000fc800078e3cff */
[----:B------:R-:W-:-:S05]  /*23070*/  @!P0 LOP3.LUT R3, R3, R2, RZ, 0x3c, !PT ;  /* 0x0000000203038212 */ /* 0x000fca00078e3cff */
[----:B------:R0:W3:Y:S04]  /*23080*/  @!P0 LDG.E.U16 R14, [R2.64] ;  /* 0x0000000a020e8981 */ /* 0x0000e8000c1e1500 */
[----:B0-----:R-:W2:Y:S04]  /*23090*/  LDL R2, [R1+0x624] ;  /* 0x0006240001027983 */ /* 0x001ea80000100800 */
[----:B------:R-:W2:Y:S01]  /*230a0*/  LDL R3, [R1+0x628] ;  /* 0x0006280001037983 */ /* 0x000ea20000100800 */
[----:B----4-:R-:W-:-:S03]  /*230b0*/  PRMT R28, RZ, 0x7610, R28 ;  /* 0x00007610ff1c7816 */ /* 0x010fc6000000001c */
[----:B------:R-:W0:Y:S01]  /*230c0*/  S2R R24, SR_TID.X ;  /* 0x0000000000187919 */ /* 0x000e220000002100 */
[----:B--2---:R-:W-:-:S04]  /*230d0*/  @!P1 LOP3.LUT R3, R3, R2, RZ, 0x3c, !PT ;  /* 0x0000000203039212 */ /* 0x004fc800078e3cff */
[----:B------:R-:W-:-:S04]  /*230e0*/  @!P1 LOP3.LUT R2, R3, R2, RZ, 0x3c, !PT ;  /* 0x0000000203029212 */ /* 0x000fc800078e3cff */
[----:B------:R-:W-:-:S05]  /*230f0*/  @!P1 LOP3.LUT R3, R3, R2, RZ, 0x3c, !PT ;  /* 0x0000000203039212 */ /* 0x000fca00078e3cff */
[----:B------:R1:W2:Y:S04]  /*23100*/  @!P1 LDG.E.U16 R28, [R2.64] ;  /* 0x0000000a021c9981 */ /* 0x0002a8000c1e1500 */
[----:B-1----:R-:W4:Y:S04]  /*23110*/  LDL R2, [R1+0x61c] ;  /* 0x00061c0001027983 */ /* 0x002f280000100800 */
[----:B------:R-:W4:Y:S01]  /*23120*/  LDL R3, [R1+0x620] ;  /* 0x0006200001037983 */ /* 0x000f220000100800 */
[----:B0-----:R-:W-:-:S04]  /*23130*/  SHF.R.U32.HI R24, RZ, 0x6, R24 ;  /* 0x00000006ff187819 */ /* 0x001fc80000011618 */
[----:B------:R-:W-:-:S04]  /*23140*/  SGXT.U32 R24, R24, 0x1 ;  /* 0x000000011818781a */ /* 0x000fc80000000000 */
[----:B------:R-:W-:-:S04]  /*23150*/  LOP3.LUT R24, R24, 0x38, RZ, 0xfc, !PT ;  /* 0x0000003818187812 */ /* 0x000fc800078efcff */
[----:B------:R-:W-:Y:S02]  /*23160*/  ISETP.GE.AND P0, PT, R24, UR5, PT ;  /* 0x0000000518007c0c */ /* 0x000fe4000bf06270 */
[----:B------:R-:W0:Y:S01]  /*23170*/  S2R R24, SR_TID.X ;  /* 0x0000000000187919 */ /* 0x000e220000002100 */
[----:B------:R-:W-:Y:S02]  /*23180*/  PRMT R4, RZ, 0x7610, R4 ;  /* 0x00007610ff047816 */ /* 0x000fe40000000004 */
[----:B0-----:R-:W-:-:S04]  /*23190*/  SHF.R.U32.HI R24, RZ, 0x6, R24 ;  /* 0x00000006ff187819 */ /* 0x001fc80000011618 */
[----:B------:R-:W-:-:S04]  /*231a0*/  SGXT.U32 R24, R24, 0x1 ;  /* 0x000000011818781a */ /* 0x000fc80000000000 */
[----:B------:R-:W-:-:S04]  /*231b0*/  LOP3.LUT R24, R24, 0x3a, RZ, 0xfc, !PT ;  /* 0x0000003a18187812 */ /* 0x000fc800078efcff */
[----:B------:R-:W-:Y:S01]  /*231c0*/  ISETP.GE.AND P1, PT, R24, UR5, PT ;  /* 0x0000000518007c0c */ /* 0x000fe2000bf26270 */
[----:B--2---:R-:W-:Y:S01]  /*231d0*/  STL [R1+0x2994], R28 ;  /* 0x0029941c01007387 */ /* 0x004fe20000100800 */
[----:B----4-:R-:W-:-:S04]  /*231e0*/  @!P0 LOP3.LUT R3, R3, R2, RZ, 0x3c, !PT ;  /* 0x0000000203038212 */ /* 0x010fc800078e3cff */
[----:B------:R-:W-:-:S04]  /*231f0*/  @!P0 LOP3.LUT R2, R3, R2, RZ, 0x3c, !PT ;  /* 0x0000000203028212 */ /* 0x000fc800078e3cff */
[----:B------:R-:W-:Y:S01]  /*23200*/  @!P0 LOP3.LUT R3, R3, R2, RZ, 0x3c, !PT ;  /* 0x0000000203038212 */ /* 0x000fe200078e3cff */
[----:B------:R-:W-:Y:S04]  /*23210*/  STL [R1+0x2998], R28 ;  /* 0x0029981c01007387 */ /* 0x000fe80000100800 */
[----:B------:R-:W2:Y:S04]  /*23220*/  LDL.LU R24, [R1+0x2af8] ;  /* 0x002af80001187983 */ /* 0x000ea80000300800 */
[----:B------:R0:W4:Y:S04]  /*23230*/  @!P0 LDG.E.U16 R4, [R2.64] ;  /* 0x0000000a02048981 */ /* 0x000128000c1e1500 */
[----:B0-----:R-:W2:Y:S04]  /*23240*/  LDL R2, [R1+0x614] ;  /* 0x0006140001027983 */ /* 0x001ea80000100800 */
[----:B------:R-:W2:Y:S01]  /*23250*/  LDL R3, [R1+0x618] ;  /* 0x0006180001037983 */ /* 0x000ea20000100800 */
[----:B------:R-:W-:-:S04]  /*23260*/  SHF.R.U32.HI R25, RZ, 0x6, R25 ;  /* 0x00000006ff197819 */ /* 0x000fc80000011619 */
[----:B------:R-:W-:Y:S02]  /*23270*/  SGXT.U32 R25, R25, 0x1 ;  /* 0x000000011919781a */ /* 0x000fe40000000000 */
[----:B------:R-:W-:Y:S02]  /*23280*/  PRMT R7, RZ, 0x7610, R7 ;  /* 0x00007610ff077816 */ /* 0x000fe40000000007 */
[----:B------:R-:W-:-:S04]  /*23290*/  LOP3.LUT R25, R25, 0x3c, RZ, 0xfc, !PT ;  /* 0x0000003c19197812 */ /* 0x000fc800078efcff */
[----:B------:R-:W-:Y:S02]  /*232a0*/  ISETP.GE.AND P0, PT, R25, UR5, PT ;  /* 0x0000000519007c0c */ /* 0x000fe4000bf06270 */
[----:B------:R-:W3:Y:S01]  /*232b0*/  LDL.LU R25, [R1+0x2af4] ;  /* 0x002af40001197983 */ /* 0x000ee20000300800 */
[----:B--2---:R-:W-:-:S04]  /*232c0*/  @!P1 LOP3.LUT R3, R3, R2, RZ, 0x3c, !PT ;  /* 0x0000000203039212 */ /* 0x004fc800078e3cff */
[----:B------:R-:W-:-:S04]  /*232d0*/  @!P1 LOP3.LUT R2, R3, R2, RZ, 0x3c, !PT ;  /* 0x0000000203029212 */ /* 0x000fc800078e3cff */
[----:B------:R-:W-:-:S05]  /*232e0*/  @!P1 LOP3.LUT R3, R3, R2, RZ, 0x3c, !PT ;  /* 0x0000000203039212 */ /* 0x000fca00078e3cff */
[----:B------:R0:W2:Y:S04]  /*232f0*/  @!P1 LDG.E.U16 R7, [R2.64] ;  /* 0x0000000a02079981 */ /* 0x0000a8000c1e1500 */
[----:B0-----:R-:W2:Y:S04]  /*23300*/  LDL R2, [R1+0x60c] ;  /* 0x00060c0001027983 */ /* 0x001ea80000100800 */
[----:B------:R-:W2:Y:S01]  /*23310*/  LDL R3, [R1+0x610] ;  /* 0x0006100001037983 */ /* 0x000ea20000100800 */
[----:B------:R-:W-:Y:S02]  /*23320*/  PRMT R12, RZ, 0x7610, R12 ;  /* 0x00007610ff0c7816 */ /* 0x000fe4000000000c */
[----:B------:R-:W-:-:S02]  /*23330*/  LOP3.LUT R27, R27, 0x3e, RZ, 0xfc, !PT ;  /* 0x0000003e1b1b7812 */ /* 0x000fc400078efcff */
[----:B--2---:R-:W-:-:S04]  /*23340*/  @!P0 LOP3.LUT R3, R3, R2, RZ, 0x3c, !PT ;  /* 0x0000000203038212 */ /* 0x004fc800078e3cff */
[----:B------:R-:W-:-:S04]  /*23350*/  @!P0 LOP3.LUT R2, R3, R2, RZ, 0x3c, !PT ;  /* 0x0000000203028212 */ /* 0x000fc800078e3cff */
[----:B------:R-:W-:-:S05]  /*23360*/  @!P0 LOP3.LUT R3, R3, R2, RZ, 0x3c, !PT ;  /* 0x0000000203038212 */ /* 0x000fca00078e3cff */
[----:B------:R0:W2:Y:S04]  /*23370*/  @!P0 LDG.E.U16 R12, [R2.64] ;  /* 0x0000000a020c8981 */ /* 0x0000a8000c1e1500 */
[----:B0-----:R-:W3:Y:S04]  /*23380*/  LDL R2, [R1+0x604] ;  /* 0x0006040001027983 */ /* 0x001ee80000100800 */
[----:B------:R-:W3:Y:S01]  /*23390*/  LDL R3, [R1+0x608] ;  /* 0x0006080001037983 */ /* 0x000ee20000100800 */
[----:B------:R-:W-:-:S03]  /*233a0*/  ISETP.GE.AND P1, PT, R27, UR5, PT ;  /* 0x000000051b007c0c */ /* 0x000fc6000bf26270 */
[----:B------:R-:W0:Y:S01]  /*233b0*/  S2R R27, SR_TID.X ;  /* 0x00000000001b7919 */ /* 0x000e220000002100 */
[----:B------:R-:W-:Y:S02]  /*233c0*/  PRMT R21, RZ, 0x7610, R21 ;  /* 0x00007610ff157816 */ /* 0x000fe40000000015 */
[----:B0-----:R-:W-:-:S04]  /*233d0*/  LOP3.LUT R27, R27, 0x3f, RZ, 0xc0, !PT ;  /* 0x0000003f1b1b7812 */ /* 0x001fc800078ec0ff */
[----:B------:R-:W-:Y:S01]  /*233e0*/  ISETP.GE.AND P0, PT, R27, UR5, PT ;  /* 0x000000051b007c0c */ /* 0x000fe2000bf06270 */
[----:B--2---:R-:W-:Y:S04]  /*233f0*/  STL [R1+0x29c8], R12 ;  /* 0x0029c80c01007387 */ /* 0x004fe80000100800 */
[----:B------:R-:W2:Y:S01]  /*23400*/  LDL.LU R27, [R1+0x2af0] ;  /* 0x002af000011b7983 */ /* 0x000ea20000300800 */
[----:B---3--:R-:W-:-:S04]  /*23410*/  @!P1 LOP3.LUT R3, R3, R2, RZ, 0x3c, !PT ;  /* 0x0000000203039212 */ /* 0x008fc800078e3cff */
[----:B------:R-:W-:-:S04]  /*23420*/  @!P1 LOP3.LUT R2, R3, R2, RZ, 0x3c, !PT ;  /* 0x0000000203029212 */ /* 0x000fc800078e3cff */
[----:B------:R-:W-:-:S05]  /*23430*/  @!P1 LOP3.LUT R3, R3, R2, RZ, 0x3c, !PT ;  /* 0x0000000203039212 */ /* 0x000fca00078e3cff */
[----:B------:R0:W3:Y:S04]  /*23440*/  @!P1 LDG.E.U16 R21, [R2.64] ;  /* 0x0000000a02159981 */ /* 0x0000e8000c1e1500 */
[----:B0-----:R-:W2:Y:S04]  /*23450*/  LDL R2, [R1+0x718] ;  /* 0x0007180001027983 */ /* 0x001ea80000100800 */
[----:B------:R-:W2:Y:S01]  /*23460*/  LDL R3, [R1+0x71c] ;  /* 0x00071c0001037983 */ /* 0x000ea20000100800 */
[----:B------:R-:W-:-:S03]  /*23470*/  PRMT R20, RZ, 0x7610, R20 ;  /* 0x00007610ff147816 */ /* 0x000fc60000000014 */
[----:B------:R-:W-:Y:S06]  /*23480*/  BAR.SYNC.DEFER_BLOCKING 0x0 ;  /* 0x0000000000007b1d */ /* 0x000fec0000010000 */
[----:B---3--:R-:W-:Y:S01]  /*23490*/  STL [R1+0x2990], R21 ;  /* 0x0029901501007387 */ /* 0x008fe20000100800 */
[----:B--2---:R-:W-:-:S04]  /*234a0*/  @!P0 LOP3.LUT R3, R3, R2, RZ, 0x3c, !PT ;  /* 0x0000000203038212 */ /* 0x004fc800078e3cff */
[----:B------:R-:W-:-:S04]  /*234b0*/  @!P0 LOP3.LUT R2, R3, R2, RZ, 0x3c, !PT ;  /* 0x0000000203028212 */ /* 0x000fc800078e3cff */
[----:B------:R-:W-:Y:S01]  /*234c0*/  @!P0 LOP3.LUT R3, R3, R2, RZ, 0x3c, !PT ;  /* 0x0000000203038212 */ /* 0x000fe200078e3cff */
[----:B------:R-:W-:Y:S04]  /*234d0*/  STL [R1+0x299c], R21 ;  /* 0x00299c1501007387 */ /* 0x000fe80000100800 */
[----:B------:R-:W-:Y:S04]  /*234e0*/  STL [R1+0x29a0], R21 ;  /* 0x0029a01501007387 */ /* 0x000fe80000100800 */
[----:B------:R0:W2:Y:S04]  /*234f0*/  @!P0 LDG.E.U16 R20, [R2.64] ;  /* 0x0000000a02148981 */ /* 0x0000a8000c1e1500 */
[----:B0-----:R-:W3:Y:S04]  /*23500*/  LDL R2, [R1+0x70c] ;  /* 0x00070c0001027983 */ /* 0x001ee80000100800 */
[----:B------:R-:W3:Y:S01]  /*23510*/  LDL R3, [R1+0xe9c] ;  /* 0x000e9c0001037983 */ /* 0x000ee20000100800 */
[----:B------:R-:W-:-:S03]  /*23520*/  PRMT R19, RZ, 0x7610, R19 ;  /* 0x00007610ff137816 */ /* 0x000fc60000000013 */
[----:B--2---:R-:W-:Y:S01]  /*23530*/  STL [R1+0x298c], R20 ;  /* 0x00298c1401007387 */ /* 0x004fe20000100800 */
[----:B---3--:R-:W-:-:S04]  /*23540*/  @!P0 LOP3.LUT R3, R3, R2, RZ, 0x3c, !PT ;  /* 0x0000000203038212 */ /* 0x008fc800078e3cff */
[----:B------:R-:W-:-:S04]  /*23550*/  @!P0 LOP3.LUT R2, R3, R2, RZ, 0x3c, !PT ;  /* 0x0000000203028212 */ /* 0x000fc800078e3cff */
[----:B------:R-:W-:-:S05]  /*23560*/  @!P0 LOP3.LUT R3, R3, R2, RZ, 0x3c, !PT ;  /* 0x0000000203038212 */ /* 0x000fca00078e3cff */
[----:B------:R0:W2:Y:S04]  /*23570*/  @!P0 LDG.E.U16 R19, [R2.64] ;  /* 0x0000000a02138981 */ /* 0x0000a8000c1e1500 */
[----:B0-----:R-:W3:Y:S04]  /*23580*/  LDL R2, [R1+0xe84] ;  /* 0x000e840001027983 */ /* 0x001ee80000100800 */
[----:B------:R-:W3:Y:S01]  /*23590*/  LDL R3, [R1+0xe88] ;  /* 0x000e880001037983 */ /* 0x000ee20000100800 */
[----:B------:R-:W-:-:S03]  /*235a0*/  PRMT R23, RZ, 0x7610, R23 ;  /* 0x00007610ff177816 */ /* 0x000fc60000000017 */
[----:B--2---:R-:W-:Y:S01]  /*235b0*/  STL [R1+0x29a4], R19 ;  /* 0x0029a41301007387 */ /* 0x004fe20000100800 */
[----:B---3--:R-:W-:-:S04]  /*235c0*/  @!P0 LOP3.LUT R3, R3, R2, RZ, 0x3c, !PT ;  /* 0x0000000203038212 */ /* 0x008fc800078e3cff */
[----:B------:R-:W-:-:S04]  /*235d0*/  @!P0 LOP3.LUT R2, R3, R2, RZ, 0x3c, !PT ;  /* 0x0000000203028212 */ /* 0x000fc800078e3cff */
[----:B------:R-:W-:Y:S01]  /*235e0*/  @!P0 LOP3.LUT R3, R3, R2, RZ, 0x3c, !PT ;  /* 0x0000000203038212 */ /* 0x000fe200078e3cff */
        /* <DEDUP_REMOVED lines=31> */
[----:B------:R-:W-:-:S02]  /*237e0*/  PRMT R0, RZ, 0x7610, R0 ;  /* 0x00007610ff007816 */ /* 0x000fc40000000000 */
[----:B---3--:R-:W-:-:S04]  /*237f0*/  @!P0 LOP3.LUT R3, R3, R2, RZ, 0x3c, !PT ;  /* 0x0000000203038212 */ /* 0x008fc800078e3cff */
[----:B------:R-:W-:-:S04]  /*23800*/  @!P0 LOP3.LUT R2, R3, R2, RZ, 0x3c, !PT ;  /* 0x0000000203028212 */ /* 0x000fc800078e3cff */
[----:B------:R-:W-:-:S05]  /*23810*/  @!P0 LOP3.LUT R3, R3, R2, RZ, 0x3c, !PT ;  /* 0x0000000203038212 */ /* 0x000fca00078e3cff */
[----:B------:R-:W3:Y:S04]  /*23820*/  @!P0 LDG.E.U16 R0, [R2.64] ;  /* 0x0000000a02008981 */ /* 0x000ee8000c1e1500 */
[----:B--2---:R-:W-:Y:S04]  /*23830*/  STL [R1+0x29c4], R27 ;  /* 0x0029c41b01007387 */ /* 0x004fe80000100800 */
[----:B---3--:R0:W-:Y:S04]  /*23840*/  STL [R1], R0 ;  /* 0x0000000001007387 */ /* 0x0081e80000100800 */
[----:B0-----:R-:W2:Y:S04]  /*23850*/  LDL.LU R0, [R1+0x2aec] ;  /* 0x002aec0001007983 */ /* 0x001ea80000300800 */
[----:B------:R-:W3:Y:S04]  /*23860*/  LDL R2, [R1+0xde4] ;  /* 0x000de40001027983 */ /* 0x000ee80000100800 */
[----:B------:R-:W3:Y:S01]  /*23870*/  LDL R3, [R1+0xde8] ;  /* 0x000de80001037983 */ /* 0x000ee20000100800 */
[----:B--2---:R-:W-:-:S02]  /*23880*/  PRMT R0, RZ, 0x7610, R0 ;  /* 0x00007610ff007816 */ /* 0x004fc40000000000 */
[----:B---3--:R-:W-:-:S04]  /*23890*/  @!P0 LOP3.LUT R3, R3, R2, RZ, 0x3c, !PT ;  /* 0x0000000203038212 */ /* 0x008fc800078e3cff */
[----:B------:R-:W-:-:S04]  /*238a0*/  @!P0 LOP3.LUT R2, R3, R2, RZ, 0x3c, !PT ;  /* 0x0000000203028212 */ /* 0x000fc800078e3cff */
[----:B------:R-:W-:-:S05]  /*238b0*/  @!P0 LOP3.LUT R3, R3, R2, RZ, 0x3c, !PT ;  /* 0x0000000203038212 */ /* 0x000fca00078e3cff */
[----:B------:R-:W2:Y:S04]  /*238c0*/  @!P0 LDG.E.U16 R0, [R2.64] ;  /* 0x0000000a02008981 */ /* 0x000ea8000c1e1500 */
[----:B--2---:R0:W-:Y:S04]  /*238d0*/  STL [R1+0x4], R0 ;  /* 0x0000040001007387 */ /* 0x0041e80000100800 */
        /* <DEDUP_REMOVED lines=489> */
[----:B------:R-:W-:-:S02]  /*25770*/  PRMT R25, RZ, 0x7610, R25 ;  /* 0x00007610ff197816 */ /* 0x000fc40000000019 */
[----:B---3--:R-:W-:-:S04]  /*25780*/  @!P0 LOP3.LUT R3, R3, R2, RZ, 0x3c, !PT ;  /* 0x0000000203038212 */ /* 0x008fc800078e3cff */
[----:B------:R-:W-:-:S04]  /*25790*/  @!P0 LOP3.LUT R2, R3, R2, RZ, 0x3c, !PT ;  /* 0x0000000203028212 */ /* 0x000fc800078e3cff */
[----:B------:R-:W-:-:S05]  /*257a0*/  @!P0 LOP3.LUT R3, R3, R2, RZ, 0x3c, !PT ;  /* 0x0000000203038212 */ /* 0x000fca00078e3cff */
[----:B------:R0:W3:Y:S04]  /*257b0*/  @!P0 LDG.E.U16 R25, [R2.64] ;  /* 0x0000000a02198981 */ /* 0x0000e8000c1e1500 */
[----:B0-----:R-:W3:Y:S04]  /*257c0*/  LDL R2, [R1+0xec4] ;  /* 0x000ec40001027983 */ /* 0x001ee80000100800 */
[----:B------:R-:W3:Y:S01]  /*257d0*/  LDL R3, [R1+0xef0] ;  /* 0x000ef00001037983 */ /* 0x000ee20000100800 */
[----:B--2---:R-:W-:Y:S02]  /*257e0*/  PRMT R0, RZ, 0x7610, R0 ;  /* 0x00007610ff007816 */ /* 0x004fe40000000000 */
[----:B---3--:R-:W-:-:S04]  /*257f0*/  @!P0 LOP3.LUT R3, R3, R2, RZ, 0x3c, !PT ;  /* 0x0000000203038212 */ /* 0x008fc800078e3cff */
[----:B------:R-:W-:-:S04]  /*25800*/  @!P0 LOP3.LUT R2, R3, R2, RZ, 0x3c, !PT ;  /* 0x0000000203028212 */ /* 0x000fc800078e3cff */
[----:B------:R-:W-:-:S05]  /*25810*/  @!P0 LOP3.LUT R3, R3, R2, RZ, 0x3c, !PT ;  /* 0x0000000203038212 */ /* 0x000fca00078e3cff */
[----:B------:R-:W2:Y:S04]  /*25820*/  @!P0 LDG.E.U16 R0, [R2.64] ;  /* 0x0000000a02008981 */ /* 0x000ea8000c1e1500 */
[----:B------:R0:W-:Y:S04]  /*25830*/  STL [R1+0x5c4], R25 ;  /* 0x0005c41901007387 */ /* 0x0001e80000100800 */
[----:B0-----:R-:W3:Y:S04]  /*25840*/  LDL R25, [R1+0xea8] ;  /* 0x000ea80001197983 */ /* 0x001ee80000100800 */
[----:B--2---:R0:W-:Y:S04]  /*25850*/  STL [R1+0x5c8], R0 ;  /* 0x0005c80001007387 */ /* 0x0041e80000100800 */
[----:B0-----:R-:W2:Y:S04]  /*25860*/  LDL.LU R0, [R1+0x2a0c] ;  /* 0x002a0c0001007983 */ /* 0x001ea80000300800 */
[----:B------:R-:W2:Y:S04]  /*25870*/  LDL R3, [R1+0x600] ;  /* 0x0006000001037983 */ /* 0x000ea80000100800 */
[----:B------:R-:W-:Y:S04]  /*25880*/  STL [R1+0x2900], R22 ;  /* 0x0029001601007387 */ /* 0x000fe80000100800 */
[----:B------:R-:W-:Y:S01]  /*25890*/  STL [R1+0x2904], R22 ;  /* 0x0029041601007387 */ /* 0x000fe20000100800 */
[----:B------:R-:W-:-:S03]  /*258a0*/  PRMT R24, RZ, 0x7610, R24 ;  /* 0x00007610ff187816 */ /* 0x000fc60000000018 */
[----:B------:R-:W-:Y:S01]  /*258b0*/  STL [R1+0x2908], R22 ;  /* 0x0029081601007387 */ /* 0x000fe20000100800 */
[----:B---3--:R-:W-:-:S03]  /*258c0*/  @!P0 IMAD.MOV.U32 R2, RZ, RZ, R25 ;  /* 0x000000ffff028224 */ /* 0x008fc600078e0019 */
        /* <DEDUP_REMOVED lines=9> */
[----:B------:R-:W-:-:S03]  /*25960*/  PRMT R13, RZ, 0x7610, R13 ;  /* 0x00007610ff0d7816 */ /* 0x000fc6000000000d */
[----:B------:R-:W3:Y:S04]  /*25970*/  LDL R25, [R1+0xe5c] ;  /* 0x000e5c0001197983 */ /* 0x000ee80000100800 */
[----:B--2---:R0:W2:Y:S04]  /*25980*/  @!P0 LDG.E.U16 R24, [R2.64] ;  /* 0x0000000a02188981 */ /* 0x0040a8000c1e1500 */
[----:B0-----:R-:W2:Y:S04]  /*25990*/  LDL R2, [R1+0x708] ;  /* 0x0007080001027983 */ /* 0x001ea80000100800 */
[----:B------:R-:W2:Y:S02]  /*259a0*/  LDL R3, [R1+0xe98] ;  /* 0x000e980001037983 */ /* 0x000ea40000100800 */
[----:B--2---:R-:W-:-:S04]  /*259b0*/  @!P0 LOP3.LUT R3, R3, R2, RZ, 0x3c, !PT ;  /* 0x0000000203038212 */ /* 0x004fc800078e3cff */
[----:B------:R-:W-:-:S04]  /*259c0*/  @!P0 LOP3.LUT R2, R3, R2, RZ, 0x3c, !PT ;  /* 0x0000000203028212 */ /* 0x000fc800078e3cff */
[----:B------:R-:W-:-:S05]  /*259d0*/  @!P0 LOP3.LUT R3, R3, R2, RZ, 0x3c, !PT ;  /* 0x0000000203038212 */ /* 0x000fca00078e3cff */
[----:B------:R-:W2:Y:S04]  /*259e0*/  @!P0 LDG.E.U16 R13, [R2.64] ;  /* 0x0000000a020d8981 */ /* 0x000ea8000c1e1500 */
[----:B------:R0:W-:Y:S04]  /*259f0*/  STL [R1+0x5e8], R24 ;  /* 0x0005e81801007387 */ /* 0x0001e80000100800 */
[----:B0-----:R-:W3:Y:S04]  /*25a00*/  LDL R24, [R1+0xe60] ;  /* 0x000e600001187983 */ /* 0x001ee80000100800 */
[----:B------:R-:W-:Y:S04]  /*25a10*/  STL [R1+0x2928], R16 ;  /* 0x0029281001007387 */ /* 0x000fe80000100800 */
[----:B------:R-:W-:Y:S04]  /*25a20*/  STL [R1+0x292c], R16 ;  /* 0x00292c1001007387 */ /* 0x000fe80000100800 */
[----:B------:R-:W-:Y:S04]  /*25a30*/  STL [R1+0x2930], R16 ;  /* 0x0029301001007387 */ /* 0x000fe80000100800 */
[----:B------:R-:W-:Y:S04]  /*25a40*/  STL [R1+0x2934], R16 ;  /* 0x0029341001007387 */ /* 0x000fe80000100800 */
[----:B------:R-:W-:Y:S04]  /*25a50*/  STL [R1+0x2970], R16 ;  /* 0x0029701001007387 */ /* 0x000fe80000100800 */
[----:B------:R-:W-:Y:S04]  /*25a60*/  STL [R1+0x2974], R16 ;  /* 0x0029741001007387 */ /* 0x000fe80000100800 */
[----:B------:R-:W-:Y:S04]  /*25a70*/  STL [R1+0x2978], R16 ;  /* 0x0029781001007387 */ /* 0x000fe80000100800 */
        /* <DEDUP_REMOVED lines=8> */
[----:B------:R3:W2:Y:S01]  /*25b00*/  @!P0 LDG.E.U16 R26, [R2.64] ;  /* 0x0000000a021a8981 */ /* 0x0006a2000c1e1500 */
[----:B------:R-:W-:-:S03]  /*25b10*/  PRMT R20, RZ, 0x7610, R20 ;  /* 0x00007610ff147816 */ /* 0x000fc60000000014 */
[----:B------:R-:W-:Y:S01]  /*25b20*/  STL [R1+0x2964], R13 ;  /* 0x0029640d01007387 */ /* 0x000fe20000100800 */
[----:B---3--:R-:W-:Y:S02]  /*25b30*/  @!P0 IMAD.MOV.U32 R2, RZ, RZ, R24 ;  /* 0x000000ffff028224 */ /* 0x008fe400078e0018 */
[----:B------:R-:W-:-:S05]  /*25b40*/  @!P0 IMAD.MOV.U32 R3, RZ, RZ, R25 ;  /* 0x000000ffff038224 */ /* 0x000fca00078e0019 */
[----:B------:R0:W3:Y:S04]  /*25b50*/  @!P0 LDG.E.U16 R20, [R2.64] ;  /* 0x0000000a02148981 */ /* 0x0000e8000c1e1500 */
[----:B--2---:R1:W-:Y:S04]  /*25b60*/  STL [R1+0x5e0], R26 ;  /* 0x0005e01a01007387 */ /* 0x0043e80000100800 */
[----:B-1----:R-:W2:Y:S04]  /*25b70*/  LDL.LU R26, [R1+0x2a04] ;  /* 0x002a0400011a7983 */ /* 0x002ea80000300800 */
[----:B------:R-:W-:Y:S04]  /*25b80*/  STL [R1+0x2938], R11 ;  /* 0x0029380b01007387 */ /* 0x000fe80000100800 */
[----:B------:R-:W-:Y:S04]  /*25b90*/  STL [R1+0x293c], R11 ;  /* 0x00293c0b01007387 */ /* 0x000fe80000100800 */
[----:B------:R-:W-:Y:S04]  /*25ba0*/  STL [R1+0x2940], R11 ;  /* 0x0029400b01007387 */ /* 0x000fe80000100800 */
[----:B------:R-:W-:Y:S04]  /*25bb0*/  STL [R1+0x2944], R11 ;  /* 0x0029440b01007387 */ /* 0x000fe80000100800 */
[----:B0-----:R-:W3:Y:S04]  /*25bc0*/  LDL R2, [R1+0xe3c] ;  /* 0x000e3c0001027983 */ /* 0x001ee80000100800 */
[----:B------:R-:W3:Y:S01]  /*25bd0*/  LDL R3, [R1+0xe40] ;  /* 0x000e400001037983 */ /* 0x000ee20000100800 */
[----:B--2---:R-:W-:-:S02]  /*25be0*/  PRMT R26, RZ, 0x7610, R26 ;  /* 0x00007610ff1a7816 */ /* 0x004fc4000000001a */
[----:B---3--:R-:W-:-:S04]  /*25bf0*/  @!P0 LOP3.LUT R3, R3, R2, RZ, 0x3c, !PT ;  /* 0x0000000203038212 */ /* 0x008fc800078e3cff */
[----:B------:R-:W-:-:S04]  /*25c00*/  @!P0 LOP3.LUT R2, R3, R2, RZ, 0x3c, !PT ;  /* 0x0000000203028212 */ /* 0x000fc800078e3cff */
[----:B------:R-:W-:-:S05]  /*25c10*/  @!P0 LOP3.LUT R3, R3, R2, RZ, 0x3c, !PT ;  /* 0x0000000203038212 */ /* 0x000fca00078e3cff */
[----:B------:R-:W2:Y:S04]  /*25c20*/  @!P0 LDG.E.U16 R26, [R2.64] ;  /* 0x0000000a021a8981 */ /* 0x000ea8000c1e1500 */
[----:B------:R0:W-:Y:S04]  /*25c30*/  STL [R1+0x5dc], R20 ;  /* 0x0005dc1401007387 */ /* 0x0001e80000100800 */
[----:B0-----:R-:W3:Y:S04]  /*25c40*/  LDL R20, [R1+0xe00] ;  /* 0x000e000001147983 */ /* 0x001ee80000100800 */
[----:B------:R-:W3:Y:S04]  /*25c50*/  LDL.LU R25, [R1+0x24] ;  /* 0x0000240001197983 */ /* 0x000ee80000300800 */
[----:B------:R-:W3:Y:S04]  /*25c60*/  LDL.LU R24, [R1+0x8] ;  /* 0x0000080001187983 */ /* 0x000ee80000300800 */
[----:B------:R-:W-:Y:S04]  /*25c70*/  STL [R1+0x2948], R9 ;  /* 0x0029480901007387 */ /* 0x000fe80000100800 */
[----:B------:R-:W-:Y:S04]  /*25c80*/  STL [R1+0x297c], R9 ;  /* 0x00297c0901007387 */ /* 0x000fe80000100800 */
[----:B------:R-:W-:Y:S04]  /*25c90*/  STL [R1+0x2980], R9 ;  /* 0x0029800901007387 */ /* 0x000fe80000100800 */
[----:B------:R-:W-:Y:S04]  /*25ca0*/  STL [R1+0x2984], R9 ;  /* 0x0029840901007387 */ /* 0x000fe80000100800 */
[----:B------:R-:W-:Y:S04]  /*25cb0*/  STL [R1+0x2988], R9 ;  /* 0x0029880901007387 */ /* 0x000fe80000100800 */
        /* <DEDUP_REMOVED lines=9> */
[----:B------:R-:W-:Y:S04]  /*25d50*/  STL [R1+0x294c], R6 ;  /* 0x00294c0601007387 */ /* 0x000fe80000100800 */
[----:B------:R-:W-:Y:S04]  /*25d60*/  STL [R1+0x2950], R6 ;  /* 0x0029500601007387 */ /* 0x000fe80000100800 */
[----:B------:R-:W-:Y:S04]  /*25d70*/  STL [R1+0x2954], R6 ;  /* 0x0029540601007387 */ /* 0x000fe80000100800 */
[----:B--2---:R0:W-:Y:S04]  /*25d80*/  STL [R1+0x5d4], R26 ;  /* 0x0005d41a01007387 */ /* 0x0041e80000100800 */
[----:B0-----:R-:W2:Y:S04]  /*25d90*/  LDL.LU R26, [R1+0x29fc] ;  /* 0x0029fc00011a7983 */ /* 0x001ea80000300800 */
[----:B------:R-:W3:Y:S01]  /*25da0*/  LDL R3, [R1+0xdfc] ;  /* 0x000dfc0001037983 */ /* 0x000ee20000100800 */
[----:B------:R-:W-:Y:S01]  /*25db0*/  PRMT R19, RZ, 0x7610, R19 ;  /* 0x00007610ff137816 */ /* 0x000fe20000000013 */
[----:B------:R-:W-:-:S02]  /*25dc0*/  @!P0 IMAD.MOV.U32 R2, RZ, RZ, R20 ;  /* 0x000000ffff028224 */ /* 0x000fc400078e0014 */
[----:B------:R-:W-:Y:S04]  /*25dd0*/  STL [R1+0x2958], R5 ;  /* 0x0029580501007387 */ /* 0x000fe80000100800 */
[----:B------:R-:W-:Y:S04]  /*25de0*/  STL [R1+0x2968], R5 ;  /* 0x0029680501007387 */ /* 0x000fe80000100800 */
[----:B------:R-:W-:Y:S04]  /*25df0*/  STL [R1+0x296c], R5 ;  /* 0x00296c0501007387 */ /* 0x000fe80000100800 */
[----:B---3--:R0:W3:Y:S04]  /*25e00*/  @!P0 LDG.E.U16 R19, [R2.64] ;  /* 0x0000000a02138981 */ /* 0x0080e8000c1e1500 */
        /* <DEDUP_REMOVED lines=17> */
[----:B------:R-:W2:Y:S01]  /*25f20*/  @!P0 LDG.E.U16 R26, [R2.64] ;  /* 0x0000000a021a8981 */ /* 0x000ea2000c1e1500 */
[----:B------:R-:W-:-:S03]  /*25f30*/  LOP3.LUT R20, R0, 0x20, RZ, 0x3c, !PT ;  /* 0x0000002000147812 */ /* 0x000fc600078e3cff */
[----:B------:R-:W-:Y:S04]  /*25f40*/  STS.U16 [R0+0x10000], R22 ;  /* 0x0100001600007388 */ /* 0x000fe80000000400 */
[----:B------:R-:W-:Y:S04]  /*25f50*/  STS.U16 [R0+0x10400], R16 ;  /* 0x0104001000007388 */ /* 0x000fe80000000400 */
[----:B------:R-:W-:Y:S04]  /*25f60*/  STS.U16 [R0+0x10800], R13 ;  /* 0x0108000d00007388 */ /* 0x000fe80000000400 */
[----:B------:R-:W-:Y:S04]  /*25f70*/  STS.U16 [R0+0x10c00], R11 ;  /* 0x010c000b00007388 */ /* 0x000fe80000000400 */
[----:B------:R-:W-:Y:S04]  /*25f80*/  STS.U16 [R0+0x11000], R9 ;  /* 0x0110000900007388 */ /* 0x000fe80000000400 */
[----:B------:R-:W-:Y:S04]  /*25f90*/  STS.U16 [R0+0x11400], R6 ;  /* 0x0114000600007388 */ /* 0x000fe80000000400 */
[----:B------:R-:W-:Y:S04]  /*25fa0*/  STS.U16 [R0+0x11800], R5 ;  /* 0x0118000500007388 */ /* 0x000fe80000000400 */
[----:B----4-:R-:W-:Y:S04]  /*25fb0*/  STS.U16 [R0+0x11c00], R4 ;  /* 0x011c000400007388 */ /* 0x010fe80000000400 */
[----:B------:R0:W-:Y:S04]  /*25fc0*/  STS.U16 [R20+0x10100], R25 ;  /* 0x0101001914007388 */ /* 0x0001e80000000400 */
[----:B0-----:R-:W3:Y:S04]  /*25fd0*/  LDL R25, [R1+0xd60] ;  /* 0x000d600001197983 */ /* 0x001ee80000100800 */
[----:B--2---:R0:W-:Y:S04]  /*25fe0*/  STL [R1+0x5bc], R26 ;  /* 0x0005bc1a01007387 */ /* 0x0041e80000100800 */
[----:B0-----:R-:W2:Y:S04]  /*25ff0*/  LDL.LU R26, [R1+0x29f4] ;  /* 0x0029f400011a7983 */ /* 0x001ea80000300800 */
[----:B------:R-:W4:Y:S04]  /*26000*/  LDL R2, [R1+0xd9c] ;  /* 0x000d9c0001027983 */ /* 0x000f280000100800 */
[----:B------:R-:W4:Y:S01]  /*26010*/  LDL R3, [R1+0xda0] ;  /* 0x000da00001037983 */ /* 0x000f220000100800 */
[----:B------:R-:W-:-:S02]  /*26020*/  PRMT R29, RZ, 0x7610, R29 ;  /* 0x00007610ff1d7816 */ /* 0x000fc4000000001d */
[----:B----4-:R-:W-:-:S04]  /*26030*/  @!P0 LOP3.LUT R3, R3, R2, RZ, 0x3c, !PT ;  /* 0x0000000203038212 */ /* 0x010fc800078e3cff */
[----:B------:R-:W-:-:S04]  /*26040*/  @!P0 LOP3.LUT R2, R3, R2, RZ, 0x3c, !PT ;  /* 0x0000000203028212 */ /* 0x000fc800078e3cff */
[----:B------:R-:W-:-:S05]  /*26050*/  @!P0 LOP3.LUT R3, R3, R2, RZ, 0x3c, !PT ;  /* 0x0000000203038212 */ /* 0x000fca00078e3cff */
[----:B------:R0:W4:Y:S04]  /*26060*/  @!P0 LDG.E.U16 R29, [R2.64] ;  /* 0x0000000a021d8981 */ /* 0x000128000c1e1500 */
[----:B0-----:R-:W2:Y:S01]  /*26070*/  LDL R3, [R1+0xd7c] ;  /* 0x000d7c0001037983 */ /* 0x001ea20000100800 */
[----:B------:R-:W-:Y:S01]  /*26080*/  PRMT R18, RZ, 0x7610, R18 ;  /* 0x00007610ff127816 */ /* 0x000fe20000000012 */
[----:B------:R-:W-:Y:S02]  /*26090*/  @!P0 IMAD.MOV.U32 R2, RZ, RZ, R19 ;  /* 0x000000ffff028224 */ /* 0x000fe400078e0013 */
[----:B------:R0:W-:Y:S04]  /*260a0*/  STS.U16 [R20+0x10500], R24 ;  /* 0x0105001814007388 */ /* 0x0001e80000000400 */
[----:B0-----:R-:W3:Y:S04]  /*260b0*/  LDL R24, [R1+0xd40] ;  /* 0x000d400001187983 */ /* 0x001ee80000100800 */
[----:B--2---:R-:W2:Y:S04]  /*260c0*/  @!P0 LDG.E.U16 R18, [R2.64] ;  /* 0x0000000a02128981 */ /* 0x004ea8000c1e1500 */
[----:B----4-:R0:W-:Y:S04]  /*260d0*/  STL [R1+0x5ac], R29 ;  /* 0x0005ac1d01007387 */ /* 0x0101e80000100800 */
[----:B0-----:R-:W4:Y:S04]  /*260e0*/  LDL.LU R29, [R1+0x5c] ;  /* 0x00005c00011d7983 */ /* 0x001f280000300800 */
[----:B------:R-:W4:Y:S04]  /*260f0*/  LDL.LU R19, [R1+0x3c] ;  /* 0x00003c0001137983 */ /* 0x000f280000300800 */
[----:B--2---:R0:W-:Y:S04]  /*26100*/  STL [R1+0x59c], R18 ;  /* 0x00059c1201007387 */ /* 0x0041e80000100800 */
[----:B0-----:R-:W2:Y:S04]  /*26110*/  LDL.LU R18, [R1+0x29f0] ;  /* 0x0029f00001127983 */ /* 0x001ea80000300800 */
[----:B------:R-:W2:Y:S01]  /*26120*/  LDL R3, [R1+0xd5c] ;  /* 0x000d5c0001037983 */ /* 0x000ea20000100800 */
[----:B------:R-:W-:Y:S01]  /*26130*/  PRMT R15, RZ, 0x7610, R15 ;  /* 0x00007610ff0f7816 */ /* 0x000fe2000000000f */
[----:B---3--:R-:W-:-:S02]  /*26140*/  @!P0 IMAD.MOV.U32 R2, RZ, RZ, R25 ;  /* 0x000000ffff028224 */ /* 0x008fc400078e0019 */
[----:B------:R-:W3:Y:S04]  /*26150*/  LDL.LU R25, [R1+0x2c] ;  /* 0x00002c0001197983 */ /* 0x000ee80000300800 */
[----:B--2---:R-:W2:Y:S01]  /*26160*/  @!P0 LDG.E.U16 R15, [R2.64] ;  /* 0x0000000a020f8981 */ /* 0x004ea2000c1e1500 */
[----:B------:R-:W-:-:S03]  /*26170*/  PRMT R10, RZ, 0x7610, R10 ;  /* 0x00007610ff0a7816 */ /* 0x000fc6000000000a */
[----:B--2---:R0:W-:Y:S04]  /*26180*/  STL [R1+0x58c], R15 ;  /* 0x00058c0f01007387 */ /* 0x0041e80000100800 */
[----:B0-----:R-:W2:Y:S04]  /*26190*/  LDL.LU R15, [R1+0x29ec] ;  /* 0x0029ec00010f7983 */ /* 0x001ea80000300800 */
[----:B------:R-:W2:Y:S01]  /*261a0*/  LDL R3, [R1+0xd3c] ;  /* 0x000d3c0001037983 */ /* 0x000ea20000100800 */
[----:B------:R-:W-:-:S03]  /*261b0*/  @!P0 IMAD.MOV.U32 R2, RZ, RZ, R24 ;  /* 0x000000ffff028224 */ /* 0x000fc600078e0018 */
[----:B------:R-:W3:Y:S04]  /*261c0*/  LDL.LU R24, [R1+0x10] ;  /* 0x0000100001187983 */ /* 0x000ee80000300800 */
[----:B--2---:R-:W2:Y:S04]  /*261d0*/  @!P0 LDG.E.U16 R10, [R2.64] ;  /* 0x0000000a020a8981 */ /* 0x004ea8000c1e1500 */
        /* <DEDUP_REMOVED lines=27> */
[----:B------:R-:W-:Y:S04]  /*26390*/  STS.U16 [R20+0x10900], R26 ;  /* 0x0109001a14007388 */ /* 0x000fe80000000400 */
[----:B------:R-:W-:Y:S04]  /*263a0*/  STS.U16 [R20+0x10d00], R18 ;  /* 0x010d001214007388 */ /* 0x000fe80000000400 */
[----:B------:R-:W-:Y:S04]  /*263b0*/  STS.U16 [R20+0x11100], R15 ;  /* 0x0111000f14007388 */ /* 0x000fe80000000400 */
[----:B------:R-:W-:Y:S04]  /*263c0*/  STS.U16 [R20+0x11500], R10 ;  /* 0x0115000a14007388 */ /* 0x000fe80000000400 */
[----:B------:R-:W-:Y:S04]  /*263d0*/  STS.U16 [R20+0x11900], R8 ;  /* 0x0119000814007388 */ /* 0x000fe80000000400 */
[----:B------:R0:W-:Y:S02]  /*263e0*/  STS.U16 [R20+0x11d00], R7 ;  /* 0x011d000714007388 */ /* 0x0001e40000000400 */
[----:B0-----:R-:W-:-:S05]  /*263f0*/  LOP3.LUT R20, R0, 0x40, RZ, 0x3c, !PT ;  /* 0x0000004000147812 */ /* 0x001fca00078e3cff */
[----:B----4-:R-:W-:Y:S04]  /*26400*/  STS.U16 [R20+0x10200], R29 ;  /* 0x0102001d14007388 */ /* 0x010fe80000000400 */
[----:B--2---:R0:W-:Y:S04]  /*26410*/  STL [R1+0x54c], R17 ;  /* 0x00054c1101007387 */ /* 0x0041e80000100800 */
[----:B0-----:R-:W2:Y:S04]  /*26420*/  LDL.LU R17, [R1+0x29dc] ;  /* 0x0029dc0001117983 */ /* 0x001ea80000300800 */
[----:B------:R-:W3:Y:S04]  /*26430*/  LDL R2, [R1+0xcbc] ;  /* 0x000cbc0001027983 */ /* 0x000ee80000100800 */
[----:B------:R-:W3:Y:S04]  /*26440*/  LDL R3, [R1+0xcc0] ;  /* 0x000cc00001037983 */ /* 0x000ee80000100800 */
[----:B------:R-:W4:Y:S01]  /*26450*/  LDL.LU R29, [R1+0x29d8] ;  /* 0x0029d800011d7983 */ /* 0x000f220000300800 */
[----:B---3--:R-:W-:-:S04]  /*26460*/  @!P0 LOP3.LUT R3, R3, R2, RZ, 0x3c, !PT ;  /* 0x0000000203038212 */ /* 0x008fc800078e3cff */
[C---:B------:R-:W-:Y:S02]  /*26470*/  @!P0 LOP3.LUT R2, R3.reuse, R2, RZ, 0x3c, !PT ;  /* 0x0000000203028212 */ /* 0x040fe400078e3cff */
[----:B----4-:R-:W-:Y:S02]  /*26480*/  PRMT R29, RZ, 0x7610, R29 ;  /* 0x00007610ff1d7816 */ /* 0x010fe4000000001d */
[----:B------:R-:W-:-:S05]  /*26490*/  @!P0 LOP3.LUT R3, R3, R2, RZ, 0x3c, !PT ;  /* 0x0000000203038212 */ /* 0x000fca00078e3cff */
[----:B------:R-:W3:Y:S04]  /*264a0*/  @!P0 LDG.E.U16 R29, [R2.64] ;  /* 0x0000000a021d8981 */ /* 0x000ee8000c1e1500 */
[----:B---3--:R0:W-:Y:S04]  /*264b0*/  STL [R1+0x53c], R29 ;  /* 0x00053c1d01007387 */ /* 0x0081e80000100800 */
[----:B0-----:R-:W3:Y:S04]  /*264c0*/  LDL.LU R29, [R1+0x29d4] ;  /* 0x0029d400011d7983 */ /* 0x001ee80000300800 */
[----:B------:R-:W4:Y:S04]  /*264d0*/  LDL R2, [R1+0xc9c] ;  /* 0x000c9c0001027983 */ /* 0x000f280000100800 */
[----:B------:R-:W4:Y:S01]  /*264e0*/  LDL R3, [R1+0xca0] ;  /* 0x000ca00001037983 */ /* 0x000f220000100800 */
[----:B---3--:R-:W-:-:S02]  /*264f0*/  PRMT R29, RZ, 0x7610, R29 ;  /* 0x00007610ff1d7816 */ /* 0x008fc4000000001d */
[----:B----4-:R-:W-:-:S04]  /*26500*/  @!P0 LOP3.LUT R3, R3, R2, RZ, 0x3c, !PT ;  /* 0x0000000203038212 */ /* 0x010fc800078e3cff */
[----:B------:R-:W-:-:S04]  /*26510*/  @!P0 LOP3.LUT R2, R3, R2, RZ, 0x3c, !PT ;  /* 0x0000000203028212 */ /* 0x000fc800078e3cff */
[----:B------:R-:W-:-:S05]  /*26520*/  @!P0 LOP3.LUT R3, R3, R2, RZ, 0x3c, !PT ;  /* 0x0000000203038212 */ /* 0x000fca00078e3cff */
[----:B------:R-:W3:Y:S04]  /*26530*/  @!P0 LDG.E.U16 R29, [R2.64] ;  /* 0x0000000a021d8981 */ /* 0x000ee8000c1e1500 */
[----:B------:R0:W-:Y:S04]  /*26540*/  STS.U16 [R20+0x10600], R19 ;  /* 0x0106001314007388 */ /* 0x0001e80000000400 */
[----:B0-----:R-:W4:Y:S04]  /*26550*/  LDL R19, [R1+0xc40] ;  /* 0x000c400001137983 */ /* 0x001f280000100800 */
[----:B---3--:R0:W-:Y:S04]  /*26560*/  STL [R1+0x52c], R29 ;  /* 0x00052c1d01007387 */ /* 0x0081e80000100800 */
[----:B0-----:R-:W3:Y:S04]  /*26570*/  LDL.LU R29, [R1+0x29d0] ;  /* 0x0029d000011d7983 */ /* 0x001ee80000300800 */
[----:B------:R-:W2:Y:S04]  /*26580*/  LDL R2, [R1+0xc7c] ;  /* 0x000c7c0001027983 */ /* 0x000ea80000100800 */
[----:B------:R-:W2:Y:S01]  /*26590*/  LDL R3, [R1+0xc80] ;  /* 0x000c800001037983 */ /* 0x000ea20000100800 */
[----:B---3--:R-:W-:-:S02]  /*265a0*/  PRMT R29, RZ, 0x7610, R29 ;  /* 0x00007610ff1d7816 */ /* 0x008fc4000000001d */
[----:B--2---:R-:W-:-:S04]  /*265b0*/  @!P0 LOP3.LUT R3, R3, R2, RZ, 0x3c, !PT ;  /* 0x0000000203038212 */ /* 0x004fc800078e3cff */
[----:B------:R-:W-:-:S04]  /*265c0*/  @!P0 LOP3.LUT R2, R3, R2, RZ, 0x3c, !PT ;  /* 0x0000000203028212 */ /* 0x000fc800078e3cff */
[----:B------:R-:W-:-:S05]  /*265d0*/  @!P0 LOP3.LUT R3, R3, R2, RZ, 0x3c, !PT ;  /* 0x0000000203038212 */ /* 0x000fca00078e3cff */
[----:B------:R-:W2:Y:S04]  /*265e0*/  @!P0 LDG.E.U16 R29, [R2.64] ;  /* 0x0000000a021d8981 */ /* 0x000ea8000c1e1500 */
[----:B------:R0:W-:Y:S04]  /*265f0*/  STS.U16 [R20+0x10a00], R25 ;  /* 0x010a001914007388 */ /* 0x0001e80000000400 */
[----:B0-----:R-:W3:Y:S04]  /*26600*/  LDL.LU R25, [R1+0x68] ;  /* 0x0000680001197983 */ /* 0x001ee80000300800 */
[----:B--2---:R0:W-:Y:S04]  /*26610*/  STL [R1+0x51c], R29 ;  /* 0x00051c1d01007387 */ /* 0x0041e80000100800 */
[----:B0-----:R-:W2:Y:S04]  /*26620*/  LDL.LU R29, [R1+0x29cc] ;  /* 0x0029cc00011d7983 */ /* 0x001ea80000300800 */
[----:B------:R-:W2:Y:S04]  /*26630*/  LDL R2, [R1+0xc5c] ;  /* 0x000c5c0001027983 */ /* 0x000ea80000100800 */
[----:B------:R-:W2:Y:S01]  /*26640*/  LDL R3, [R1+0xc60] ;  /* 0x000c600001037983 */ /* 0x000ea20000100800 */
[----:B------:R-:W-:-:S03]  /*26650*/  PRMT R23, RZ, 0x7610, R23 ;  /* 0x00007610ff177816 */ /* 0x000fc60000000017 */
[----:B------:R0:W-:Y:S04]  /*26660*/  STS.U16 [R20+0x10e00], R24 ;  /* 0x010e001814007388 */ /* 0x0001e80000000400 */
[----:B0-----:R-:W3:Y:S01]  /*26670*/  LDL.LU R24, [R1+0x64] ;  /* 0x0000640001187983 */ /* 0x001ee20000300800 */
[----:B--2---:R-:W-:-:S04]  /*26680*/  @!P0 LOP3.LUT R3, R3, R2, RZ, 0x3c, !PT ;  /* 0x0000000203038212 */ /* 0x004fc800078e3cff */
[----:B------:R-:W-:-:S04]  /*26690*/  @!P0 LOP3.LUT R2, R3, R2, RZ, 0x3c, !PT ;  /* 0x0000000203028212 */ /* 0x000fc800078e3cff */
[----:B------:R-:W-:-:S05]  /*266a0*/  @!P0 LOP3.LUT R3, R3, R2, RZ, 0x3c, !PT ;  /* 0x0000000203038212 */ /* 0x000fca00078e3cff */
[----:B------:R0:W2:Y:S04]  /*266b0*/  @!P0 LDG.E.U16 R23, [R2.64] ;  /* 0x0000000a02178981 */ /* 0x0000a8000c1e1500 */
[----:B0-----:R-:W3:Y:S01]  /*266c0*/  LDL R3, [R1+0xc3c] ;  /* 0x000c3c0001037983 */ /* 0x001ee20000100800 */
[----:B------:R-:W-:Y:S01]  /*266d0*/  PRMT R21, RZ, 0x7610, R21 ;  /* 0x00007610ff157816 */ /* 0x000fe20000000015 */
[----:B----4-:R-:W-:Y:S02]  /*266e0*/  @!P0 IMAD.MOV.U32 R2, RZ, RZ, R19 ;  /* 0x000000ffff028224 */ /* 0x010fe400078e0013 */
[----:B--2---:R0:W-:Y:S04]  /*266f0*/  STL [R1+0x50c], R23 ;  /* 0x00050c1701007387 */ /* 0x0041e80000100800 */
[----:B0-----:R-:W2:Y:S04]  /*26700*/  LDL.LU R23, [R1+0x60] ;  /* 0x0000600001177983 */ /* 0x001ea80000300800 */
[----:B------:R-:W4:Y:S04]  /*26710*/  LDL.LU R19, [R1+0x54] ;  /* 0x0000540001137983 */ /* 0x000f280000300800 */
[----:B---3--:R0:W3:Y:S04]  /*26720*/  @!P0 LDG.E.U16 R21, [R2.64] ;  /* 0x0000000a02158981 */ /* 0x0080e8000c1e1500 */
[----:B0-----:R-:W2:Y:S04]  /*26730*/  LDL R2, [R1+0xc1c] ;  /* 0x000c1c0001027983 */ /* 0x001ea80000100800 */
[----:B------:R-:W2:Y:S01]  /*26740*/  LDL R3, [R1+0xc20] ;  /* 0x000c200001037983 */ /* 0x000ea20000100800 */
[----:B------:R-:W-:-:S03]  /*26750*/  PRMT R28, RZ, 0x7610, R28 ;  /* 0x00007610ff1c7816 */ /* 0x000fc6000000001c */
[----:B---3--:R0:W-:Y:S04]  /*26760*/  STL [R1+0x4fc], R21 ;  /* 0x0004fc1501007387 */ /* 0x0081e80000100800 */
[----:B0-----:R-:W3:Y:S01]  /*26770*/  LDL.LU R21, [R1+0x44] ;  /* 0x0000440001157983 */ /* 0x001ee20000300800 */
[----:B--2---:R-:W-:-:S04]  /*26780*/  @!P0 LOP3.LUT R3, R3, R2, RZ, 0x3c, !PT ;  /* 0x0000000203038212 */ /* 0x004fc800078e3cff */
[----:B------:R-:W-:-:S04]  /*26790*/  @!P0 LOP3.LUT R2, R3, R2, RZ, 0x3c, !PT ;  /* 0x0000000203028212 */ /* 0x000fc800078e3cff */
[----:B------:R-:W-:-:S05]  /*267a0*/  @!P0 LOP3.LUT R3, R3, R2, RZ, 0x3c, !PT ;  /* 0x0000000203038212 */ /* 0x000fca00078e3cff */
[----:B------:R0:W2:Y:S04]  /*267b0*/  @!P0 LDG.E.U16 R28, [R2.64] ;  /* 0x0000000a021c8981 */ /* 0x0000a8000c1e1500 */
[----:B0-----:R-:W2:Y:S04]  /*267c0*/  LDL R2, [R1+0xbfc] ;  /* 0x000bfc0001027983 */ /* 0x001ea80000100800 */
[----:B------:R-:W2:Y:S01]  /*267d0*/  LDL R3, [R1+0xc00] ;  /* 0x000c000001037983 */ /* 0x000ea20000100800 */
[----:B------:R-:W-:Y:S02]  /*267e0*/  PRMT R12, RZ, 0x7610, R12 ;  /* 0x00007610ff0c7816 */ /* 0x000fe4000000000c */
[----:B--2---:R-:W-:-:S04]  /*267f0*/  @!P0 LOP3.LUT R3, R3, R2, RZ, 0x3c, !PT ;  /* 0x0000000203038212 */ /* 0x004fc800078e3cff */
[----:B------:R-:W-:-:S04]  /*26800*/  @!P0 LOP3.LUT R2, R3, R2, RZ, 0x3c, !PT ;  /* 0x0000000203028212 */ /* 0x000fc800078e3cff */
[----:B------:R-:W-:-:S05]  /*26810*/  @!P0 LOP3.LUT R3, R3, R2, RZ, 0x3c, !PT ;  /* 0x0000000203038212 */ /* 0x000fca00078e3cff */
[----:B------:R-:W2:Y:S04]  /*26820*/  @!P0 LDG.E.U16 R12, [R2.64] ;  /* 0x0000000a020c8981 */ /* 0x000ea8000c1e1500 */
[----:B------:R0:W-:Y:S04]  /*26830*/  STL [R1+0x4e8], R28 ;  /* 0x0004e81c01007387 */ /* 0x0001e80000100800 */
[----:B0-----:R-:W3:Y:S04]  /*26840*/  LDL.LU R28, [R1+0x18] ;  /* 0x00001800011c7983 */ /* 0x001ee80000300800 */
        /* <DEDUP_REMOVED lines=9> */
[----:B------:R-:W-:Y:S04]  /*268e0*/  STS.U16 [R20+0x11200], R29 ;  /* 0x0112001d14007388 */ /* 0x000fe80000000400 */
[----:B------:R-:W-:Y:S04]  /*268f0*/  STS.U16 [R20+0x11600], R17 ;  /* 0x0116001114007388 */ /* 0x000fe80000000400 */
[----:B------:R-:W-:Y:S04]  /*26900*/  STS.U16 [R20+0x11a00], R14 ;  /* 0x011a000e14007388 */ /* 0x000fe80000000400 */
[----:B------:R0:W-:Y:S02]  /*26910*/  STS.U16 [R20+0x11e00], R12 ;  /* 0x011e000c14007388 */ /* 0x0001e40000000400 */
[----:B0-----:R-:W-:-:S05]  /*26920*/  LOP3.LUT R20, R0, 0x60, RZ, 0x3c, !PT ;  /* 0x0000006000147812 */ /* 0x001fca00078e3cff */
[----:B------:R-:W-:Y:S04]  /*26930*/  STS.U16 [R20+0x10300], R25 ;  /* 0x0103001914007388 */ /* 0x000fe80000000400 */
[----:B--2---:R0:W-:Y:S04]  /*26940*/  STL [R1+0x4e0], R27 ;  /* 0x0004e01b01007387 */ /* 0x0041e80000100800 */
[----:B0-----:R-:W2:Y:S04]  /*26950*/  LDL.LU R27, [R1+0x29c4] ;  /* 0x0029c400011b7983 */ /* 0x001ea80000300800 */
[----:B------:R-:W2:Y:S04]  /*26960*/  LDL R2, [R1+0xbbc] ;  /* 0x000bbc0001027983 */ /* 0x000ea80000100800 */
[----:B------:R-:W2:Y:S04]  /*26970*/  LDL R3, [R1+0xbc0] ;  /* 0x000bc00001037983 */ /* 0x000ea80000100800 */
[----:B------:R-:W3:Y:S01]  /*26980*/  LDL.LU R25, [R1+0x29c0] ;  /* 0x0029c00001197983 */ /* 0x000ee20000300800 */
[----:B--2---:R-:W-:-:S04]  /*26990*/  @!P0 LOP3.LUT R3, R3, R2, RZ, 0x3c, !PT ;  /* 0x0000000203038212 */ /* 0x004fc800078e3cff */
[C---:B------:R-:W-:Y:S02]  /*269a0*/  @!P0 LOP3.LUT R2, R3.reuse, R2, RZ, 0x3c, !PT ;  /* 0x0000000203028212 */ /* 0x040fe400078e3cff */
[----:B---3--:R-:W-:Y:S02]  /*269b0*/  PRMT R25, RZ, 0x7610, R25 ;  /* 0x00007610ff197816 */ /* 0x008fe40000000019 */
[----:B------:R-:W-:-:S05]  /*269c0*/  @!P0 LOP3.LUT R3, R3, R2, RZ, 0x3c, !PT ;  /* 0x0000000203038212 */ /* 0x000fca00078e3cff */
[----:B------:R-:W2:Y:S04]  /*269d0*/  @!P0 LDG.E.U16 R25, [R2.64] ;  /* 0x0000000a02198981 */ /* 0x000ea8000c1e1500 */
[----:B------:R-:W-:Y:S04]  /*269e0*/  STS.U16 [R20+0x10700], R24 ;  /* 0x0107001814007388 */ /* 0x000fe80000000400 */
[----:B--2---:R0:W-:Y:S04]  /*269f0*/  STL [R1+0x4dc], R25 ;  /* 0x0004dc1901007387 */ /* 0x0041e80000100800 */
[----:B0-----:R-:W2:Y:S04]  /*26a00*/  LDL.LU R25, [R1+0x29bc] ;  /* 0x0029bc0001197983 */ /* 0x001ea80000300800 */
[----:B------:R-:W3:Y:S04]  /*26a10*/  LDL R2, [R1+0xb9c] ;  /* 0x000b9c0001027983 */ /* 0x000ee80000100800 */
[----:B------:R-:W3:Y:S04]  /*26a20*/  LDL R3, [R1+0xba0] ;  /* 0x000ba00001037983 */ /* 0x000ee80000100800 */
[----:B------:R-:W2:Y:S01]  /*26a30*/  LDL.LU R24, [R1+0x29b8] ;  /* 0x0029b80001187983 */ /* 0x000ea20000300800 */
[----:B---3--:R-:W-:-:S04]  /*26a40*/  @!P0 LOP3.LUT R3, R3, R2, RZ, 0x3c, !PT ;  /* 0x0000000203038212 */ /* 0x008fc800078e3cff */
[C---:B------:R-:W-:Y:S02]  /*26a50*/  @!P0 LOP3.LUT R2, R3.reuse, R2, RZ, 0x3c, !PT ;  /* 0x0000000203028212 */ /* 0x040fe400078e3cff */
[----:B--2---:R-:W-:Y:S02]  /*26a60*/  PRMT R24, RZ, 0x7610, R24 ;  /* 0x00007610ff187816 */ /* 0x004fe40000000018 */
        /* <DEDUP_REMOVED lines=24> */
[----:B------:R-:W-:Y:S04]  /*26bf0*/  STS.U16 [R20+0x11300], R21 ;  /* 0x0113001514007388 */ /* 0x000fe80000000400 */
[----:B---3--:R0:W-:Y:S04]  /*26c00*/  STL [R1+0x4d0], R19 ;  /* 0x0004d01301007387 */ /* 0x0081e80000100800 */
[----:B0-----:R-:W3:Y:S04]  /*26c10*/  LDL.LU R19, [R1+0x29a4] ;  /* 0x0029a40001137983 */ /* 0x001ee80000300800 */
[----:B------:R-:W4:Y:S04]  /*26c20*/  LDL R2, [R1+0xb3c] ;  /* 0x000b3c0001027983 */ /* 0x000f280000100800 */
[----:B------:R-:W4:Y:S04]  /*26c30*/  LDL R3, [R1+0xb40] ;  /* 0x000b400001037983 */ /* 0x000f280000100800 */
[----:B------:R-:W2:Y:S01]  /*26c40*/  LDL.LU R21, [R1+0x29a0] ;  /* 0x0029a00001157983 */ /* 0x000ea20000300800 */
[----:B----4-:R-:W-:-:S04]  /*26c50*/  @!P0 LOP3.LUT R3, R3, R2, RZ, 0x3c, !PT ;  /* 0x0000000203038212 */ /* 0x010fc800078e3cff */
[C---:B------:R-:W-:Y:S02]  /*26c60*/  @!P0 LOP3.LUT R2, R3.reuse, R2, RZ, 0x3c, !PT ;  /* 0x0000000203028212 */ /* 0x040fe400078e3cff */
[----:B--2---:R-:W-:Y:S02]  /*26c70*/  PRMT R21, RZ, 0x7610, R21 ;  /* 0x00007610ff157816 */ /* 0x004fe40000000015 */
[----:B------:R-:W-:-:S05]  /*26c80*/  @!P0 LOP3.LUT R3, R3, R2, RZ, 0x3c, !PT ;  /* 0x0000000203038212 */ /* 0x000fca00078e3cff */
[----:B------:R-:W2:Y:S04]  /*26c90*/  @!P0 LDG.E.U16 R21, [R2.64] ;  /* 0x0000000a02158981 */ /* 0x000ea8000c1e1500 */
[----:B------:R-:W-:Y:S04]  /*26ca0*/  STS.U16 [R20+0x11700], R28 ;  /* 0x0117001c14007388 */ /* 0x000fe80000000400 */
[----:B--2---:R0:W-:Y:S04]  /*26cb0*/  STL [R1+0x4cc], R21 ;  /* 0x0004cc1501007387 */ /* 0x0041e80000100800 */
[----:B0-----:R-:W2:Y:S04]  /*26cc0*/  LDL.LU R21, [R1+0x299c] ;  /* 0x00299c0001157983 */ /* 0x001ea80000300800 */
        /* <DEDUP_REMOVED lines=16> */
[----:B------:R-:W4:Y:S04]  /*26dd0*/  @!P0 LDG.E.U16 R21, [R2.64] ;  /* 0x0000000a02158981 */ /* 0x000f28000c1e1500 */
[----:B----4-:R0:W-:Y:S04]  /*26de0*/  STL [R1+0xb8], R21 ;  /* 0x0000b81501007387 */ /* 0x0101e80000100800 */
[----:B0-----:R-:W4:Y:S04]  /*26df0*/  LDL.LU R21, [R1+0x2990] ;  /* 0x0029900001157983 */ /* 0x001f280000300800 */
[----:B------:R-:W3:Y:S04]  /*26e00*/  LDL R2, [R1+0xadc] ;  /* 0x000adc0001027983 */ /* 0x000ee80000100800 */
[----:B------:R-:W3:Y:S01]  /*26e10*/  LDL R3, [R1+0xae0] ;  /* 0x000ae00001037983 */ /* 0x000ee20000100800 */
[----:B------:R-:W-:-:S03]  /*26e20*/  PRMT R6, RZ, 0x7610, R6 ;  /* 0x00007610ff067816 */ /* 0x000fc60000000006 */
[----:B--2---:R-:W-:Y:S01]  /*26e30*/  STS.U16 [R20+0x11b00], R28 ;  /* 0x011b001c14007388 */ /* 0x004fe20000000400 */
[----:B---3--:R-:W-:-:S04]  /*26e40*/  @!P0 LOP3.LUT R3, R3, R2, RZ, 0x3c, !PT ;  /* 0x0000000203038212 */ /* 0x008fc800078e3cff */
[----:B------:R-:W-:-:S04]  /*26e50*/  @!P0 LOP3.LUT R2, R3, R2, RZ, 0x3c, !PT ;  /* 0x0000000203028212 */ /* 0x000fc800078e3cff */
[----:B------:R-:W-:Y:S01]  /*26e60*/  @!P0 LOP3.LUT R3, R3, R2, RZ, 0x3c, !PT ;  /* 0x0000000203038212 */ /* 0x000fe200078e3cff */
[----:B----4-:R0:W-:Y:S04]  /*26e70*/  STS.U16 [R20+0x11f00], R21 ;  /* 0x011f001514007388 */ /* 0x0101e80000000400 */
[----:B------:R1:W2:Y:S04]  /*26e80*/  @!P0 LDG.E.U16 R6, [R2.64] ;  /* 0x0000000a02068981 */ /* 0x0002a8000c1e1500 */
[----:B0-----:R-:W3:Y:S04]  /*26e90*/  LDL.LU R20, [R1+0x298c] ;  /* 0x00298c0001147983 */ /* 0x001ee80000300800 */
[----:B-1----:R-:W4:Y:S04]  /*26ea0*/  LDL R2, [R1+0xabc] ;  /* 0x000abc0001027983 */ /* 0x002f280000100800 */
[----:B------:R-:W4:Y:S01]  /*26eb0*/  LDL R3, [R1+0xac0] ;  /* 0x000ac00001037983 */ /* 0x000f220000100800 */
[----:B------:R-:W-:-:S03]  /*26ec0*/  PRMT R5, RZ, 0x7610, R5 ;  /* 0x00007610ff057816 */ /* 0x000fc60000000005 */
[----:B--2---:R0:W-:Y:S04]  /*26ed0*/  STL [R1+0xb4], R6 ;  /* 0x0000b40601007387 */ /* 0x0041e80000100800 */
[----:B0-----:R-:W2:Y:S01]  /*26ee0*/  LDL.LU R6, [R1] ;  /* 0x0000000001067983 */ /* 0x001ea20000300800 */
[----:B----4-:R-:W-:-:S04]  /*26ef0*/  @!P0 LOP3.LUT R3, R3, R2, RZ, 0x3c, !PT ;  /* 0x0000000203038212 */ /* 0x010fc800078e3cff */
[----:B------:R-:W-:-:S04]  /*26f00*/  @!P0 LOP3.LUT R2, R3, R2, RZ, 0x3c, !PT ;  /* 0x0000000203028212 */ /* 0x000fc800078e3cff */
[----:B------:R-:W-:-:S05]  /*26f10*/  @!P0 LOP3.LUT R3, R3, R2, RZ, 0x3c, !PT ;  /* 0x0000000203038212 */ /* 0x000fca00078e3cff */
[----:B------:R0:W4:Y:S04]  /*26f20*/  @!P0 LDG.E.U16 R5, [R2.64] ;  /* 0x0000000a02058981 */ /* 0x000128000c1e1500 */
[----:B0-----:R-:W2:Y:S04]  /*26f30*/  LDL R2, [R1+0xa9c] ;  /* 0x000a9c0001027983 */ /* 0x001ea80000100800 */
[----:B------:R-:W2:Y:S01]  /*26f40*/  LDL R3, [R1+0xaa0] ;  /* 0x000aa00001037983 */ /* 0x000ea20000100800 */
[----:B------:R-:W-:-:S03]  /*26f50*/  PRMT R13, RZ, 0x7610, R13 ;  /* 0x00007610ff0d7816 */ /* 0x000fc6000000000d */
[----:B----4-:R0:W-:Y:S04]  /*26f60*/  STL [R1+0xb0], R5 ;  /* 0x0000b00501007387 */ /* 0x0101e80000100800 */
[----:B0-----:R-:W4:Y:S01]  /*26f70*/  LDL.LU R5, [R1+0x4] ;  /* 0x0000040001057983 */ /* 0x001f220000300800 */
[----:B--2---:R-:W-:-:S04]  /*26f80*/  @!P0 LOP3.LUT R3, R3, R2, RZ, 0x3c, !PT ;  /* 0x0000000203038212 */ /* 0x004fc800078e3cff */
[----:B------:R-:W-:-:S04]  /*26f90*/  @!P0 LOP3.LUT R2, R3, R2, RZ, 0x3c, !PT ;  /* 0x0000000203028212 */ /* 0x000fc800078e3cff */
[----:B------:R-:W-:-:S05]  /*26fa0*/  @!P0 LOP3.LUT R3, R3, R2, RZ, 0x3c, !PT ;  /* 0x0000000203038212 */ /* 0x000fca00078e3cff */
[----:B------:R0:W2:Y:S04]  /*26fb0*/  @!P0 LDG.E.U16 R13, [R2.64] ;  /* 0x0000000a020d8981 */ /* 0x0000a8000c1e1500 */
[----:B0-----:R-:W3:Y:S04]  /*26fc0*/  LDL R2, [R1+0xa7c] ;  /* 0x000a7c0001027983 */ /* 0x001ee80000100800 */
[----:B------:R-:W3:Y:S01]  /*26fd0*/  LDL R3, [R1+0xa80] ;  /* 0x000a800001037983 */ /* 0x000ee20000100800 */
[----:B------:R-:W-:-:S03]  /*26fe0*/  PRMT R22, RZ, 0x7610, R22 ;  /* 0x00007610ff167816 */ /* 0x000fc60000000016 */
[----:B--2---:R0:W-:Y:S04]  /*26ff0*/  STL [R1+0xac], R13 ;  /* 0x0000ac0d01007387 */ /* 0x0041e80000100800 */
[----:B0-----:R-:W2:Y:S01]  /*27000*/  LDL.LU R13, [R1+0xc] ;  /* 0x00000c00010d7983 */ /* 0x001ea20000300800 */
[----:B---3--:R-:W-:-:S04]  /*27010*/  @!P0 LOP3.LUT R3, R3, R2, RZ, 0x3c, !PT ;  /* 0x0000000203038212 */ /* 0x008fc800078e3cff */
[----:B------:R-:W-:-:S04]  /*27020*/  @!P0 LOP3.LUT R2, R3, R2, RZ, 0x3c, !PT ;  /* 0x0000000203028212 */ /* 0x000fc800078e3cff */
[----:B------:R-:W-:-:S05]  /*27030*/  @!P0 LOP3.LUT R3, R3, R2, RZ, 0x3c, !PT ;  /* 0x0000000203038212 */ /* 0x000fca00078e3cff */
[----:B------:R0:W3:Y:S04]  /*27040*/  @!P0 LDG.E.U16 R22, [R2.64] ;  /* 0x0000000a02168981 */ /* 0x0000e8000c1e1500 */
        /* <DEDUP_REMOVED lines=20> */
[----:B------:R-:W-:Y:S02]  /*27190*/  PRMT R9, RZ, 0x7610, R9 ;  /* 0x00007610ff097816 */ /* 0x000fe40000000009 */
[----:B--2---:R-:W-:-:S04]  /*271a0*/  @!P0 LOP3.LUT R3, R3, R2, RZ, 0x3c, !PT ;  /* 0x0000000203038212 */ /* 0x004fc800078e3cff */
[----:B------:R-:W-:-:S04]  /*271b0*/  @!P0 LOP3.LUT R2, R3, R2, RZ, 0x3c, !PT ;  /* 0x0000000203028212 */ /* 0x000fc800078e3cff */
[----:B------:R-:W-:-:S05]  /*271c0*/  @!P0 LOP3.LUT R3, R3, R2, RZ, 0x3c, !PT ;  /* 0x0000000203038212 */ /* 0x000fca00078e3cff */
[----:B------:R-:W2:Y:S04]  /*271d0*/  @!P0 LDG.E.U16 R9, [R2.64] ;  /* 0x0000000a02098981 */ /* 0x000ea8000c1e1500 */
[----:B---3--:R0:W-:Y:S04]  /*271e0*/  STL [R1+0xa0], R11 ;  /* 0x0000a00b01007387 */ /* 0x0081e80000100800 */
[----:B0-----:R-:W3:Y:S04]  /*271f0*/  LDL.LU R11, [R1+0x20] ;  /* 0x00002000010b7983 */ /* 0x001ee80000300800 */
        /* <DEDUP_REMOVED lines=9> */
[----:B------:R0:W-:Y:S04]  /*27290*/  STS.U16 [R0+0x1800], R6 ;  /* 0x0018000600007388 */ /* 0x0001e80000000400 */
        /* <DEDUP_REMOVED lines=10> */
[----:B----4-:R0:W-:Y:S04]  /*27340*/  STS.U16 [R0+0x1c00], R5 ;  /* 0x001c000500007388 */ /* 0x0101e80000000400 */
[----:B0-----:R-:W3:Y:S04]  /*27350*/  LDL.LU R5, [R1+0x30] ;  /* 0x0000300001057983 */ /* 0x001ee80000300800 */
[----:B--2---:R0:W-:Y:S04]  /*27360*/  STL [R1+0x94], R9 ;  /* 0x0000940901007387 */ /* 0x0041e80000100800 */
[----:B0-----:R-:W2:Y:S04]  /*27370*/  LDL.LU R9, [R1+0x2980] ;  /* 0x0029800001097983 */ /* 0x001ea80000300800 */
[----:B------:R-:W4:Y:S04]  /*27380*/  LDL R2, [R1+0x9bc] ;  /* 0x0009bc0001027983 */ /* 0x000f280000100800 */
[----:B------:R-:W4:Y:S01]  /*27390*/  LDL R3, [R1+0x9c0] ;  /* 0x0009c00001037983 */ /* 0x000f220000100800 */
[----:B--2---:R-:W-:-:S02]  /*273a0*/  PRMT R9, RZ, 0x7610, R9 ;  /* 0x00007610ff097816 */ /* 0x004fc40000000009 */
[----:B----4-:R-:W-:-:S04]  /*273b0*/  @!P0 LOP3.LUT R3, R3, R2, RZ, 0x3c, !PT ;  /* 0x0000000203038212 */ /* 0x010fc800078e3cff */
[----:B------:R-:W-:-:S04]  /*273c0*/  @!P0 LOP3.LUT R2, R3, R2, RZ, 0x3c, !PT ;  /* 0x0000000203028212 */ /* 0x000fc800078e3cff */
[----:B------:R-:W-:-:S05]  /*273d0*/  @!P0 LOP3.LUT R3, R3, R2, RZ, 0x3c, !PT ;  /* 0x0000000203038212 */ /* 0x000fca00078e3cff */
[----:B------:R-:W2:Y:S04]  /*273e0*/  @!P0 LDG.E.U16 R9, [R2.64] ;  /* 0x0000000a02098981 */ /* 0x000ea8000c1e1500 */
[----:B------:R0:W-:Y:S04]  /*273f0*/  STS.U16 [R0+0x2000], R13 ;  /* 0x0020000d00007388 */ /* 0x0001e80000000400 */
[----:B0-----:R-:W4:Y:S04]  /*27400*/  LDL.LU R13, [R1+0x34] ;  /* 0x00003400010d7983 */ /* 0x001f280000300800 */
        /* <DEDUP_REMOVED lines=8> */
[----:B------:R0:W2:Y:S04]  /*27490*/  @!P0 LDG.E.U16 R9, [R2.64] ;  /* 0x0000000a02098981 */ /* 0x0000a8000c1e1500 */
[----:B------:R1:W-:Y:S04]  /*274a0*/  STS.U16 [R0+0x2400], R22 ;  /* 0x0024001600007388 */ /* 0x0003e80000000400 */
[----:B-1----:R-:W3:Y:S04]  /*274b0*/  LDL.LU R22, [R1+0x38] ;  /* 0x0000380001167983 */ /* 0x002ee80000300800 */
[----:B0-----:R-:W3:Y:S04]  /*274c0*/  LDL R2, [R1+0x97c] ;  /* 0x00097c0001027983 */ /* 0x001ee80000100800 */
[----:B------:R-:W3:Y:S04]  /*274d0*/  LDL R3, [R1+0x980] ;  /* 0x0009800001037983 */ /* 0x000ee80000100800 */
[----:B------:R-:W-:Y:S04]  /*274e0*/  STS.U16 [R0+0x2800], R16 ;  /* 0x0028001000007388 */ /* 0x000fe80000000400 */
[----:B--2---:R0:W-:Y:S04]  /*274f0*/  STL [R1+0x8c], R9 ;  /* 0x00008c0901007387 */ /* 0x0041e80000100800 */
[----:B0-----:R-:W2:Y:S04]  /*27500*/  LDL.LU R9, [R1+0x40] ;  /* 0x0000400001097983 */ /* 0x001ea80000300800 */
[----:B------:R-:W2:Y:S01]  /*27510*/  LDL.LU R16, [R1+0x2978] ;  /* 0x0029780001107983 */ /* 0x000ea20000300800 */
[----:B---3--:R-:W-:-:S04]  /*27520*/  @!P0 LOP3.LUT R3, R3, R2, RZ, 0x3c, !PT ;  /* 0x0000000203038212 */ /* 0x008fc800078e3cff */
[----:B------:R-:W-:-:S04]  /*27530*/  @!P0 LOP3.LUT R2, R3, R2, RZ, 0x3c, !PT ;  /* 0x0000000203028212 */ /* 0x000fc800078e3cff */
[----:B------:R-:W-:Y:S02]  /*27540*/  @!P0 LOP3.LUT R3, R3, R2, RZ, 0x3c, !PT ;  /* 0x0000000203038212 */ /* 0x000fe400078e3cff */
[----:B--2---:R-:W-:-:S06]  /*27550*/  PRMT R16, RZ, 0x7610, R16 ;  /* 0x00007610ff107816 */ /* 0x004fcc0000000010 */
        /* <DEDUP_REMOVED lines=44> */
[----:B------:R0:W3:Y:S04]  /*27820*/  @!P0 LDG.E.U16 R13, [R2.64] ;  /* 0x0000000a020d8981 */ /* 0x0000e8000c1e1500 */
[----:B------:R-:W-:Y:S04]  /*27830*/  STS.U16 [R0+0x3c00], R22 ;  /* 0x003c001600007388 */ /* 0x000fe80000000400 */
[----:B0-----:R-:W4:Y:S04]  /*27840*/  LDL R2, [R1+0x8dc] ;  /* 0x0008dc0001027983 */ /* 0x001f280000100800 */
[----:B------:R-:W4:Y:S04]  /*27850*/  LDL R3, [R1+0x8e0] ;  /* 0x0008e00001037983 */ /* 0x000f280000100800 */
[----:B---3--:R0:W-:Y:S04]  /*27860*/  STL [R1+0x78], R13 ;  /* 0x0000780d01007387 */ /* 0x0081e80000100800 */
[----:B0-----:R-:W3:Y:S04]  /*27870*/  LDL.LU R13, [R1+0x4ec] ;  /* 0x0004ec00010d7983 */ /* 0x001ee80000300800 */
[----:B------:R-:W2:Y:S01]  /*27880*/  LDL.LU R22, [R1+0x2960] ;  /* 0x0029600001167983 */ /* 0x000ea20000300800 */
[----:B----4-:R-:W-:-:S04]  /*27890*/  @!P0 LOP3.LUT R3, R3, R2, RZ, 0x3c, !PT ;  /* 0x0000000203038212 */ /* 0x010fc800078e3cff */
[----:B------:R-:W-:-:S04]  /*278a0*/  @!P0 LOP3.LUT R2, R3, R2, RZ, 0x3c, !PT ;  /* 0x0000000203028212 */ /* 0x000fc800078e3cff */
[----:B------:R-:W-:Y:S02]  /*278b0*/  @!P0 LOP3.LUT R3, R3, R2, RZ, 0x3c, !PT ;  /* 0x0000000203038212 */ /* 0x000fe400078e3cff */
[----:B--2---:R-:W-:-:S06]  /*278c0*/  PRMT R22, RZ, 0x7610, R22 ;  /* 0x00007610ff167816 */ /* 0x004fcc0000000016 */
[----:B------:R-:W2:Y:S04]  /*278d0*/  @!P0 LDG.E.U16 R22, [R2.64] ;  /* 0x0000000a02168981 */ /* 0x000ea8000c1e1500 */
[----:B--2---:R0:W-:Y:S04]  /*278e0*/  STL [R1+0x74], R22 ;  /* 0x0000741601007387 */ /* 0x0041e80000100800 */
[----:B0-----:R-:W2:Y:S04]  /*278f0*/  LDL.LU R22, [R1+0x295c] ;  /* 0x00295c0001167983 */ /* 0x001ea80000300800 */
[----:B------:R-:W4:Y:S04]  /*27900*/  LDL R2, [R1+0x8bc] ;  /* 0x0008bc0001027983 */ /* 0x000f280000100800 */
[----:B------:R-:W4:Y:S04]  /*27910*/  LDL R3, [R1+0x8c0] ;  /* 0x0008c00001037983 */ /* 0x000f280000100800 */
[----:B------:R0:W-:Y:S04]  /*27920*/  STS.U16 [R0+0x4000], R9 ;  /* 0x0040000900007388 */ /* 0x0001e80000000400 */
[----:B0-----:R-:W3:Y:S01]  /*27930*/  LDL.LU R9, [R1+0x4f0] ;  /* 0x0004f00001097983 */ /* 0x001ee20000300800 */
[----:B--2---:R-:W-:-:S02]  /*27940*/  PRMT R22, RZ, 0x7610, R22 ;  /* 0x00007610ff167816 */ /* 0x004fc40000000016 */
[----:B----4-:R-:W-:-:S04]  /*27950*/  @!P0 LOP3.LUT R3, R3, R2, RZ, 0x3c, !PT ;  /* 0x0000000203038212 */ /* 0x010fc800078e3cff */
[----:B------:R-:W-:-:S04]  /*27960*/  @!P0 LOP3.LUT R2, R3, R2, RZ, 0x3c, !PT ;  /* 0x0000000203028212 */ /* 0x000fc800078e3cff */
[----:B------:R-:W-:-:S05]  /*27970*/  @!P0 LOP3.LUT R3, R3, R2, RZ, 0x3c, !PT ;  /* 0x0000000203038212 */ /* 0x000fca00078e3cff */
[----:B------:R0:W2:Y:S04]  /*27980*/  @!P0 LDG.E.U16 R22, [R2.64] ;  /* 0x0000000a02168981 */ /* 0x0000a8000c1e1500 */
[----:B0-----:R-:W4:Y:S04]  /*27990*/  LDL R2, [R1+0x89c] ;  /* 0x00089c0001027983 */ /* 0x001f280000100800 */
[----:B------:R-:W4:Y:S01]  /*279a0*/  LDL R3, [R1+0x8a0] ;  /* 0x0008a00001037983 */ /* 0x000f220000100800 */
[----:B------:R-:W-:Y:S02]  /*279b0*/  PRMT R5, RZ, 0x7610, R5 ;  /* 0x00007610ff057816 */ /* 0x000fe40000000005 */
[----:B----4-:R-:W-:-:S04]  /*279c0*/  @!P0 LOP3.LUT R3, R3, R2, RZ, 0x3c, !PT ;  /* 0x0000000203038212 */ /* 0x010fc800078e3cff */
[----:B------:R-:W-:-:S04]  /*279d0*/  @!P0 LOP3.LUT R2, R3, R2, RZ, 0x3c, !PT ;  /* 0x0000000203028212 */ /* 0x000fc800078e3cff */
[----:B------:R-:W-:-:S05]  /*279e0*/  @!P0 LOP3.LUT R3, R3, R2, RZ, 0x3c, !PT ;  /* 0x0000000203038212 */ /* 0x000fca00078e3cff */
[----:B------:R-:W4:Y:S04]  /*279f0*/  @!P0 LDG.E.U16 R5, [R2.64] ;  /* 0x0000000a02058981 */ /* 0x000f28000c1e1500 */
[----:B--2---:R0:W-:Y:S04]  /*27a00*/  STL [R1+0x70], R22 ;  /* 0x0000701601007387 */ /* 0x0041e80000100800 */
[----:B------:R1:W-:Y:S04]  /*27a10*/  STS.U16 [R0+0x4400], R11 ;  /* 0x0044000b00007388 */ /* 0x0003e80000000400 */
[----:B0-----:R-:W2:Y:S04]  /*27a20*/  LDL R22, [R1+0x840] ;  /* 0x0008400001167983 */ /* 0x001ea80000100800 */
[----:B-1----:R-:W2:Y:S04]  /*27a30*/  LDL.LU R11, [R1+0x4f4] ;  /* 0x0004f400010b7983 */ /* 0x002ea80000300800 */
[----:B------:R-:W-:Y:S04]  /*27a40*/  STS.U16 [R0+0x4800], R6 ;  /* 0x0048000600007388 */ /* 0x000fe80000000400 */
[----:B----4-:R0:W-:Y:S04]  /*27a50*/  STL [R1+0x6c], R5 ;  /* 0x00006c0501007387 */ /* 0x0101e80000100800 */
[----:B0-----:R-:W4:Y:S04]  /*27a60*/  LDL.LU R5, [R1+0x2958] ;  /* 0x0029580001057983 */ /* 0x001f280000300800 */
        /* <DEDUP_REMOVED lines=21> */
[----:B------:R-:W2:Y:S04]  /*27bc0*/  LDL.LU R2, [R1+0x58] ;  /* 0x0000580001027983 */ /* 0x000ea80000300800 */
[----:B------:R-:W3:Y:S01]  /*27bd0*/  LDL R3, [R1+0x83c] ;  /* 0x00083c0001037983 */ /* 0x000ee20000100800 */
[----:B------:R-:W-:-:S03]  /*27be0*/  PRMT R12, RZ, 0x7610, R12 ;  /* 0x00007610ff0c7816 */ /* 0x000fc6000000000c */
[----:B--2---:R0:W-:Y:S02]  /*27bf0*/  STS.U16 [R0+0x5000], R2 ;  /* 0x0050000200007388 */ /* 0x0041e40000000400 */
[----:B0-----:R-:W-:-:S05]  /*27c00*/  @!P0 IMAD.MOV.U32 R2, RZ, RZ, R22 ;  /* 0x000000ffff028224 */ /* 0x001fca00078e0016 */
[----:B---3--:R0:W2:Y:S04]  /*27c10*/  @!P0 LDG.E.U16 R12, [R2.64] ;  /* 0x0000000a020c8981 */ /* 0x0080a8000c1e1500 */
[----:B0-----:R-:W3:Y:S04]  /*27c20*/  LDL R2, [R1+0x81c] ;  /* 0x00081c0001027983 */ /* 0x001ee80000100800 */
[----:B------:R-:W3:Y:S01]  /*27c30*/  LDL R3, [R1+0x820] ;  /* 0x0008200001037983 */ /* 0x000ee20000100800 */
[----:B------:R-:W-:-:S03]  /*27c40*/  PRMT R14, RZ, 0x7610, R14 ;  /* 0x00007610ff0e7816 */ /* 0x000fc6000000000e */
[----:B------:R-:W4:Y:S04]  /*27c50*/  LDL.LU R22, [R1+0x504] ;  /* 0x0005040001167983 */ /* 0x000f280000300800 */
[----:B------:R0:W-:Y:S04]  /*27c60*/  STS.U16 [R0+0x5400], R13 ;  /* 0x0054000d00007388 */ /* 0x0001e80000000400 */
[----:B0-----:R-:W4:Y:S04]  /*27c70*/  LDL R13, [R1+0x7bc] ;  /* 0x0007bc00010d7983 */ /* 0x001f280000100800 */
[----:B--2---:R0:W-:Y:S01]  /*27c80*/  STL [R1+0x60], R12 ;  /* 0x0000600c01007387 */ /* 0x0041e20000100800 */
[----:B------:R-:W-:-:S03]  /*27c90*/  PRMT R15, RZ, 0x7610, R15 ;  /* 0x00007610ff0f7816 */ /* 0x000fc6000000000f */
[----:B------:R-:W-:Y:S04]  /*27ca0*/  STS.U16 [R0+0x5800], R9 ;  /* 0x0058000900007388 */ /* 0x000fe80000000400 */
[----:B0-----:R-:W2:Y:S01]  /*27cb0*/  LDL R12, [R1+0x7c0] ;  /* 0x0007c000010c7983 */ /* 0x001ea20000100800 */
[----:B---3--:R-:W-:-:S04]  /*27cc0*/  @!P0 LOP3.LUT R3, R3, R2, RZ, 0x3c, !PT ;  /* 0x0000000203038212 */ /* 0x008fc800078e3cff */
[----:B------:R-:W-:-:S04]  /*27cd0*/  @!P0 LOP3.LUT R2, R3, R2, RZ, 0x3c, !PT ;  /* 0x0000000203028212 */ /* 0x000fc800078e3cff */
[----:B------:R-:W-:-:S05]  /*27ce0*/  @!P0 LOP3.LUT R3, R3, R2, RZ, 0x3c, !PT ;  /* 0x0000000203038212 */ /* 0x000fca00078e3cff */
[----:B------:R0:W3:Y:S04]  /*27cf0*/  @!P0 LDG.E.U16 R14, [R2.64] ;  /* 0x0000000a020e8981 */ /* 0x0000e8000c1e1500 */
[----:B0-----:R-:W2:Y:S04]  /*27d00*/  LDL R2, [R1+0x7fc] ;  /* 0x0007fc0001027983 */ /* 0x001ea80000100800 */
[----:B------:R-:W2:Y:S04]  /*27d10*/  LDL R3, [R1+0x800] ;  /* 0x0008000001037983 */ /* 0x000ea80000100800 */
[----:B---3--:R0:W-:Y:S04]  /*27d20*/  STL [R1+0x5c], R14 ;  /* 0x00005c0e01007387 */ /* 0x0081e80000100800 */
[----:B0-----:R-:W3:Y:S01]  /*27d30*/  LDL.LU R14, [R1+0x508] ;  /* 0x00050800010e7983 */ /* 0x001ee20000300800 */
[----:B--2---:R-:W-:-:S03]  /*27d40*/  @!P0 LOP3.LUT R3, R3, R2, RZ, 0x3c, !PT ;  /* 0x0000000203038212 */ /* 0x004fc600078e3cff */
[----:B------:R-:W2:Y:S01]  /*27d50*/  LDL.LU R9, [R1+0x2948] ;  /* 0x0029480001097983 */ /* 0x000ea20000300800 */
[----:B------:R-:W-:-:S04]  /*27d60*/  @!P0 LOP3.LUT R2, R3, R2, RZ, 0x3c, !PT ;  /* 0x0000000203028212 */ /* 0x000fc800078e3cff */
[----:B------:R-:W-:-:S05]  /*27d70*/  @!P0 LOP3.LUT R3, R3, R2, RZ, 0x3c, !PT ;  /* 0x0000000203038212 */ /* 0x000fca00078e3cff */
[----:B------:R0:W2:Y:S04]  /*27d80*/  @!P0 LDG.E.U16 R15, [R2.64] ;  /* 0x0000000a020f8981 */ /* 0x0000a8000c1e1500 */
[----:B0-----:R-:W3:Y:S04]  /*27d90*/  LDL R2, [R1+0x7dc] ;  /* 0x0007dc0001027983 */ /* 0x001ee80000100800 */
[----:B------:R-:W3:Y:S01]  /*27da0*/  LDL R3, [R1+0x7e0] ;  /* 0x0007e00001037983 */ /* 0x000ee20000100800 */
[----:B------:R-:W-:-:S03]  /*27db0*/  PRMT R10, RZ, 0x7610, R10 ;  /* 0x00007610ff0a7816 */ /* 0x000fc6000000000a */
[----:B------:R-:W-:Y:S04]  /*27dc0*/  STS.U16 [R0+0x5c00], R11 ;  /* 0x005c000b00007388 */ /* 0x000fe80000000400 */
[----:B--2---:R0:W-:Y:S04]  /*27dd0*/  STL [R1+0x58], R15 ;  /* 0x0000580f01007387 */ /* 0x0041e80000100800 */
[----:B0-----:R-:W2:Y:S01]  /*27de0*/  LDL R15, [R1+0x7a0] ;  /* 0x0007a000010f7983 */ /* 0x001ea20000100800 */
[----:B---3--:R-:W-:-:S03]  /*27df0*/  @!P0 LOP3.LUT R3, R3, R2, RZ, 0x3c, !PT ;  /* 0x0000000203038212 */ /* 0x008fc600078e3cff */
[----:B------:R-:W3:Y:S01]  /*27e00*/  LDL.LU R11, [R1+0x2944] ;  /* 0x00294400010b7983 */ /* 0x000ee20000300800 */
[----:B------:R-:W-:-:S04]  /*27e10*/  @!P0 LOP3.LUT R2, R3, R2, RZ, 0x3c, !PT ;  /* 0x0000000203028212 */ /* 0x000fc800078e3cff */
[----:B------:R-:W-:-:S05]  /*27e20*/  @!P0 LOP3.LUT R3, R3, R2, RZ, 0x3c, !PT ;  /* 0x0000000203038212 */ /* 0x000fca00078e3cff */
[----:B------:R0:W2:Y:S04]  /*27e30*/  @!P0 LDG.E.U16 R10, [R2.64] ;  /* 0x0000000a020a8981 */ /* 0x0000a8000c1e1500 */
[----:B0-----:R-:W3:Y:S01]  /*27e40*/  LDL.LU R3, [R1+0x4f8] ;  /* 0x0004f80001037983 */ /* 0x001ee20000300800 */
[----:B------:R-:W-:Y:S01]  /*27e50*/  PRMT R9, RZ, 0x7610, R9 ;  /* 0x00007610ff097816 */ /* 0x000fe20000000009 */
[----:B------:R-:W-:Y:S02]  /*27e60*/  @!P0 IMAD.MOV.U32 R2, RZ, RZ, R12 ;  /* 0x000000ffff028224 */ /* 0x000fe400078e000c */
[----:B--2---:R-:W-:Y:S04]  /*27e70*/  STL [R1+0x28d4], R10 ;  /* 0x0028d40a01007387 */ /* 0x004fe80000100800 */
[----:B---3--:R4:W-:Y:S02]  /*27e80*/  STS.U16 [R0+0x6000], R3 ;  /* 0x0060000300007388 */ /* 0x0089e40000000400 */
[----:B----4-:R-:W-:-:S05]  /*27e90*/  @!P0 IMAD.MOV.U32 R3, RZ, RZ, R13 ;  /* 0x000000ffff038224 */ /* 0x010fca00078e000d */
[----:B------:R0:W2:Y:S04]  /*27ea0*/  @!P0 LDG.E.U16 R9, [R2.64] ;  /* 0x0000000a02098981 */ /* 0x0000a8000c1e1500 */
[----:B0-----:R-:W3:Y:S01]  /*27eb0*/  LDL R3, [R1+0x79c] ;  /* 0x00079c0001037983 */ /* 0x001ee20000100800 */
[----:B------:R-:W-:Y:S01]  /*27ec0*/  PRMT R8, RZ, 0x7610, R8 ;  /* 0x00007610ff087816 */ /* 0x000fe20000000008 */
[----:B------:R-:W-:Y:S02]  /*27ed0*/  @!P0 IMAD.MOV.U32 R2, RZ, RZ, R15 ;  /* 0x000000ffff028224 */ /* 0x000fe400078e000f */
[----:B------:R-:W-:Y:S04]  /*27ee0*/  STS.U16 [R0+0x6400], R16 ;  /* 0x0064001000007388 */ /* 0x000fe80000000400 */
[----:B--2---:R0:W-:Y:S04]  /*27ef0*/  STL [R1+0x28d8], R9 ;  /* 0x0028d80901007387 */ /* 0x0041e80000100800 */
[----:B0-----:R-:W2:Y:S04]  /*27f00*/  LDL.LU R9, [R1+0x510] ;  /* 0x0005100001097983 */ /* 0x001ea80000300800 */
[----:B------:R-:W4:Y:S04]  /*27f10*/  LDL R13, [R1+0x75c] ;  /* 0x00075c00010d7983 */ /* 0x000f280000100800 */
[----:B------:R-:W2:Y:S04]  /*27f20*/  LDL R12, [R1+0x760] ;  /* 0x00076000010c7983 */ /* 0x000ea80000100800 */
[----:B------:R-:W2:Y:S04]  /*27f30*/  LDL.LU R16, [R1+0x518] ;  /* 0x0005180001107983 */ /* 0x000ea80000300800 */
[----:B---3--:R0:W3:Y:S04]  /*27f40*/  @!P0 LDG.E.U16 R8, [R2.64] ;  /* 0x0000000a02088981 */ /* 0x0080e8000c1e1500 */
[----:B0-----:R-:W2:Y:S04]  /*27f50*/  LDL R2, [R1+0x77c] ;  /* 0x00077c0001027983 */ /* 0x001ea80000100800 */
[----:B------:R-:W2:Y:S01]  /*27f60*/  LDL R3, [R1+0x780] ;  /* 0x0007800001037983 */ /* 0x000ea20000100800 */
[----:B------:R-:W-:-:S02]  /*27f70*/  PRMT R7, RZ, 0x7610, R7 ;  /* 0x00007610ff077816 */ /* 0x000fc40000000007 */
[----:B--2---:R-:W-:-:S04]  /*27f80*/  @!P0 LOP3.LUT R3, R3, R2, RZ, 0x3c, !PT ;  /* 0x0000000203038212 */ /* 0x004fc800078e3cff */
[----:B------:R-:W-:-:S04]  /*27f90*/  @!P0 LOP3.LUT R2, R3, R2, RZ, 0x3c, !PT ;  /* 0x0000000203028212 */ /* 0x000fc800078e3cff */
[----:B------:R-:W-:-:S05]  /*27fa0*/  @!P0 LOP3.LUT R3, R3, R2, RZ, 0x3c, !PT ;  /* 0x0000000203038212 */ /* 0x000fca00078e3cff */
[----:B------:R0:W2:Y:S01]  /*27fb0*/  @!P0 LDG.E.U16 R7, [R2.64] ;  /* 0x0000000a02078981 */ /* 0x0000a2000c1e1500 */
[----:B------:R-:W-:-:S03]  /*27fc0*/  PRMT R6, RZ, 0x7610, R6 ;  /* 0x00007610ff067816 */ /* 0x000fc60000000006 */
[----:B---3--:R-:W-:Y:S04]  /*27fd0*/  STL [R1+0x28dc], R8 ;  /* 0x0028dc0801007387 */ /* 0x008fe80000100800 */
[----:B------:R1:W-:Y:S01]  /*27fe0*/  STS.U16 [R0+0x6800], R22 ;  /* 0x0068001600007388 */ /* 0x0003e20000000400 */
[----:B0-----:R-:W-:Y:S02]  /*27ff0*/  @!P0 IMAD.MOV.U32 R2, RZ, RZ, R12 ;  /* 0x000000ffff028224 */ /* 0x001fe400078e000c */
[----:B----4-:R-:W-:Y:S01]  /*28000*/  @!P0 IMAD.MOV.U32 R3, RZ, RZ, R13 ;  /* 0x000000ffff038224 */ /* 0x010fe200078e000d */
[----:B------:R0:W-:Y:S04]  /*28010*/  STS.U16 [R0+0x6c00], R14 ;  /* 0x006c000e00007388 */ /* 0x0001e80000000400 */
[----:B------:R3:W4:Y:S04]  /*28020*/  @!P0 LDG.E.U16 R6, [R2.64] ;  /* 0x0000000a02068981 */ /* 0x000728000c1e1500 */
[----:B-1----:R-:W4:Y:S04]  /*28030*/  LDL R22, [R1+0x740] ;  /* 0x0007400001167983 */ /* 0x002f280000100800 */
[----:B------:R-:W4:Y:S04]  /*28040*/  LDL.LU R15, [R1+0x520] ;  /* 0x00052000010f7983 */ /* 0x000f280000300800 */
[----:B--2---:R-:W-:Y:S04]  /*28050*/  STL [R1+0x28e0], R7 ;  /* 0x0028e00701007387 */ /* 0x004fe80000100800 */
[----:B------:R-:W2:Y:S04]  /*28060*/  LDL R8, [R1+0xec8] ;  /* 0x000ec80001087983 */ /* 0x000ea80000100800 */
[----:B0-----:R-:W2:Y:S04]  /*28070*/  LDL.LU R14, [R1+0x524] ;  /* 0x00052400010e7983 */ /* 0x001ea80000300800 */
[----:B---3--:R-:W3:Y:S01]  /*28080*/  LDL R3, [R1+0x73c] ;  /* 0x00073c0001037983 */ /* 0x008ee20000100800 */
[----:B------:R-:W-:-:S03]  /*28090*/  PRMT R5, RZ, 0x7610, R5 ;  /* 0x00007610ff057816 */ /* 0x000fc60000000005 */
[----:B------:R-:W2:Y:S04]  /*280a0*/  LDL R13, [R1+0xeac] ;  /* 0x000eac00010d7983 */ /* 0x000ea80000100800 */
[----:B------:R-:W2:Y:S01]  /*280b0*/  LDL R12, [R1+0xefc] ;  /* 0x000efc00010c7983 */ /* 0x000ea20000100800 */
[----:B----4-:R-:W-:-:S03]  /*280c0*/  @!P0 IMAD.MOV.U32 R2, RZ, RZ, R22 ;  /* 0x000000ffff028224 */ /* 0x010fc600078e0016 */
[----:B------:R-:W-:Y:S04]  /*280d0*/  STL [R1+0x28e4], R6 ;  /* 0x0028e40601007387 */ /* 0x000fe80000100800 */
[----:B------:R0:W-:Y:S04]  /*280e0*/  STS.U16 [R0+0x7000], R9 ;  /* 0x0070000900007388 */ /* 0x0001e80000000400 */
[----:B0-----:R-:W4:Y:S04]  /*280f0*/  LDL.LU R9, [R1+0x528] ;  /* 0x0005280001097983 */ /* 0x001f280000300800 */
[----:B------:R-:W2:Y:S04]  /*28100*/  LDL.LU R22, [R1+0x530] ;  /* 0x0005300001167983 */ /* 0x000ea80000300800 */
[----:B---3--:R0:W3:Y:S04]  /*28110*/  @!P0 LDG.E.U16 R5, [R2.64] ;  /* 0x0000000a02058981 */ /* 0x0080e8000c1e1500 */
[----:B0-----:R-:W2:Y:S04]  /*28120*/  LDL.LU R2, [R1+0x514] ;  /* 0x0005140001027983 */ /* 0x001ea80000300800 */
[----:B------:R-:W3:Y:S01]  /*28130*/  LDL R3, [R1+0x72c] ;  /* 0x00072c0001037983 */ /* 0x000ee20000100800 */
[----:B------:R-:W-:-:S03]  /*28140*/  PRMT R4, RZ, 0x7610, R4 ;  /* 0x00007610ff047816 */ /* 0x000fc60000000004 */
[----:B--2---:R0:W-:Y:S02]  /*28150*/  STS.U16 [R0+0x7400], R2 ;  /* 0x0074000200007388 */ /* 0x0041e40000000400 */
[----:B0-----:R-:W-:-:S05]  /*28160*/  @!P0 IMAD.MOV.U32 R2, RZ, RZ, R8 ;  /* 0x000000ffff028224 */ /* 0x001fca00078e0008 */
[----:B---3--:R0:W2:Y:S04]  /*28170*/  @!P0 LDG.E.U16 R4, [R2.64] ;  /* 0x0000000a02048981 */ /* 0x0080a8000c1e1500 */
[----:B------:R-:W-:Y:S04]  /*28180*/  STL [R1+0x28e8], R5 ;  /* 0x0028e80501007387 */ /* 0x000fe80000100800 */
[----:B------:R-:W3:Y:S01]  /*28190*/  LDL.LU R8, [R1+0x534] ;  /* 0x0005340001087983 */ /* 0x000ee20000300800 */
[----:B0-----:R-:W-:-:S03]  /*281a0*/  PRMT R3, RZ, 0x7610, R3 ;  /* 0x00007610ff037816 */ /* 0x001fc60000000003 */
[----:B------:R0:W-:Y:S04]  /*281b0*/  STS.U16 [R0+0x7800], R16 ;  /* 0x0078001000007388 */ /* 0x0001e80000000400 */
[----:B------:R1:W3:Y:S04]  /*281c0*/  @!P0 LDG.E.U16 R3, [R12.64] ;  /* 0x0000000a0c038981 */ /* 0x0002e8000c1e1500 */
[----:B--2---:R-:W-:Y:S04]  /*281d0*/  STL [R1+0x28d0], R4 ;  /* 0x0028d00401007387 */ /* 0x004fe80000100800 */
[----:B0-----:R-:W2:Y:S04]  /*281e0*/  LDL.LU R16, [R1+0x538] ;  /* 0x0005380001107983 */ /* 0x001ea80000300800 */
[----:B-1----:R-:W2:Y:S04]  /*281f0*/  LDL R12, [R1+0xecc] ;  /* 0x000ecc00010c7983 */ /* 0x002ea80000100800 */
[----:B------:R-:W2:Y:S01]  /*28200*/  LDL R13, [R1+0xeec] ;  /* 0x000eec00010d7983 */ /* 0x000ea20000100800 */
[----:B------:R-:W-:-:S03]  /*28210*/  PRMT R2, RZ, 0x7610, R2 ;  /* 0x00007610ff027816 */ /* 0x000fc60000000002 */
[----:B---3--:R-:W-:Y:S04]  /*28220*/  STL [R1+0x28ec], R3 ;  /* 0x0028ec0301007387 */ /* 0x008fe80000100800 */
[----:B------:R0:W-:Y:S04]  /*28230*/  STS.U16 [R0+0x7c00], R15 ;  /* 0x007c000f00007388 */ /* 0x0001e80000000400 */
        /* <DEDUP_REMOVED lines=12> */
[----:B------:R-:W-:Y:S04]  /*28300*/  STL [R1+0x28f0], R2 ;  /* 0x0028f00201007387 */ /* 0x000fe80000100800 */
        /* <DEDUP_REMOVED lines=78> */
[----:B0-----:R-:W3:Y:S04]  /*287f0*/  LDL R12, [R1+0xdb4] ;  /* 0x000db400010c7983 */ /* 0x001ee80000100800 */
[----:B------:R-:W3:Y:S04]  /*28800*/  LDL R13, [R1+0xdb8] ;  /* 0x000db800010d7983 */ /* 0x000ee80000100800 */
[----:B-1----:R-:W3:Y:S04]  /*28810*/  LDL R9, [R1+0xd78] ;  /* 0x000d780001097983 */ /* 0x002ee80000100800 */
[----:B----4-:R-:W-:Y:S04]  /*28820*/  STS.U16 [R0+0xa000], R22 ;  /* 0x00a0001600007388 */ /* 0x010fe80000000400 */
[----:B--2---:R0:W-:Y:S04]  /*28830*/  STL [R1+0x38], R10 ;  /* 0x0000380a01007387 */ /* 0x0041e80000100800 */
[----:B0-----:R-:W2:Y:S04]  /*28840*/  LDL.LU R10, [R1+0x570] ;  /* 0x00057000010a7983 */ /* 0x001ea80000300800 */
[----:B------:R-:W4:Y:S01]  /*28850*/  LDL.LU R22, [R1+0x2924] ;  /* 0x0029240001167983 */ /* 0x000f220000300800 */
[----:B---3--:R-:W-:-:S04]  /*28860*/  @!P0 LOP3.LUT R13, R13, R12, RZ, 0x3c, !PT ;  /* 0x0000000c0d0d8212 */ /* 0x008fc800078e3cff */
[----:B------:R-:W-:-:S04]  /*28870*/  @!P0 LOP3.LUT R12, R13, R12, RZ, 0x3c, !PT ;  /* 0x0000000c0d0c8212 */ /* 0x000fc800078e3cff */
[----:B------:R-:W-:Y:S02]  /*28880*/  @!P0 LOP3.LUT R13, R13, R12, RZ, 0x3c, !PT ;  /* 0x0000000c0d0d8212 */ /* 0x000fe400078e3cff */
[----:B----4-:R-:W-:-:S06]  /*28890*/  PRMT R22, RZ, 0x7610, R22 ;  /* 0x00007610ff167816 */ /* 0x010fcc0000000016 */
        /* <DEDUP_REMOVED lines=11> */
[----:B0-----:R-:W4:Y:S04]  /*28950*/  LDL.LU R8, [R1+0x574] ;  /* 0x0005740001087983 */ /* 0x001f280000300800 */
[----:B---3--:R0:W-:Y:S04]  /*28960*/  STL [R1+0x30], R22 ;  /* 0x0000301601007387 */ /* 0x0081e80000100800 */
[----:B0-----:R-:W3:Y:S04]  /*28970*/  LDL.LU R22, [R1+0x291c] ;  /* 0x00291c0001167983 */ /* 0x001ee80000300800 */
[----:B------:R-:W2:Y:S01]  /*28980*/  LDL R13, [R1+0xd74] ;  /* 0x000d7400010d7983 */ /* 0x000ea20000100800 */
[----:B------:R-:W-:Y:S01]  /*28990*/  @!P0 IMAD.MOV.U32 R12, RZ, RZ, R9 ;  /* 0x000000ffff0c8224 */ /* 0x000fe200078e0009 */
[----:B---3--:R-:W-:-:S06]  /*289a0*/  PRMT R22, RZ, 0x7610, R22 ;  /* 0x00007610ff167816 */ /* 0x008fcc0000000016 */
[----:B--2---:R-:W2:Y:S04]  /*289b0*/  @!P0 LDG.E.U16 R22, [R12.64] ;  /* 0x0000000a0c168981 */ /* 0x004ea8000c1e1500 */
[----:B------:R0:W-:Y:S04]  /*289c0*/  STS.U16 [R0+0xa800], R5 ;  /* 0x00a8000500007388 */ /* 0x0001e80000000400 */
[----:B0-----:R-:W3:Y:S04]  /*289d0*/  LDL R5, [R1+0xd18] ;  /* 0x000d180001057983 */ /* 0x001ee80000100800 */
[----:B------:R-:W3:Y:S04]  /*289e0*/  LDL.LU R9, [R1+0x578] ;  /* 0x0005780001097983 */ /* 0x000ee80000300800 */
        /* <DEDUP_REMOVED lines=30> */
[----:B0-----:R-:W3:Y:S01]  /*28bd0*/  LDL R13, [R1+0xcf4] ;  /* 0x000cf400010d7983 */ /* 0x001ee20000100800 */
[----:B------:R-:W-:Y:S01]  /*28be0*/  PRMT R7, RZ, 0x7610, R7 ;  /* 0x00007610ff077816 */ /* 0x000fe20000000007 */
[----:B------:R-:W-:Y:S02]  /*28bf0*/  @!P0 IMAD.MOV.U32 R12, RZ, RZ, R15 ;  /* 0x000000ffff0c8224 */ /* 0x000fe400078e000f */
[----:B------:R-:W3:Y:S04]  /*28c00*/  LDL.LU R5, [R1+0x588] ;  /* 0x0005880001057983 */ /* 0x000ee80000300800 */
[----:B------:R0:W-:Y:S04]  /*28c10*/  STS.U16 [R0+0xb800], R10 ;  /* 0x00b8000a00007388 */ /* 0x0001e80000000400 */
[----:B0-----:R-:W4:Y:S04]  /*28c20*/  LDL R10, [R1+0xc94] ;  /* 0x000c9400010a7983 */ /* 0x001f280000100800 */
[----:B--2---:R0:W-:Y:S04]  /*28c30*/  STL [R1+0x20], R3 ;  /* 0x0000200301007387 */ /* 0x0041e80000100800 */
[----:B0-----:R-:W2:Y:S04]  /*28c40*/  LDL R3, [R1+0xc98] ;  /* 0x000c980001037983 */ /* 0x001ea80000100800 */
        /* <DEDUP_REMOVED lines=8> */
[----:B------:R-:W2:Y:S04]  /*28cd0*/  @!P0 LDG.E.U16 R22, [R12.64] ;  /* 0x0000000a0c168981 */ /* 0x000ea8000c1e1500 */
[----:B----4-:R0:W-:Y:S04]  /*28ce0*/  STS.U16 [R0+0xbc00], R8 ;  /* 0x00bc000800007388 */ /* 0x0101e80000000400 */
[----:B0-----:R-:W4:Y:S04]  /*28cf0*/  LDL R8, [R1+0xc74] ;  /* 0x000c740001087983 */ /* 0x001f280000100800 */
[----:B---3--:R0:W-:Y:S04]  /*28d00*/  STL [R1+0x1c], R7 ;  /* 0x00001c0701007387 */ /* 0x0081e80000100800 */
        /* <DEDUP_REMOVED lines=14> */
[----:B------:R-:W2:Y:S01]  /*28df0*/  LDL.LU R13, [R1+0x580] ;  /* 0x00058000010d7983 */ /* 0x000ea20000300800 */
[----:B------:R-:W-:Y:S01]  /*28e00*/  PRMT R2, RZ, 0x7610, R2 ;  /* 0x00007610ff027816 */ /* 0x000fe20000000002 */
[----:B------:R-:W-:-:S02]  /*28e10*/  @!P0 IMAD.MOV.U32 R12, RZ, RZ, R3 ;  /* 0x000000ffff0c8224 */ /* 0x000fc400078e0003 */
[----:B--2---:R0:W-:Y:S02]  /*28e20*/  STS.U16 [R0+0xc400], R13 ;  /* 0x00c4000d00007388 */ /* 0x0041e40000000400 */
[----:B0-----:R-:W-:Y:S01]  /*28e30*/  @!P0 IMAD.MOV.U32 R13, RZ, RZ, R10 ;  /* 0x000000ffff0d8224 */ /* 0x001fe200078e000a */
[----:B------:R-:W-:Y:S01]  /*28e40*/  PRMT R4, RZ, 0x7610, R4 ;  /* 0x00007610ff047816 */ /* 0x000fe20000000004 */
[----:B------:R-:W2:Y:S04]  /*28e50*/  LDL.LU R10, [R1+0x5a0] ;  /* 0x0005a000010a7983 */ /* 0x000ea80000300800 */
[----:B------:R0:W2:Y:S04]  /*28e60*/  @!P0 LDG.E.U16 R2, [R12.64] ;  /* 0x0000000a0c028981 */ /* 0x0000a8000c1e1500 */
[----:B------:R-:W3:Y:S01]  /*28e70*/  LDL R3, [R1+0xc34] ;  /* 0x000c340001037983 */ /* 0x000ee20000100800 */
[----:B0-----:R-:W-:-:S02]  /*28e80*/  @!P0 IMAD.MOV.U32 R12, RZ, RZ, R7 ;  /* 0x000000ffff0c8224 */ /* 0x001fc400078e0007 */
[----:B----4-:R-:W-:-:S05]  /*28e90*/  @!P0 IMAD.MOV.U32 R13, RZ, RZ, R8 ;  /* 0x000000ffff0d8224 */ /* 0x010fca00078e0008 */
[----:B------:R0:W4:Y:S04]  /*28ea0*/  @!P0 LDG.E.U16 R4, [R12.64] ;  /* 0x0000000a0c048981 */ /* 0x000128000c1e1500 */
[----:B--2---:R1:W-:Y:S04]  /*28eb0*/  STL [R1+0x10], R2 ;  /* 0x0000100201007387 */ /* 0x0043e80000100800 */
[----:B0-----:R-:W2:Y:S04]  /*28ec0*/  LDL R12, [R1+0xc54] ;  /* 0x000c5400010c7983 */ /* 0x001ea80000100800 */
[----:B------:R-:W2:Y:S01]  /*28ed0*/  LDL R13, [R1+0xc58] ;  /* 0x000c5800010d7983 */ /* 0x000ea20000100800 */
[----:B------:R-:W-:-:S03]  /*28ee0*/  PRMT R22, RZ, 0x7610, R22 ;  /* 0x00007610ff167816 */ /* 0x000fc60000000016 */
[----:B-1----:R-:W3:Y:S04]  /*28ef0*/  LDL R2, [R1+0xc38] ;  /* 0x000c380001027983 */ /* 0x002ee80000100800 */
[----:B------:R0:W-:Y:S04]  /*28f00*/  STS.U16 [R0+0xc800], R14 ;  /* 0x00c8000e00007388 */ /* 0x0001e80000000400 */
[----:B------:R-:W3:Y:S04]  /*28f10*/  LDL R8, [R1+0xc14] ;  /* 0x000c140001087983 */ /* 0x000ee80000100800 */
[----:B------:R-:W3:Y:S04]  /*28f20*/  LDL R7, [R1+0xc18] ;  /* 0x000c180001077983 */ /* 0x000ee80000100800 */
[----:B0-----:R-:W3:Y:S01]  /*28f30*/  LDL.LU R14, [R1+0x5a4] ;  /* 0x0005a400010e7983 */ /* 0x001ee20000300800 */
[----:B--2---:R-:W-:-:S04]  /*28f40*/  @!P0 LOP3.LUT R13, R13, R12, RZ, 0x3c, !PT ;  /* 0x0000000c0d0d8212 */ /* 0x004fc800078e3cff */
[----:B------:R-:W-:-:S04]  /*28f50*/  @!P0 LOP3.LUT R12, R13, R12, RZ, 0x3c, !PT ;  /* 0x0000000c0d0c8212 */ /* 0x000fc800078e3cff */
[----:B------:R-:W-:-:S05]  /*28f60*/  @!P0 LOP3.LUT R13, R13, R12, RZ, 0x3c, !PT ;  /* 0x0000000c0d0d8212 */ /* 0x000fca00078e3cff */
[----:B------:R-:W2:Y:S04]  /*28f70*/  @!P0 LDG.E.U16 R22, [R12.64] ;  /* 0x0000000a0c168981 */ /* 0x000ea8000c1e1500 */
[----:B------:R0:W-:Y:S04]  /*28f80*/  STS.U16 [R0+0xcc00], R5 ;  /* 0x00cc000500007388 */ /* 0x0001e80000000400 */
[----:B0-----:R-:W3:Y:S04]  /*28f90*/  LDL R5, [R1+0xbf4] ;  /* 0x000bf40001057983 */ /* 0x001ee80000100800 */
[----:B----4-:R0:W-:Y:S04]  /*28fa0*/  STL [R1+0xc], R4 ;  /* 0x00000c0401007387 */ /* 0x0101e80000100800 */
[----:B0-----:R-:W4:Y:S04]  /*28fb0*/  LDL R4, [R1+0xbf8] ;  /* 0x000bf80001047983 */ /* 0x001f280000100800 */
[----:B--2---:R0:W-:Y:S04]  /*28fc0*/  STL [R1+0x8], R22 ;  /* 0x0000081601007387 */ /* 0x0041e80000100800 */
[----:B0-----:R-:W2:Y:S01]  /*28fd0*/  LDL.LU R22, [R1+0x2904] ;  /* 0x0029040001167983 */ /* 0x001ea20000300800 */
[----:B---3--:R-:W-:-:S02]  /*28fe0*/  @!P0 IMAD.MOV.U32 R12, RZ, RZ, R2 ;  /* 0x000000ffff0c8224 */ /* 0x008fc400078e0002 */
[----:B------:R-:W-:Y:S01]  /*28ff0*/  @!P0 IMAD.MOV.U32 R13, RZ, RZ, R3 ;  /* 0x000000ffff0d8224 */ /* 0x000fe200078e0003 */
[----:B--2---:R-:W-:-:S06]  /*29000*/  PRMT R22, RZ, 0x7610, R22 ;  /* 0x00007610ff167816 */ /* 0x004fcc0000000016 */
[----:B------:R-:W2:Y:S04]  /*29010*/  @!P0 LDG.E.U16 R22, [R12.64] ;  /* 0x0000000a0c168981 */ /* 0x000ea8000c1e1500 */
[----:B------:R0:W-:Y:S04]  /*29020*/  STS.U16 [R0+0xd000], R15 ;  /* 0x00d0000f00007388 */ /* 0x0001e80000000400 */
[----:B0-----:R-:W3:Y:S04]  /*29030*/  LDL.LU R15, [R1+0x5a8] ;  /* 0x0005a800010f7983 */ /* 0x001ee80000300800 */
[----:B------:R-:W3:Y:S04]  /*29040*/  LDL R3, [R1+0xbd4] ;  /* 0x000bd40001037983 */ /* 0x000ee80000100800 */
[----:B------:R-:W3:Y:S04]  /*29050*/  LDL R2, [R1+0xbd8] ;  /* 0x000bd80001027983 */ /* 0x000ee80000100800 */
[----:B--2---:R0:W-:Y:S04]  /*29060*/  STL [R1+0x4], R22 ;  /* 0x0000041601007387 */ /* 0x0041e80000100800 */
[----:B0-----:R-:W2:Y:S04]  /*29070*/  LDL.LU R22, [R1+0x2900] ;  /* 0x0029000001167983 */ /* 0x001ea80000300800 */
[----:B------:R-:W2:Y:S01]  /*29080*/  LDL.LU R13, [R1+0x594] ;  /* 0x00059400010d7983 */ /* 0x000ea20000300800 */
[----:B------:R-:W-:Y:S01]  /*29090*/  PRMT R6, RZ, 0x7610, R6 ;  /* 0x00007610ff067816 */ /* 0x000fe20000000006 */
[----:B------:R-:W-:Y:S01]  /*290a0*/  @!P0 IMAD.MOV.U32 R12, RZ, RZ, R7 ;  /* 0x000000ffff0c8224 */ /* 0x000fe200078e0007 */
[----:B------:R-:W-:Y:S01]  /*290b0*/  PRMT R28, RZ, 0x7610, R28 ;  /* 0x00007610ff1c7816 */ /* 0x000fe2000000001c */
[----:B--2---:R0:W-:Y:S02]  /*290c0*/  STS.U16 [R0+0xd400], R13 ;  /* 0x00d4000d00007388 */ /* 0x0041e40000000400 */
[----:B0-----:R-:W-:Y:S01]  /*290d0*/  @!P0 IMAD.MOV.U32 R13, RZ, RZ, R8 ;  /* 0x000000ffff0d8224 */ /* 0x001fe200078e0008 */
[----:B------:R-:W-:Y:S01]  /*290e0*/  PRMT R26, RZ, 0x7610, R26 ;  /* 0x00007610ff1a7816 */ /* 0x000fe2000000001a */
[----:B------:R-:W2:Y:S04]  /*290f0*/  LDL.LU R8, [R1+0x5b0] ;  /* 0x0005b00001087983 */ /* 0x000ea80000300800 */
[----:B------:R4:W2:Y:S02]  /*29100*/  @!P0 LDG.E.U16 R6, [R12.64] ;  /* 0x0000000a0c068981 */ /* 0x0008a4000c1e1500 */
[----:B----4-:R-:W-:-:S02]  /*29110*/  @!P0 IMAD.MOV.U32 R12, RZ, RZ, R4 ;  /* 0x000000ffff0c8224 */ /* 0x010fc400078e0004 */
[----:B------:R-:W-:Y:S01]  /*29120*/  @!P0 IMAD.MOV.U32 R13, RZ, RZ, R5 ;  /* 0x000000ffff0d8224 */ /* 0x000fe200078e0005 */
[----:B------:R-:W4:Y:S04]  /*29130*/  LDL R4, [R1+0xbb8] ;  /* 0x000bb80001047983 */ /* 0x000f280000100800 */
[----:B------:R3:W2:Y:S04]  /*29140*/  @!P0 LDG.E.U16 R28, [R12.64] ;  /* 0x0000000a0c1c8981 */ /* 0x0006a8000c1e1500 */
[----:B------:R-:W4:Y:S04]  /*29150*/  LDL R5, [R1+0xbb4] ;  /* 0x000bb40001057983 */ /* 0x000f280000100800 */
[----:B------:R0:W-:Y:S01]  /*29160*/  STS.U16 [R0+0xd800], R9 ;  /* 0x00d8000900007388 */ /* 0x0001e20000000400 */
[----:B---3--:R-:W-:-:S02]  /*29170*/  @!P0 IMAD.MOV.U32 R12, RZ, RZ, R2 ;  /* 0x000000ffff0c8224 */ /* 0x008fc400078e0002 */
[----:B------:R-:W-:-:S05]  /*29180*/  @!P0 IMAD.MOV.U32 R13, RZ, RZ, R3 ;  /* 0x000000ffff0d8224 */ /* 0x000fca00078e0003 */
[----:B------:R4:W3:Y:S04]  /*29190*/  @!P0 LDG.E.U16 R26, [R12.64] ;  /* 0x0000000a0c1a8981 */ /* 0x0008e8000c1e1500 */
[----:B0-----:R-:W3:Y:S04]  /*291a0*/  LDL.LU R9, [R1+0x5b4] ;  /* 0x0005b40001097983 */ /* 0x001ee80000300800 */
[----:B--2---:R-:W-:Y:S04]  /*291b0*/  STL [R1+0x2880], R28 ;  /* 0x0028801c01007387 */ /* 0x004fe80000100800 */
[----:B------:R-:W2:Y:S04]  /*291c0*/  LDL R7, [R1+0xb94] ;  /* 0x000b940001077983 */ /* 0x000ea80000100800 */
[----:B------:R0:W-:Y:S04]  /*291d0*/  STL [R1], R6 ;  /* 0x0000000601007387 */ /* 0x0001e80000100800 */
[----:B0-----:R-:W2:Y:S01]  /*291e0*/  LDL R6, [R1+0xb98] ;  /* 0x000b980001067983 */ /* 0x001ea20000100800 */
[----:B----4-:R-:W-:-:S03]  /*291f0*/  @!P0 IMAD.MOV.U32 R12, RZ, RZ, R4 ;  /* 0x000000ffff0c8224 */ /* 0x010fc600078e0004 */
[----:B------:R0:W-:Y:S01]  /*29200*/  STS.U16 [R0+0xc00], R24 ;  /* 0x000c001800007388 */ /* 0x0001e20000000400 */
[----:B------:R-:W-:Y:S01]  /*29210*/  @!P0 IMAD.MOV.U32 R13, RZ, RZ, R5 ;  /* 0x000000ffff0d8224 */ /* 0x000fe200078e0005 */
[----:B------:R-:W-:Y:S02]  /*29220*/  PRMT R22, RZ, 0x7610, R22 ;  /* 0x00007610ff167816 */ /* 0x000fe40000000016 */
[----:B------:R1:W-:Y:S01]  /*29230*/  STS.U16 [R0+0xdc00], R10 ;  /* 0x00dc000a00007388 */ /* 0x0003e20000000400 */
[----:B0-----:R-:W-:-:S03]  /*29240*/  PRMT R24, RZ, 0x7610, R24 ;  /* 0x00007610ff187816 */ /* 0x001fc60000000018 */
[----:B-1----:R-:W4:Y:S04]  /*29250*/  LDL.LU R10, [R1+0x5b8] ;  /* 0x0005b800010a7983 */ /* 0x002f280000300800 */
[----:B---3--:R-:W-:Y:S04]  /*29260*/  STL [R1+0x2884], R26 ;  /* 0x0028841a01007387 */ /* 0x008fe80000100800 */
[----:B------:R2:W3:Y:S04]  /*29270*/  @!P0 LDG.E.U16 R24, [R12.64] ;  /* 0x0000000a0c188981 */ /* 0x0004e8000c1e1500 */
[----:B------:R-:W4:Y:S04]  /*29280*/  LDL R3, [R1+0xb74] ;  /* 0x000b740001037983 */ /* 0x000f280000100800 */
[----:B------:R-:W4:Y:S01]  /*29290*/  LDL R2, [R1+0xb78] ;  /* 0x000b780001027983 */ /* 0x000f220000100800 */
[----:B--2---:R-:W-:-:S02]  /*292a0*/  @!P0 IMAD.MOV.U32 R13, RZ, RZ, R7 ;  /* 0x000000ffff0d8224 */ /* 0x004fc400078e0007 */
[----:B------:R-:W-:-:S05]  /*292b0*/  @!P0 IMAD.MOV.U32 R12, RZ, RZ, R6 ;  /* 0x000000ffff0c8224 */ /* 0x000fca00078e0006 */
[----:B------:R4:W2:Y:S04]  /*292c0*/  @!P0 LDG.E.U16 R22, [R12.64] ;  /* 0x0000000a0c168981 */ /* 0x0008a8000c1e1500 */
[----:B------:R0:W-:Y:S04]  /*292d0*/  STS.U16 [R0+0xe000], R14 ;  /* 0x00e0000e00007388 */ /* 0x0001e80000000400 */
[----:B------:R1:W-:Y:S04]  /*292e0*/  STS.U16 [R0], R20 ;  /* 0x0000001400007388 */ /* 0x0003e80000000400 */
[----:B0-----:R-:W2:Y:S01]  /*292f0*/  LDL.LU R14, [R1+0x5c0] ;  /* 0x0005c000010e7983 */ /* 0x001ea20000300800 */
[----:B-1----:R-:W-:-:S03]  /*29300*/  PRMT R20, RZ, 0x7610, R20 ;  /* 0x00007610ff147816 */ /* 0x002fc60000000014 */
[----:B---3--:R-:W-:Y:S04]  /*29310*/  STL [R1+0x2888], R24 ;  /* 0x0028881801007387 */ /* 0x008fe80000100800 */
[----:B------:R-:W3:Y:S01]  /*29320*/  LDL R5, [R1+0xb54] ;  /* 0x000b540001057983 */ /* 0x000ee20000100800 */
[----:B----4-:R-:W-:-:S03]  /*29330*/  @!P0 IMAD.MOV.U32 R13, RZ, RZ, R3 ;  /* 0x000000ffff0d8224 */ /* 0x010fc600078e0003 */
[----:B------:R-:W4:Y:S01]  /*29340*/  LDL R4, [R1+0xb58] ;  /* 0x000b580001047983 */ /* 0x000f220000100800 */
[----:B------:R-:W-:-:S03]  /*29350*/  @!P0 IMAD.MOV.U32 R12, RZ, RZ, R2 ;  /* 0x000000ffff0c8224 */ /* 0x000fc600078e0002 */
[----:B------:R0:W-:Y:S04]  /*29360*/  STS.U16 [R0+0xe400], R15 ;  /* 0x00e4000f00007388 */ /* 0x0001e80000000400 */
[----:B------:R3:W4:Y:S04]  /*29370*/  @!P0 LDG.E.U16 R20, [R12.64] ;  /* 0x0000000a0c148981 */ /* 0x000728000c1e1500 */
[----:B0-----:R-:W4:Y:S04]  /*29380*/  LDL.LU R15, [R1+0x5c4] ;  /* 0x0005c400010f7983 */ /* 0x001f280000300800 */
[----:B------:R-:W4:Y:S04]  /*29390*/  LDL R6, [R1+0xb38] ;  /* 0x000b380001067983 */ /* 0x000f280000100800 */
[----:B--2---:R-:W-:Y:S04]  /*293a0*/  STL [R1+0x288c], R22 ;  /* 0x00288c1601007387 */ /* 0x004fe80000100800 */
[----:B------:R-:W2:Y:S01]  /*293b0*/  LDL R7, [R1+0xb34] ;  /* 0x000b340001077983 */ /* 0x000ea20000100800 */
[----:B------:R-:W-:-:S03]  /*293c0*/  PRMT R18, RZ, 0x7610, R18 ;  /* 0x00007610ff127816 */ /* 0x000fc60000000012 */
[----:B------:R-:W2:Y:S04]  /*293d0*/  LDL R3, [R1+0xb14] ;  /* 0x000b140001037983 */ /* 0x000ea80000100800 */
[----:B------:R-:W2:Y:S01]  /*293e0*/  LDL R2, [R1+0xb18] ;  /* 0x000b180001027983 */ /* 0x000ea20000100800 */
[----:B------:R-:W-:-:S03]  /*293f0*/  PRMT R16, RZ, 0x7610, R16 ;  /* 0x00007610ff107816 */ /* 0x000fc60000000010 */
[----:B------:R0:W-:Y:S01]  /*29400*/  STS.U16 [R0+0xe800], R8 ;  /* 0x00e8000800007388 */ /* 0x0001e20000000400 */
[----:B---3--:R-:W-:-:S03]  /*29410*/  @!P0 IMAD.MOV.U32 R13, RZ, RZ, R5 ;  /* 0x000000ffff0d8224 */ /* 0x008fc600078e0005 */
[----:B0-----:R-:W3:Y:S01]  /*29420*/  LDL.LU R8, [R1+0x5c8] ;  /* 0x0005c80001087983 */ /* 0x001ee20000300800 */
[----:B----4-:R-:W-:-:S05]  /*29430*/  @!P0 IMAD.MOV.U32 R12, RZ, RZ, R4 ;  /* 0x000000ffff0c8224 */ /* 0x010fca00078e0004 */
[----:B------:R0:W4:Y:S04]  /*29440*/  @!P0 LDG.E.U16 R18, [R12.64] ;  /* 0x0000000a0c128981 */ /* 0x000128000c1e1500 */
[----:B------:R-:W-:Y:S04]  /*29450*/  STL [R1+0x2890], R20 ;  /* 0x0028901401007387 */ /* 0x000fe80000100800 */
[----:B------:R-:W3:Y:S04]  /*29460*/  LDL R5, [R1+0xaf4] ;  /* 0x000af40001057983 */ /* 0x000ee80000100800 */
[----:B------:R-:W3:Y:S01]  /*29470*/  LDL R4, [R1+0xaf8] ;  /* 0x000af80001047983 */ /* 0x000ee20000100800 */
[----:B0-----:R-:W-:-:S02]  /*29480*/  @!P0 IMAD.MOV.U32 R12, RZ, RZ, R6 ;  /* 0x000000ffff0c8224 */ /* 0x001fc400078e0006 */
[----:B--2---:R-:W-:-:S05]  /*29490*/  @!P0 IMAD.MOV.U32 R13, RZ, RZ, R7 ;  /* 0x000000ffff0d8224 */ /* 0x004fca00078e0007 */
[----:B------:R0:W2:Y:S01]  /*294a0*/  @!P0 LDG.E.U16 R16, [R12.64] ;  /* 0x0000000a0c108981 */ /* 0x0000a2000c1e1500 */
[----:B------:R-:W-:-:S03]  /*294b0*/  PRMT R11, RZ, 0x7610, R11 ;  /* 0x00007610ff0b7816 */ /* 0x000fc6000000000b */
[----:B------:R-:W-:Y:S01]  /*294c0*/  STS.U16 [R0+0xf400], R14 ;  /* 0x00f4000e00007388 */ /* 0x000fe20000000400 */
[----:B0-----:R-:W-:Y:S02]  /*294d0*/  @!P0 IMAD.MOV.U32 R12, RZ, RZ, R2 ;  /* 0x000000ffff0c8224 */ /* 0x001fe400078e0002 */
[----:B------:R-:W-:Y:S01]  /*294e0*/  @!P0 IMAD.MOV.U32 R13, RZ, RZ, R3 ;  /* 0x000000ffff0d8224 */ /* 0x000fe200078e0003 */
[----:B------:R3:W-:Y:S04]  /*294f0*/  STS.U16 [R0+0xf800], R15 ;  /* 0x00f8000f00007388 */ /* 0x0007e80000000400 */
[----:B------:R0:W2:Y:S04]  /*29500*/  @!P0 LDG.E.U16 R11, [R12.64] ;  /* 0x0000000a0c0b8981 */ /* 0x0000a8000c1e1500 */
[----:B------:R1:W-:Y:S01]  /*29510*/  STS.U16 [R0+0xf000], R10 ;  /* 0x00f0000a00007388 */ /* 0x0003e20000000400 */
[----:B0-----:R-:W-:-:S03]  /*29520*/  PRMT R12, RZ, 0x7610, R12 ;  /* 0x00007610ff0c7816 */ /* 0x001fc6000000000c */
[----:B----4-:R-:W-:Y:S01]  /*29530*/  STL [R1+0x2894], R18 ;  /* 0x0028941201007387 */ /* 0x010fe20000100800 */
[----:B---3--:R-:W-:Y:S02]  /*29540*/  @!P0 IMAD.MOV.U32 R15, RZ, RZ, R5 ;  /* 0x000000ffff0f8224 */ /* 0x008fe400078e0005 */
[----:B------:R-:W-:-:S05]  /*29550*/  @!P0 IMAD.MOV.U32 R14, RZ, RZ, R4 ;  /* 0x000000ffff0e8224 */ /* 0x000fca00078e0004 */
[----:B------:R-:W3:Y:S04]  /*29560*/  @!P0 LDG.E.U16 R12, [R14.64] ;  /* 0x0000000a0e0c8981 */ /* 0x000ee8000c1e1500 */
[----:B--2---:R-:W-:Y:S04]  /*29570*/  STL [R1+0x2898], R16 ;  /* 0x0028981001007387 */ /* 0x004fe80000100800 */
[----:B-1----:R-:W2:Y:S04]  /*29580*/  LDL.LU R10, [R1+0x5e8] ;  /* 0x0005e800010a7983 */ /* 0x002ea80000300800 */
[----:B------:R-:W4:Y:S04]  /*29590*/  LDL R3, [R1+0xad4] ;  /* 0x000ad40001037983 */ /* 0x000f280000100800 */
[----:B------:R-:W2:Y:S04]  /*295a0*/  LDL R2, [R1+0xad8] ;  /* 0x000ad80001027983 */ /* 0x000ea80000100800 */
[----:B------:R0:W-:Y:S04]  /*295b0*/  STL [R1+0x289c], R11 ;  /* 0x00289c0b01007387 */ /* 0x0001e80000100800 */
[----:B------:R-:W2:Y:S04]  /*295c0*/  LDL.LU R6, [R1+0x5e4] ;  /* 0x0005e40001067983 */ /* 0x000ea80000300800 */
[----:B------:R-:W2:Y:S04]  /*295d0*/  LDL R7, [R1+0xab8] ;  /* 0x000ab80001077983 */ /* 0x000ea80000100800 */
[----:B0-----:R-:W2:Y:S04]  /*295e0*/  LDL R11, [R1+0xab4] ;  /* 0x000ab400010b7983 */ /* 0x001ea80000100800 */
[----:B------:R-:W2:Y:S04]  /*295f0*/  LDL.LU R4, [R1+0x5e0] ;  /* 0x0005e00001047983 */ /* 0x000ea80000300800 */
[----:B---3--:R-:W-:Y:S04]  /*29600*/  STL [R1+0x28a0], R12 ;  /* 0x0028a00c01007387 */ /* 0x008fe80000100800 */
[----:B------:R-:W-:Y:S04]  /*29610*/  STL [R1+0x1394], R0 ;  /* 0x0013940001007387 */ /* 0x000fe80000100800 */
[----:B------:R-:W3:Y:S04]  /*29620*/  LDL.LU R26, [R1+0x5dc] ;  /* 0x0005dc00011a7983 */ /* 0x000ee80000300800 */
[----:B------:R-:W3:Y:S01]  /*29630*/  LDL R5, [R1+0xa94] ;  /* 0x000a940001057983 */ /* 0x000ee20000100800 */
[----:B----4-:R-:W-:-:S03]  /*29640*/  @!P0 IMAD.MOV.U32 R15, RZ, RZ, R3 ;  /* 0x000000ffff0f8224 */ /* 0x010fc600078e0003 */
[----:B------:R-:W4:Y:S01]  /*29650*/  LDL R3, [R1+0xa98] ;  /* 0x000a980001037983 */ /* 0x000f220000100800 */
[----:B------:R-:W-:Y:S01]  /*29660*/  PRMT R13, RZ, 0x7610, R13 ;  /* 0x00007610ff0d7816 */ /* 0x000fe2000000000d */
[----:B--2---:R-:W-:Y:S01]  /*29670*/  @!P0 IMAD.MOV.U32 R14, RZ, RZ, R2 ;  /* 0x000000ffff0e8224 */ /* 0x004fe200078e0002 */
[----:B------:R-:W-:Y:S01]  /*29680*/  PRMT R17, RZ, 0x7610, R17 ;  /* 0x00007610ff117816 */ /* 0x000fe20000000011 */
[----:B------:R0:W-:Y:S04]  /*29690*/  STS.U16 [R0+0x400], R19 ;  /* 0x0004001300007388 */ /* 0x0001e80000000400 */
[----:B------:R1:W2:Y:S04]  /*296a0*/  @!P0 LDG.E.U16 R13, [R14.64] ;  /* 0x0000000a0e0d8981 */ /* 0x0002a8000c1e1500 */
[----:B------:R3:W-:Y:S04]  /*296b0*/  STS.U16 [R0+0xec00], R9 ;  /* 0x00ec000900007388 */ /* 0x0007e80000000400 */
[----:B------:R3:W-:Y:S01]  /*296c0*/  STS.U16 [R0+0xfc00], R8 ;  /* 0x00fc000800007388 */ /* 0x0007e20000000400 */
[----:B-1----:R-:W-:-:S02]  /*296d0*/  @!P0 IMAD.MOV.U32 R14, RZ, RZ, R7 ;  /* 0x000000ffff0e8224 */ /* 0x002fc400078e0007 */
[----:B------:R-:W-:Y:S01]  /*296e0*/  @!P0 IMAD.MOV.U32 R15, RZ, RZ, R11 ;  /* 0x000000ffff0f8224 */ /* 0x000fe200078e000b */
[----:B0-----:R-:W-:Y:S01]  /*296f0*/  PRMT R19, RZ, 0x7610, R19 ;  /* 0x00007610ff137816 */ /* 0x001fe20000000013 */
[----:B------:R-:W-:Y:S04]  /*29700*/  STS.U16 [R0+0x800], R23 ;  /* 0x0008001700007388 */ /* 0x000fe80000000400 */
[----:B------:R3:W2:Y:S04]  /*29710*/  @!P0 LDG.E.U16 R17, [R14.64] ;  /* 0x0000000a0e118981 */ /* 0x0006a8000c1e1500 */
[----:B------:R-:W-:Y:S04]  /*29720*/  STS.U16 [R0+0x1000], R25 ;  /* 0x0010001900007388 */ /* 0x000fe80000000400 */
[----:B------:R0:W-:Y:S04]  /*29730*/  STS.U16 [R0+0x1400], R27 ;  /* 0x0014001b00007388 */ /* 0x0001e80000000400 */
[----:B------:R-:W2:Y:S01]  /*29740*/  LDL R2, [R1+0xa74] ;  /* 0x000a740001027983 */ /* 0x000ea20000100800 */
[----:B---3--:R-:W-:-:S03]  /*29750*/  @!P0 IMAD.MOV.U32 R15, RZ, RZ, R5 ;  /* 0x000000ffff0f8224 */ /* 0x008fc600078e0005 */
[----:B------:R-:W1:Y:S04]  /*29760*/  S2R R9, SR_TID.X ;  /* 0x0000000000097919 */ /* 0x000e680000002100 */
[----:B------:R-:W3:Y:S04]  /*29770*/  S2R R8, SR_TID.X ;  /* 0x0000000000087919 */ /* 0x000ee80000002100 */
[----:B0-----:R-:W2:Y:S01]  /*29780*/  LDL R0, [R1+0xa78] ;  /* 0x000a780001007983 */ /* 0x001ea20000100800 */
[----:B----4-:R-:W-:-:S05]  /*29790*/  @!P0 IMAD.MOV.U32 R14, RZ, RZ, R3 ;  /* 0x000000ffff0e8224 */ /* 0x010fca00078e0003 */
[----:B------:R-:W4:Y:S01]  /*297a0*/  @!P0 LDG.E.U16 R19, [R14.64] ;  /* 0x0000000a0e138981 */ /* 0x000f22000c1e1500 */
[----:B-1----:R-:W-:Y:S02]  /*297b0*/  LOP3.LUT R9, R9, 0x3f, RZ, 0xc0, !PT ;  /* 0x0000003f09097812 */ /* 0x002fe400078ec0ff */
[----:B---3--:R-:W-:Y:S02]  /*297c0*/  LOP3.LUT P1, RZ, R8, 0x40, RZ, 0xc0, !PT ;  /* 0x0000004008ff7812 */ /* 0x008fe4000782c0ff */
[----:B------:R-:W3:Y:S01]  /*297d0*/  LDL.LU R8, [R1+0x5d8] ;  /* 0x0005d80001087983 */ /* 0x000ee20000300800 */
[----:B------:R-:W-:Y:S01]  /*297e0*/  IMAD.SHL.U32 R9, R9, 0x2, RZ ;  /* 0x0000000209097824 */ /* 0x000fe200078e00ff */
[----:B------:R-:W-:-:S04]  /*297f0*/  SEL R28, RZ, 0x90, !P1 ;  /* 0x00000090ff1c7807 */ /* 0x000fc80004800000 */
[----:B------:R-:W-:Y:S02]  /*29800*/  LOP3.LUT R28, R28, R9, RZ, 0x3c, !PT ;  /* 0x000000091c1c7212 */ /* 0x000fe400078e3cff */
[----:B------:R-:W3:Y:S02]  /*29810*/  LDL.LU R9, [R1+0x5d4] ;  /* 0x0005d40001097983 */ /* 0x000ee40000300800 */
[----:B------:R-:W-:Y:S02]  /*29820*/  LOP3.LUT R28, R28, 0x20, RZ, 0x3c, !PT ;  /* 0x000000201c1c7812 */ /* 0x000fe400078e3cff */
[----:B--2---:R-:W-:Y:S04]  /*29830*/  STL [R1+0x28a4], R13 ;  /* 0x0028a40d01007387 */ /* 0x004fe80000100800 */
[----:B------:R0:W-:Y:S04]  /*29840*/  STS.U16 [R28+0x100], R10 ;  /* 0x0001000a1c007388 */ /* 0x0001e80000000400 */
[----:B------:R1:W-:Y:S04]  /*29850*/  STS.U16 [R28+0x500], R6 ;  /* 0x000500061c007388 */ /* 0x0003e80000000400 */
[----:B0-----:R-:W2:Y:S04]  /*29860*/  LDL.LU R10, [R1+0x5d0] ;  /* 0x0005d000010a7983 */ /* 0x001ea80000300800 */
[----:B------:R-:W2:Y:S04]  /*29870*/  LDL R11, [R1+0xa54] ;  /* 0x000a5400010b7983 */ /* 0x000ea80000100800 */
[----:B------:R-:W3:Y:S04]  /*29880*/  LDL R7, [R1+0xa58] ;  /* 0x000a580001077983 */ /* 0x000ee80000100800 */
[----:B------:R-:W-:Y:S04]  /*29890*/  STL [R1+0x28a8], R17 ;  /* 0x0028a81101007387 */ /* 0x000fe80000100800 */
[----:B-1----:R-:W3:Y:S04]  /*298a0*/  LDL R6, [R1+0xa34] ;  /* 0x000a340001067983 */ /* 0x002ee80000100800 */
[----:B------:R-:W3:Y:S04]  /*298b0*/  LDL R5, [R1+0xa38] ;  /* 0x000a380001057983 */ /* 0x000ee80000100800 */
[----:B------:R0:W-:Y:S04]  /*298c0*/  STS.U16 [R28+0x900], R4 ;  /* 0x000900041c007388 */ /* 0x0001e80000000400 */
[----:B----4-:R-:W-:Y:S04]  /*298d0*/  STL [R1+0x28ac], R19 ;  /* 0x0028ac1301007387 */ /* 0x010fe80000100800 */
[----:B0-----:R-:W4:Y:S04]  /*298e0*/  LDL R4, [R1+0xa14] ;  /* 0x000a140001047983 */ /* 0x001f280000100800 */
[----:B------:R-:W4:Y:S01]  /*298f0*/  LDL R3, [R1+0xa18] ;  /* 0x000a180001037983 */ /* 0x000f220000100800 */
[----:B------:R-:W-:-:S02]  /*29900*/  @!P0 IMAD.MOV.U32 R14, RZ, RZ, R0 ;  /* 0x000000ffff0e8224 */ /* 0x000fc400078e0000 */
[----:B------:R-:W-:Y:S01]  /*29910*/  @!P0 IMAD.MOV.U32 R15, RZ, RZ, R2 ;  /* 0x000000ffff0f8224 */ /* 0x000fe200078e0002 */
[----:B------:R-:W4:Y:S04]  /*29920*/  LDL R0, [R1+0x9f8] ;  /* 0x0009f80001007983 */ /* 0x000f280000100800 */
[----:B------:R-:W4:Y:S01]  /*29930*/  LDL R2, [R1+0x9f4] ;  /* 0x0009f40001027983 */ /* 0x000f220000100800 */
[----:B------:R-:W-:Y:S02]  /*29940*/  PRMT R21, RZ, 0x7610, R21 ;  /* 0x00007610ff157816 */ /* 0x000fe40000000015 */
[----:B------:R-:W-:-:S04]  /*29950*/  PRMT R23, RZ, 0x7610, R23 ;  /* 0x00007610ff177816 */ /* 0x000fc80000000017 */
[----:B------:R2:W4:Y:S01]  /*29960*/  @!P0 LDG.E.U16 R21, [R14.64] ;  /* 0x0000000a0e158981 */ /* 0x000522000c1e1500 */
[----:B------:R-:W-:Y:S01]  /*29970*/  PRMT R25, RZ, 0x7610, R25 ;  /* 0x00007610ff197816 */ /* 0x000fe20000000019 */
[----:B--2---:R-:W-:Y:S02]  /*29980*/  @!P0 IMAD.MOV.U32 R15, RZ, RZ, R11 ;  /* 0x000000ffff0f8224 */ /* 0x004fe400078e000b */
[----:B---3--:R-:W-:-:S05]  /*29990*/  @!P0 IMAD.MOV.U32 R14, RZ, RZ, R7 ;  /* 0x000000ffff0e8224 */ /* 0x008fca00078e0007 */
[----:B------:R0:W2:Y:S01]  /*299a0*/  @!P0 LDG.E.U16 R23, [R14.64] ;  /* 0x0000000a0e178981 */ /* 0x0000a2000c1e1500 */
[----:B------:R-:W-:Y:S01]  /*299b0*/  PRMT R27, RZ, 0x7610, R27 ;  /* 0x00007610ff1b7816 */ /* 0x000fe2000000001b */
[----:B0-----:R-:W-:Y:S02]  /*299c0*/  @!P0 IMAD.MOV.U32 R14, RZ, RZ, R5 ;  /* 0x000000ffff0e8224 */ /* 0x001fe400078e0005 */
[----:B------:R-:W-:-:S05]  /*299d0*/  @!P0 IMAD.MOV.U32 R15, RZ, RZ, R6 ;  /* 0x000000ffff0f8224 */ /* 0x000fca00078e0006 */
[----:B------:R4:W3:Y:S02]  /*299e0*/  @!P0 LDG.E.U16 R25, [R14.64] ;  /* 0x0000000a0e198981 */ /* 0x0008e4000c1e1500 */
[----:B----4-:R-:W-:Y:S02]  /*299f0*/  @!P0 IMAD.MOV.U32 R15, RZ, RZ, R4 ;  /* 0x000000ffff0f8224 */ /* 0x010fe400078e0004 */
[----:B------:R-:W-:-:S05]  /*29a00*/  @!P0 IMAD.MOV.U32 R14, RZ, RZ, R3 ;  /* 0x000000ffff0e8224 */ /* 0x000fca00078e0003 */
[----:B------:R0:W4:Y:S01]  /*29a10*/  @!P0 LDG.E.U16 R27, [R14.64] ;  /* 0x0000000a0e1b8981 */ /* 0x000122000c1e1500 */
[----:B------:R-:W-:Y:S01]  /*29a20*/  PRMT R29, RZ, 0x7610, R29 ;  /* 0x00007610ff1d7816 */ /* 0x000fe2000000001d */
[----:B0-----:R-:W-:Y:S02]  /*29a30*/  @!P0 IMAD.MOV.U32 R14, RZ, RZ, R0 ;  /* 0x000000ffff0e8224 */ /* 0x001fe400078e0000 */
[----:B------:R-:W-:-:S05]  /*29a40*/  @!P0 IMAD.MOV.U32 R15, RZ, RZ, R2 ;  /* 0x000000ffff0f8224 */ /* 0x000fca00078e0002 */
[----:B------:R-:W4:Y:S04]  /*29a50*/  @!P0 LDG.E.U16 R29, [R14.64] ;  /* 0x0000000a0e1d8981 */ /* 0x000f28000c1e1500 */
[----:B------:R-:W-:Y:S04]  /*29a60*/  STL [R1+0x28b0], R21 ;  /* 0x0028b01501007387 */ /* 0x000fe80000100800 */
[----:B--2---:R-:W-:Y:S04]  /*29a70*/  STL [R1+0x28b4], R23 ;  /* 0x0028b41701007387 */ /* 0x004fe80000100800 */
[----:B------:R0:W-:Y:S04]  /*29a80*/  STS.U16 [R28+0xd00], R26 ;  /* 0x000d001a1c007388 */ /* 0x0001e80000000400 */
[----:B---3--:R-:W-:Y:S04]  /*29a90*/  STL [R1+0x28b8], R25 ;  /* 0x0028b81901007387 */ /* 0x008fe80000100800 */
[----:B----4-:R-:W-:Y:S04]  /*29aa0*/  STL [R1+0x28bc], R27 ;  /* 0x0028bc1b01007387 */ /* 0x010fe80000100800 */
[----:B------:R-:W2:Y:S04]  /*29ab0*/  LDL.LU R12, [R1+0x5cc] ;  /* 0x0005cc00010c7983 */ /* 0x000ea80000300800 */
[----:B------:R-:W3:Y:S04]  /*29ac0*/  LDL.LU R11, [R1+0x5bc] ;  /* 0x0005bc00010b7983 */ /* 0x000ee80000300800 */
[----:B------:R-:W4:Y:S04]  /*29ad0*/  LDL.LU R16, [R1+0x5ac] ;  /* 0x0005ac0001107983 */ /* 0x000f280000300800 */
[----:B------:R-:W4:Y:S04]  /*29ae0*/  LDL.LU R18, [R1+0x59c] ;  /* 0x00059c0001127983 */ /* 0x000f280000300800 */
[----:B------:R-:W4:Y:S04]  /*29af0*/  LDL.LU R20, [R1+0x58c] ;  /* 0x00058c0001147983 */ /* 0x000f280000300800 */
[----:B------:R-:W4:Y:S04]  /*29b00*/  LDL.LU R22, [R1+0x57c] ;  /* 0x00057c0001167983 */ /* 0x000f280000300800 */
[----:B------:R-:W4:Y:S04]  /*29b10*/  LDL.LU R24, [R1+0x56c] ;  /* 0x00056c0001187983 */ /* 0x000f280000300800 */
[----:B0-----:R-:W4:Y:S04]  /*29b20*/  LDL.LU R26, [R1+0x55c] ;  /* 0x00055c00011a7983 */ /* 0x001f280000300800 */
[----:B------:R-:W4:Y:S04]  /*29b30*/  LDL.LU R2, [R1+0x54c] ;  /* 0x00054c0001027983 */ /* 0x000f280000300800 */
[----:B------:R-:W4:Y:S04]  /*29b40*/  LDL.LU R3, [R1+0x53c] ;  /* 0x00053c0001037983 */ /* 0x000f280000300800 */
[----:B------:R-:W4:Y:S04]  /*29b50*/  LDL.LU R4, [R1+0x52c] ;  /* 0x00052c0001047983 */ /* 0x000f280000300800 */
[----:B------:R-:W4:Y:S04]  /*29b60*/  LDL.LU R5, [R1+0x51c] ;  /* 0x00051c0001057983 */ /* 0x000f280000300800 */
[----:B------:R-:W4:Y:S04]  /*29b70*/  LDL.LU R6, [R1+0x50c] ;  /* 0x00050c0001067983 */ /* 0x000f280000300800 */
[----:B------:R0:W-:Y:S04]  /*29b80*/  STS.U16 [R28+0x1100], R8 ;  /* 0x001100081c007388 */ /* 0x0001e80000000400 */
[----:B------:R-:W4:Y:S04]  /*29b90*/  LDL.LU R7, [R1+0x4fc] ;  /* 0x0004fc0001077983 */ /* 0x000f280000300800 */
[----:B------:R1:W-:Y:S04]  /*29ba0*/  STS.U16 [R28+0x1500], R9 ;  /* 0x001500091c007388 */ /* 0x0003e80000000400 */
[----:B0-----:R-:W4:Y:S04]  /*29bb0*/  LDL.LU R8, [R1+0x4e8] ;  /* 0x0004e80001087983 */ /* 0x001f280000300800 */
[----:B------:R0:W-:Y:S04]  /*29bc0*/  STS.U16 [R28+0x1900], R10 ;  /* 0x0019000a1c007388 */ /* 0x0001e80000000400 */
[----:B-1----:R-:W4:Y:S04]  /*29bd0*/  LDL.LU R9, [R1+0x4e4] ;  /* 0x0004e40001097983 */ /* 0x002f280000300800 */
[----:B0-----:R-:W4:Y:S04]  /*29be0*/  LDL.LU R10, [R1+0x4e0] ;  /* 0x0004e000010a7983 */ /* 0x001f280000300800 */
        /* <DEDUP_REMOVED lines=53> */
[----:B--2---:R-:W-:Y:S04]  /*29f40*/  STS.U16 [R28+0x1d00], R12 ;  /* 0x001d000c1c007388 */ /* 0x004fe80000000400 */
[----:B---3--:R-:W-:Y:S04]  /*29f50*/  STS.U16 [R28+0x2100], R11 ;  /* 0x0021000b1c007388 */ /* 0x008fe80000000400 */
[----:B----4-:R-:W-:Y:S04]  /*29f60*/  STS.U16 [R28+0x2500], R16 ;  /* 0x002500101c007388 */ /* 0x010fe80000000400 */
[----:B------:R-:W-:Y:S04]  /*29f70*/  STS.U16 [R28+0x2900], R18 ;  /* 0x002900121c007388 */ /* 0x000fe80000000400 */
[----:B------:R-:W-:Y:S04]  /*29f80*/  STS.U16 [R28+0x2d00], R20 ;  /* 0x002d00141c007388 */ /* 0x000fe80000000400 */
[----:B------:R-:W-:Y:S04]  /*29f90*/  STS.U16 [R28+0x3100], R22 ;  /* 0x003100161c007388 */ /* 0x000fe80000000400 */
[----:B------:R-:W-:Y:S04]  /*29fa0*/  STS.U16 [R28+0x3500], R24 ;  /* 0x003500181c007388 */ /* 0x000fe80000000400 */
[----:B------:R-:W-:Y:S04]  /*29fb0*/  STS.U16 [R28+0x3900], R26 ;  /* 0x0039001a1c007388 */ /* 0x000fe80000000400 */
[----:B------:R0:W-:Y:S04]  /*29fc0*/  STS.U16 [R28+0x3d00], R2 ;  /* 0x003d00021c007388 */ /* 0x0001e80000000400 */
[----:B0-----:R-:W2:Y:S04]  /*29fd0*/  LDL.LU R2, [R1+0x4d0] ;  /* 0x0004d00001027983 */ /* 0x001ea80000300800 */
[----:B--2---:R0:W-:Y:S04]  /*29fe0*/  STL [R1+0x28f4], R2 ;  /* 0x0028f40201007387 */ /* 0x0041e80000100800 */
[----:B0-----:R-:W2:Y:S04]  /*29ff0*/  LDL.LU R2, [R1+0x4d4] ;  /* 0x0004d40001027983 */ /* 0x001ea80000300800 */
[----:B--2---:R0:W-:Y:S04]  /*2a000*/  STL [R1+0x28f8], R2 ;  /* 0x0028f80201007387 */ /* 0x0041e80000100800 */
[----:B0-----:R-:W2:Y:S04]  /*2a010*/  LDL.LU R2, [R1+0x4d8] ;  /* 0x0004d80001027983 */ /* 0x001ea80000300800 */
[----:B------:R-:W-:Y:S04]  /*2a020*/  STS.U16 [R28+0x4100], R3 ;  /* 0x004100031c007388 */ /* 0x000fe80000000400 */
[----:B------:R-:W-:Y:S04]  /*2a030*/  STS.U16 [R28+0x4500], R4 ;  /* 0x004500041c007388 */ /* 0x000fe80000000400 */
[----:B------:R-:W-:Y:S04]  /*2a040*/  STS.U16 [R28+0x4900], R5 ;  /* 0x004900051c007388 */ /* 0x000fe80000000400 */
[----:B------:R-:W-:Y:S04]  /*2a050*/  STS.U16 [R28+0x4d00], R6 ;  /* 0x004d00061c007388 */ /* 0x000fe80000000400 */
[----:B------:R-:W-:Y:S04]  /*2a060*/  STS.U16 [R28+0x5100], R7 ;  /* 0x005100071c007388 */ /* 0x000fe80000000400 */
[----:B--2---:R0:W-:Y:S04]  /*2a070*/  STL [R1+0x28fc], R2 ;  /* 0x0028fc0201007387 */ /* 0x0041e80000100800 */
[----:B0-----:R-:W2:Y:S04]  /*2a080*/  LDL.LU R2, [R1+0x4dc] ;  /* 0x0004dc0001027983 */ /* 0x001ea80000300800 */
[----:B------:R-:W3:Y:S04]  /*2a090*/  LDL.LU R3, [R1+0x4cc] ;  /* 0x0004cc0001037983 */ /* 0x000ee80000300800 */
[----:B------:R-:W4:Y:S04]  /*2a0a0*/  LDL.LU R5, [R1+0xbc] ;  /* 0x0000bc0001057983 */ /* 0x000f280000300800 */
[----:B------:R-:W3:Y:S04]  /*2a0b0*/  LDL.LU R6, [R1+0xb8] ;  /* 0x0000b80001067983 */ /* 0x000ee80000300800 */
[----:B------:R0:W-:Y:S04]  /*2a0c0*/  STS.U16 [R28+0x5500], R8 ;  /* 0x005500081c007388 */ /* 0x0001e80000000400 */
[----:B------:R-:W3:Y:S04]  /*2a0d0*/  LDL.LU R7, [R1+0xb4] ;  /* 0x0000b40001077983 */ /* 0x000ee80000300800 */
[----:B------:R1:W-:Y:S04]  /*2a0e0*/  STS.U16 [R28+0x5900], R9 ;  /* 0x005900091c007388 */ /* 0x0003e80000000400 */
[----:B0-----:R-:W3:Y:S04]  /*2a0f0*/  LDL.LU R8, [R1+0xb0] ;  /* 0x0000b00001087983 */ /* 0x001ee80000300800 */
[----:B------:R0:W-:Y:S04]  /*2a100*/  STS.U16 [R28+0x5d00], R10 ;  /* 0x005d000a1c007388 */ /* 0x0001e80000000400 */
[----:B-1----:R-:W3:Y:S04]  /*2a110*/  LDL.LU R9, [R1+0xac] ;  /* 0x0000ac0001097983 */ /* 0x002ee80000300800 */
[----:B0-----:R-:W3:Y:S04]  /*2a120*/  LDL.LU R10, [R1+0xa8] ;  /* 0x0000a800010a7983 */ /* 0x001ee80000300800 */
        /* <DEDUP_REMOVED lines=20> */
[----:B--2---:R0:W-:Y:S04]  /*2a270*/  STS.U16 [R28+0x6100], R2 ;  /* 0x006100021c007388 */ /* 0x0041e80000000400 */
[----:B0-----:R-:W2:Y:S04]  /*2a280*/  LDL.LU R2, [R1+0x28fc] ;  /* 0x0028fc0001027983 */ /* 0x001ea80000300800 */
[----:B--2---:R0:W-:Y:S04]  /*2a290*/  STS.U16 [R28+0x6500], R2 ;  /* 0x006500021c007388 */ /* 0x0041e80000000400 */
[----:B0-----:R-:W2:Y:S04]  /*2a2a0*/  LDL.LU R2, [R1+0x28f8] ;  /* 0x0028f80001027983 */ /* 0x001ea80000300800 */
[----:B--2---:R0:W-:Y:S04]  /*2a2b0*/  STS.U16 [R28+0x6900], R2 ;  /* 0x006900021c007388 */ /* 0x0041e80000000400 */
[----:B0-----:R-:W2:Y:S04]  /*2a2c0*/  LDL.LU R2, [R1+0x28f4] ;  /* 0x0028f40001027983 */ /* 0x001ea80000300800 */
[----:B--2---:R0:W-:Y:S01]  /*2a2d0*/  STS.U16 [R28+0x6d00], R2 ;  /* 0x006d00021c007388 */ /* 0x0041e20000000400 */
[----:B---3--:R1:W-:Y:S02]  /*2a2e0*/  STS.U16 [R28+0x7100], R3 ;  /* 0x007100031c007388 */ /* 0x0083e40000000400 */
[----:B----4-:R2:W-:Y:S02]  /*2a2f0*/  STS.U16 [R28+0x7500], R5 ;  /* 0x007500051c007388 */ /* 0x0105e40000000400 */
[----:B------:R3:W-:Y:S01]  /*2a300*/  STS.U16 [R28+0x7900], R6 ;  /* 0x007900061c007388 */ /* 0x0007e20000000400 */
[----:B------:R3:W-:Y:S01]  /*2a310*/  STS.U16 [R28+0x7d00], R7 ;  /* 0x007d00071c007388 */ /* 0x0007e20000000400 */
[----:B------:R3:W-:Y:S03]  /*2a320*/  STS.U16 [R28+0x8100], R8 ;  /* 0x008100081c007388 */ /* 0x0007e60000000400 */
[----:B0-----:R-:W4:Y:S01]  /*2a330*/  LDL.LU R2, [R1+0x28f0] ;  /* 0x0028f00001027983 */ /* 0x001f220000300800 */
[----:B-1----:R-:W4:Y:S02]  /*2a340*/  LDL.LU R3, [R1+0x28ec] ;  /* 0x0028ec0001037983 */ /* 0x002f240000300800 */
[----:B--2---:R-:W2:Y:S02]  /*2a350*/  LDL.LU R5, [R1+0x28e8] ;  /* 0x0028e80001057983 */ /* 0x004ea40000300800 */
[----:B---3--:R-:W3:Y:S01]  /*2a360*/  LDL.LU R6, [R1+0x28e4] ;  /* 0x0028e40001067983 */ /* 0x008ee20000300800 */
[----:B------:R-:W2:Y:S01]  /*2a370*/  LDL.LU R7, [R1+0x28e0] ;  /* 0x0028e00001077983 */ /* 0x000ea20000300800 */
[----:B------:R-:W2:Y:S03]  /*2a380*/  LDL.LU R8, [R1+0x28dc] ;  /* 0x0028dc0001087983 */ /* 0x000ea60000300800 */
[----:B------:R0:W-:Y:S01]  /*2a390*/  STS.U16 [R28+0x8500], R9 ;  /* 0x008500091c007388 */ /* 0x0001e20000000400 */
[----:B------:R1:W-:Y:S02]  /*2a3a0*/  STS.U16 [R28+0x8900], R10 ;  /* 0x0089000a1c007388 */ /* 0x0003e40000000400 */
[----:B------:R1:W-:Y:S01]  /*2a3b0*/  STS.U16 [R28+0x8d00], R15 ;  /* 0x008d000f1c007388 */ /* 0x0003e20000000400 */
[----:B0-----:R-:W2:Y:S01]  /*2a3c0*/  LDL.LU R9, [R1+0x28d8] ;  /* 0x0028d80001097983 */ /* 0x001ea20000300800 */
[----:B-1----:R-:W2:Y:S02]  /*2a3d0*/  LDL.LU R10, [R1+0x28d4] ;  /* 0x0028d400010a7983 */ /* 0x002ea40000300800 */
[----:B------:R-:W2:Y:S02]  /*2a3e0*/  LDL.LU R15, [R1+0x50] ;  /* 0x00005000010f7983 */ /* 0x000ea40000300800 */
[----:B------:R-:W-:Y:S01]  /*2a3f0*/  STS.U16 [R28+0x9100], R14 ;  /* 0x0091000e1c007388 */ /* 0x000fe20000000400 */
[----:B------:R-:W-:Y:S01]  /*2a400*/  STS.U16 [R28+0x9500], R29 ;  /* 0x0095001d1c007388 */ /* 0x000fe20000000400 */
[----:B------:R-:W-:Y:S02]  /*2a410*/  STS.U16 [R28+0x9900], R27 ;  /* 0x0099001b1c007388 */ /* 0x000fe40000000400 */
[----:B------:R-:W-:Y:S02]  /*2a420*/  STS.U16 [R28+0x9d00], R25 ;  /* 0x009d00191c007388 */ /* 0x000fe40000000400 */
        /* <DEDUP_REMOVED lines=13> */
[----:B--2---:R0:W-:Y:S04]  /*2a500*/  STL [R1+0x28c8], R15 ;  /* 0x0028c80f01007387 */ /* 0x0041e80000100800 */
[----:B0-----:R-:W2:Y:S04]  /*2a510*/  LDL.LU R15, [R1+0x54] ;  /* 0x00005400010f7983 */ /* 0x001ea80000300800 */
[----:B------:R-:W-:Y:S01]  /*2a520*/  STS.U16 [R28+0xd500], R26 ;  /* 0x00d5001a1c007388 */ /* 0x000fe20000000400 */
[----:B------:R0:W-:Y:S03]  /*2a530*/  STS.U16 [R28+0xd900], R4 ;  /* 0x00d900041c007388 */ /* 0x0001e60000000400 */
[----:B------:R-:W1:Y:S04]  /*2a540*/  S2R R14, SR_TID.X ;  /* 0x00000000000e7919 */ /* 0x000e680000002100 */
[----:B0-----:R-:W0:Y:S01]  /*2a550*/  S2R R4, SR_TID.X ;  /* 0x0000000000047919 */ /* 0x001e220000002100 */
[----:B-1----:R-:W-:-:S02]  /*2a560*/  LOP3.LUT P2, RZ, R14, 0x40, RZ, 0xc0, !PT ;  /* 0x000000400eff7812 */ /* 0x002fc4000784c0ff */
[----:B------:R-:W-:Y:S02]  /*2a570*/  LOP3.LUT P1, RZ, R14, 0x40, RZ, 0xc0, !PT ;  /* 0x000000400eff7812 */ /* 0x000fe4000782c0ff */
[----:B0-----:R-:W-:Y:S02]  /*2a580*/  LOP3.LUT R4, R4, 0x3f, RZ, 0xc0, !PT ;  /* 0x0000003f04047812 */ /* 0x001fe400078ec0ff */
[----:B------:R-:W-:-:S03]  /*2a590*/  SEL R14, RZ, 0x90, !P1 ;  /* 0x00000090ff0e7807 */ /* 0x000fc60004800000 */
[----:B------:R-:W-:-:S05]  /*2a5a0*/  IMAD.SHL.U32 R4, R4, 0x2, RZ ;  /* 0x0000000204047824 */ /* 0x000fca00078e00ff */
[-C--:B------:R-:W-:Y:S01]  /*2a5b0*/  LOP3.LUT R14, R14, R4.reuse, RZ, 0x3c, !PT ;  /* 0x000000040e0e7212 */ /* 0x080fe200078e3cff */
[----:B--2---:R0:W-:Y:S01]  /*2a5c0*/  STL [R1+0x28cc], R15 ;  /* 0x0028cc0f01007387 */ /* 0x0041e20000100800 */
[----:B------:R-:W2:Y:S02]  /*2a5d0*/  LDL.LU R29, [R1+0x4c] ;  /* 0x00004c00011d7983 */ /* 0x000ea40000300800 */
[----:B------:R-:W2:Y:S02]  /*2a5e0*/  LDL.LU R27, [R1+0x48] ;  /* 0x00004800011b7983 */ /* 0x000ea40000300800 */
[----:B------:R-:W2:Y:S01]  /*2a5f0*/  LDL.LU R25, [R1+0x44] ;  /* 0x0000440001197983 */ /* 0x000ea20000300800 */
[----:B------:R-:W2:Y:S01]  /*2a600*/  LDL.LU R23, [R1+0x40] ;  /* 0x0000400001177983 */ /* 0x000ea20000300800 */
        /* <DEDUP_REMOVED lines=11> */
[----:B0-----:R-:W-:Y:S01]  /*2a6c0*/  SEL R15, RZ, 0x90, !P2 ;  /* 0x00000090ff0f7807 */ /* 0x001fe20005000000 */
[----:B------:R-:W2:Y:S01]  /*2a6d0*/  LDL.LU R26, [R1+0x10] ;  /* 0x00001000011a7983 */ /* 0x000ea20000300800 */
[----:B------:R-:W2:Y:S02]  /*2a6e0*/  LDL.LU R28, [R1+0xc] ;  /* 0x00000c00011c7983 */ /* 0x000ea40000300800 */
[----:B------:R-:W2:Y:S01]  /*2a6f0*/  LDL.LU R0, [R1] ;  /* 0x0000000001007983 */ /* 0x000ea20000300800 */
[----:B------:R-:W-:Y:S01]  /*2a700*/  LOP3.LUT R15, R15, R4, RZ, 0x3c, !PT ;  /* 0x000000040f0f7212 */ /* 0x000fe200078e3cff */
[----:B------:R-:W-:Y:S01]  /*2a710*/  STL [R1+0x2878], R10 ;  /* 0x0028780a01007387 */ /* 0x000fe20000100800 */
[----:B------:R-:W2:Y:S02]  /*2a720*/  LDL.LU R4, [R1+0x28d0] ;  /* 0x0028d00001047983 */ /* 0x000ea40000300800 */
[----:B------:R-:W-:-:S05]  /*2a730*/  LOP3.LUT R15, R15, 0x20, RZ, 0x3c, !PT ;  /* 0x000000200f0f7812 */ /* 0x000fca00078e3cff */
[----:B------:R-:W-:Y:S01]  /*2a740*/  STS.U16 [R15+0xdd00], R10 ;  /* 0x00dd000a0f007388 */ /* 0x000fe20000000400 */
[----:B------:R-:W-:Y:S02]  /*2a750*/  STS.U16 [R15+0xe100], R9 ;  /* 0x00e100090f007388 */ /* 0x000fe40000000400 */
[----:B------:R-:W-:Y:S02]  /*2a760*/  STS.U16 [R15+0xe500], R8 ;  /* 0x00e500080f007388 */ /* 0x000fe40000000400 */
[----:B------:R-:W-:Y:S01]  /*2a770*/  STS.U16 [R15+0xe900], R7 ;  /* 0x00e900070f007388 */ /* 0x000fe20000000400 */
[----:B---3--:R-:W-:Y:S01]  /*2a780*/  STS.U16 [R15+0xed00], R6 ;  /* 0x00ed00060f007388 */ /* 0x008fe20000000400 */
[----:B------:R-:W-:Y:S03]  /*2a790*/  STS.U16 [R15+0xf100], R5 ;  /* 0x00f100050f007388 */ /* 0x000fe60000000400 */
[----:B--2---:R-:W-:Y:S01]  /*2a7a0*/  STS.U16 [R15+0xf500], R4 ;  /* 0x00f500040f007388 */ /* 0x004fe20000000400 */
[----:B----4-:R0:W-:Y:S02]  /*2a7b0*/  STS.U16 [R15+0xf900], R3 ;  /* 0x00f900030f007388 */ /* 0x0101e40000000400 */
[----:B------:R1:W-:Y:S01]  /*2a7c0*/  STS.U16 [R15+0xfd00], R2 ;  /* 0x00fd00020f007388 */ /* 0x0003e20000000400 */
[----:B0-----:R-:W2:Y:S01]  /*2a7d0*/  LDL.LU R3, [R1+0x4] ;  /* 0x0000040001037983 */ /* 0x001ea20000300800 */
[----:B-1----:R-:W3:Y:S01]  /*2a7e0*/  LDL.LU R15, [R1+0x28cc] ;  /* 0x0028cc00010f7983 */ /* 0x002ee20000300800 */
[----:B------:R-:W-:Y:S01]  /*2a7f0*/  LOP3.LUT R14, R14, 0x40, RZ, 0x3c, !PT ;  /* 0x000000400e0e7812 */ /* 0x000fe200078e3cff */
[----:B------:R-:W2:Y:S04]  /*2a800*/  LDL.LU R2, [R1+0x8] ;  /* 0x0000080001027983 */ /* 0x000ea80000300800 */
[----:B---3--:R0:W-:Y:S04]  /*2a810*/  STS.U16 [R14+0x200], R15 ;  /* 0x0002000f0e007388 */ /* 0x0081e80000000400 */
[----:B0-----:R-:W3:Y:S04]  /*2a820*/  LDL.LU R15, [R1+0x28c8] ;  /* 0x0028c800010f7983 */ /* 0x001ee80000300800 */
[----:B---3--:R0:W-:Y:S01]  /*2a830*/  STS.U16 [R14+0x600], R15 ;  /* 0x0006000f0e007388 */ /* 0x0081e20000000400 */
[----:B------:R1:W-:Y:S02]  /*2a840*/  STS.U16 [R14+0xa00], R29 ;  /* 0x000a001d0e007388 */ /* 0x0003e40000000400 */
[----:B------:R3:W-:Y:S02]  /*2a850*/  STS.U16 [R14+0xe00], R27 ;  /* 0x000e001b0e007388 */ /* 0x0007e40000000400 */
[----:B------:R2:W-:Y:S01]  /*2a860*/  STS.U16 [R14+0x1200], R25 ;  /* 0x001200190e007388 */ /* 0x0005e20000000400 */
[----:B------:R2:W-:Y:S01]  /*2a870*/  STS.U16 [R14+0x1600], R23 ;  /* 0x001600170e007388 */ /* 0x0005e20000000400 */
[----:B------:R2:W-:Y:S02]  /*2a880*/  STS.U16 [R14+0x1a00], R21 ;  /* 0x001a00150e007388 */ /* 0x0005e40000000400 */
[----:B------:R2:W-:Y:S01]  /*2a890*/  STS.U16 [R14+0x1e00], R19 ;  /* 0x001e00130e007388 */ /* 0x0005e20000000400 */
[----:B0-----:R-:W4:Y:S01]  /*2a8a0*/  LDL.LU R15, [R1+0x28c4] ;  /* 0x0028c400010f7983 */ /* 0x001f220000300800 */
[----:B-1----:R-:W4:Y:S02]  /*2a8b0*/  LDL.LU R29, [R1+0x28c0] ;  /* 0x0028c000011d7983 */ /* 0x002f240000300800 */
[----:B---3--:R-:W3:Y:S02]  /*2a8c0*/  LDL.LU R27, [R1+0x28bc] ;  /* 0x0028bc00011b7983 */ /* 0x008ee40000300800 */
[----:B--2---:R-:W2:Y:S01]  /*2a8d0*/  LDL.LU R25, [R1+0x28b8] ;  /* 0x0028b80001197983 */ /* 0x004ea20000300800 */
[----:B------:R-:W2:Y:S01]  /*2a8e0*/  LDL.LU R23, [R1+0x28b4] ;  /* 0x0028b40001177983 */ /* 0x000ea20000300800 */
[----:B------:R-:W2:Y:S03]  /*2a8f0*/  LDL.LU R21, [R1+0x28b0] ;  /* 0x0028b00001157983 */ /* 0x000ea60000300800 */
[----:B------:R0:W-:Y:S01]  /*2a900*/  STS.U16 [R14+0x2200], R17 ;  /* 0x002200110e007388 */ /* 0x0001e20000000400 */
[----:B------:R-:W2:Y:S02]  /*2a910*/  LDL.LU R19, [R1+0x28ac] ;  /* 0x0028ac0001137983 */ /* 0x000ea40000300800 */
[----:B------:R1:W-:Y:S02]  /*2a920*/  STS.U16 [R14+0x2600], R13 ;  /* 0x0026000d0e007388 */ /* 0x0003e40000000400 */
[----:B------:R1:W-:Y:S01]  /*2a930*/  STS.U16 [R14+0x2a00], R12 ;  /* 0x002a000c0e007388 */ /* 0x0003e20000000400 */
[----:B------:R1:W-:Y:S01]  /*2a940*/  STS.U16 [R14+0x2e00], R11 ;  /* 0x002e000b0e007388 */ /* 0x0003e20000000400 */
[----:B------:R1:W-:Y:S02]  /*2a950*/  STS.U16 [R14+0x3200], R16 ;  /* 0x003200100e007388 */ /* 0x0003e40000000400 */
[----:B------:R1:W-:Y:S01]  /*2a960*/  STS.U16 [R14+0x3600], R18 ;  /* 0x003600120e007388 */ /* 0x0003e20000000400 */
[----:B0-----:R-:W2:Y:S01]  /*2a970*/  LDL.LU R17, [R1+0x28a8] ;  /* 0x0028a80001117983 */ /* 0x001ea20000300800 */
[----:B-1----:R-:W2:Y:S03]  /*2a980*/  LDL.LU R13, [R1+0x28a4] ;  /* 0x0028a400010d7983 */ /* 0x002ea60000300800 */
[----:B------:R-:W2:Y:S01]  /*2a990*/  LDL.LU R12, [R1+0x28a0] ;  /* 0x0028a000010c7983 */ /* 0x000ea20000300800 */
[----:B------:R0:W-:Y:S03]  /*2a9a0*/  STS.U16 [R14+0x3a00], R20 ;  /* 0x003a00140e007388 */ /* 0x0001e60000000400 */
[----:B------:R-:W2:Y:S01]  /*2a9b0*/  LDL.LU R11, [R1+0x289c] ;  /* 0x00289c00010b7983 */ /* 0x000ea20000300800 */
[----:B------:R-:W2:Y:S02]  /*2a9c0*/  LDL.LU R16, [R1+0x2898] ;  /* 0x0028980001107983 */ /* 0x000ea40000300800 */
[----:B------:R-:W2:Y:S01]  /*2a9d0*/  LDL.LU R18, [R1+0x2894] ;  /* 0x0028940001127983 */ /* 0x000ea20000300800 */
[----:B------:R1:W-:Y:S01]  /*2a9e0*/  STS.U16 [R14+0x3e00], R22 ;  /* 0x003e00160e007388 */ /* 0x0003e20000000400 */
[----:B------:R1:W-:Y:S02]  /*2a9f0*/  STS.U16 [R14+0x4200], R24 ;  /* 0x004200180e007388 */ /* 0x0003e40000000400 */
[----:B------:R1:W-:Y:S02]  /*2aa00*/  STS.U16 [R14+0x4600], R26 ;  /* 0x0046001a0e007388 */ /* 0x0003e40000000400 */
[----:B------:R1:W-:Y:S01]  /*2aa10*/  STS.U16 [R14+0x4a00], R28 ;  /* 0x004a001c0e007388 */ /* 0x0003e20000000400 */
[----:B0-----:R-:W2:Y:S04]  /*2aa20*/  LDL.LU R20, [R1+0x2890] ;  /* 0x0028900001147983 */ /* 0x001ea80000300800 */
[----:B------:R0:W-:Y:S04]  /*2aa30*/  STS.U16 [R14+0x4e00], R2 ;  /* 0x004e00020e007388 */ /* 0x0001e80000000400 */
[----:B-1----:R-:W2:Y:S01]  /*2aa40*/  LDL.LU R22, [R1+0x288c] ;  /* 0x00288c0001167983 */ /* 0x002ea20000300800 */
[----:B------:R-:W2:Y:S02]  /*2aa50*/  LDL.LU R24, [R1+0x2888] ;  /* 0x0028880001187983 */ /* 0x000ea40000300800 */
[----:B------:R1:W-:Y:S01]  /*2aa60*/  STS.U16 [R14+0x5200], R3 ;  /* 0x005200030e007388 */ /* 0x0003e20000000400 */
[----:B------:R-:W2:Y:S01]  /*2aa70*/  LDL.LU R26, [R1+0x2884] ;  /* 0x00288400011a7983 */ /* 0x000ea20000300800 */
[----:B------:R-:W2:Y:S03]  /*2aa80*/  LDL.LU R28, [R1+0x2880] ;  /* 0x00288000011c7983 */ /* 0x000ea60000300800 */
[----:B0-----:R-:W2:Y:S04]  /*2aa90*/  LDL R2, [R1+0xea0] ;  /* 0x000ea00001027983 */ /* 0x001ea80000100800 */
[----:B-1----:R-:W2:Y:S01]  /*2aaa0*/  LDL R3, [R1+0x710] ;  /* 0x0007100001037983 */ /* 0x002ea20000100800 */
[----:B------:R-:W-:Y:S01]  /*2aab0*/  PRMT R10, RZ, 0x7610, R10 ;  /* 0x00007610ff0a7816 */ /* 0x000fe2000000000a */
[----:B------:R0:W-:Y:S02]  /*2aac0*/  STS.U16 [R14+0x5600], R0 ;  /* 0x005600000e007388 */ /* 0x0001e40000000400 */
[----:B0-----:R-:W3:Y:S04]  /*2aad0*/  LDL.LU R0, [R1+0xedc] ;  /* 0x000edc0001007983 */ /* 0x001ee80000300800 */
[----:B--2---:R-:W2:Y:S04]  /*2aae0*/  @!P0 LDG.E.U16 R10, [R2.64] ;  /* 0x0000000a020a8981 */ /* 0x004ea8000c1e1500 */
        /* <DEDUP_REMOVED lines=15> */
[----:B---3--:R-:W-:Y:S01]  /*2abe0*/  STS.U16 [R14+0x9600], R27 ;  /* 0x0096001b0e007388 */ /* 0x008fe20000000400 */
[----:B----4-:R0:W-:Y:S04]  /*2abf0*/  STS.U16 [R14+0x9a00], R29 ;  /* 0x009a001d0e007388 */ /* 0x0101e80000000400 */
[----:B0-----:R-:W3:Y:S04]  /*2ac00*/  LDL.LU R14, [R1+0x287c] ;  /* 0x00287c00010e7983 */ /* 0x001ee80000300800 */
[----:B--2---:R0:W-:Y:S04]  /*2ac10*/  STL [R1+0x504], R10 ;  /* 0x0005040a01007387 */ /* 0x0041e80000100800 */
[----:B0-----:R-:W2:Y:S01]  /*2ac20*/  LDL.LU R10, [R1+0x2878] ;  /* 0x00287800010a7983 */ /* 0x001ea20000300800 */
[----:B------:R-:W4:Y:S02]  /*2ac30*/  LDL R2, [R1+0xe8c] ;  /* 0x000e8c0001027983 */ /* 0x000f240000100800 */
[----:B------:R-:W4:Y:S01]  /*2ac40*/  LDL R3, [R1+0xe90] ;  /* 0x000e900001037983 */ /* 0x000f220000100800 */
[----:B---3--:R-:W-:-:S02]  /*2ac50*/  PRMT R14, RZ, 0x7610, R14 ;  /* 0x00007610ff0e7816 */ /* 0x008fc4000000000e */
[----:B----4-:R-:W-:-:S04]  /*2ac60*/  @!P0 LOP3.LUT R3, R3, R2, RZ, 0x3c, !PT ;  /* 0x0000000203038212 */ /* 0x010fc800078e3cff */
[----:B------:R-:W-:-:S04]  /*2ac70*/  @!P0 LOP3.LUT R2, R3, R2, RZ, 0x3c, !PT ;  /* 0x0000000203028212 */ /* 0x000fc800078e3cff */
[----:B------:R-:W-:-:S05]  /*2ac80*/  @!P0 LOP3.LUT R3, R3, R2, RZ, 0x3c, !PT ;  /* 0x0000000203038212 */ /* 0x000fca00078e3cff */
[----:B------:R-:W3:Y:S04]  /*2ac90*/  @!P0 LDG.E.U16 R14, [R2.64] ;  /* 0x0000000a020e8981 */ /* 0x000ee8000c1e1500 */
[----:B---3--:R0:W-:Y:S04]  /*2aca0*/  STL [R1+0x500], R14 ;  /* 0x0005000e01007387 */ /* 0x0081e80000100800 */
[----:B0-----:R-:W3:Y:S01]  /*2acb0*/  LDL.LU R14, [R1+0x2874] ;  /* 0x00287400010e7983 */ /* 0x001ee20000300800 */
[----:B------:R-:W4:Y:S02]  /*2acc0*/  LDL R2, [R1+0xe6c] ;  /* 0x000e6c0001027983 */ /* 0x000f240000100800 */
[----:B------:R-:W4:Y:S01]  /*2acd0*/  LDL R3, [R1+0xe70] ;  /* 0x000e700001037983 */ /* 0x000f220000100800 */
[----:B------:R-:W-:-:S02]  /*2ace0*/  PRMT R15, RZ, 0x7610, R15 ;  /* 0x00007610ff0f7816 */ /* 0x000fc4000000000f */
[----:B----4-:R-:W-:-:S04]  /*2acf0*/  @!P0 LOP3.LUT R3, R3, R2, RZ, 0x3c, !PT ;  /* 0x0000000203038212 */ /* 0x010fc800078e3cff */
[----:B------:R-:W-:-:S04]  /*2ad00*/  @!P0 LOP3.LUT R2, R3, R2, RZ, 0x3c, !PT ;  /* 0x0000000203028212 */ /* 0x000fc800078e3cff */
[----:B------:R-:W-:-:S05]  /*2ad10*/  @!P0 LOP3.LUT R3, R3, R2, RZ, 0x3c, !PT ;  /* 0x0000000203038212 */ /* 0x000fca00078e3cff */
[----:B------:R-:W4:Y:S04]  /*2ad20*/  @!P0 LDG.E.U16 R15, [R2.64] ;  /* 0x0000000a020f8981 */ /* 0x000f28000c1e1500 */
[----:B----4-:R0:W-:Y:S04]  /*2ad30*/  STL [R1+0x4fc], R15 ;  /* 0x0004fc0f01007387 */ /* 0x0101e80000100800 */
[----:B0-----:R-:W4:Y:S01]  /*2ad40*/  LDL.LU R15, [R1+0x2870] ;  /* 0x00287000010f7983 */ /* 0x001f220000300800 */
[----:B------:R-:W2:Y:S02]  /*2ad50*/  LDL R2, [R1+0xe4c] ;  /* 0x000e4c0001027983 */ /* 0x000ea40000100800 */
[----:B------:R-:W2:Y:S01]  /*2ad60*/  LDL R3, [R1+0xe50] ;  /* 0x000e500001037983 */ /* 0x000ea20000100800 */
[----:B---3--:R-:W-:-:S02]  /*2ad70*/  PRMT R14, RZ, 0x7610, R14 ;  /* 0x00007610ff0e7816 */ /* 0x008fc4000000000e */
[----:B--2---:R-:W-:-:S04]  /*2ad80*/  @!P0 LOP3.LUT R3, R3, R2, RZ, 0x3c, !PT ;  /* 0x0000000203038212 */ /* 0x004fc800078e3cff */
[----:B------:R-:W-:-:S04]  /*2ad90*/  @!P0 LOP3.LUT R2, R3, R2, RZ, 0x3c, !PT ;  /* 0x0000000203028212 */ /* 0x000fc800078e3cff */
[----:B------:R-:W-:-:S05]  /*2ada0*/  @!P0 LOP3.LUT R3, R3, R2, RZ, 0x3c, !PT ;  /* 0x0000000203038212 */ /* 0x000fca00078e3cff */
[----:B------:R-:W2:Y:S04]  /*2adb0*/  @!P0 LDG.E.U16 R14, [R2.64] ;  /* 0x0000000a020e8981 */ /* 0x000ea8000c1e1500 */
[----:B--2---:R0:W-:Y:S04]  /*2adc0*/  STL [R1+0x4f8], R14 ;  /* 0x0004f80e01007387 */ /* 0x0041e80000100800 */
[----:B0-----:R-:W2:Y:S01]  /*2add0*/  LDL.LU R14, [R1+0x286c] ;  /* 0x00286c00010e7983 */ /* 0x001ea20000300800 */
[----:B------:R-:W3:Y:S02]  /*2ade0*/  LDL R2, [R1+0xe2c] ;  /* 0x000e2c0001027983 */ /* 0x000ee40000100800 */
[----:B------:R-:W3:Y:S01]  /*2adf0*/  LDL R3, [R1+0xe30] ;  /* 0x000e300001037983 */ /* 0x000ee20000100800 */
[----:B----4-:R-:W-:-:S02]  /*2ae00*/  PRMT R15, RZ, 0x7610, R15 ;  /* 0x00007610ff0f7816 */ /* 0x010fc4000000000f */
[----:B---3--:R-:W-:-:S04]  /*2ae10*/  @!P0 LOP3.LUT R3, R3, R2, RZ, 0x3c, !PT ;  /* 0x0000000203038212 */ /* 0x008fc800078e3cff */
[----:B------:R-:W-:-:S04]  /*2ae20*/  @!P0 LOP3.LUT R2, R3, R2, RZ, 0x3c, !PT ;  /* 0x0000000203028212 */ /* 0x000fc800078e3cff */
[----:B------:R-:W-:-:S05]  /*2ae30*/  @!P0 LOP3.LUT R3, R3, R2, RZ, 0x3c, !PT ;  /* 0x0000000203038212 */ /* 0x000fca00078e3cff */
[----:B------:R-:W3:Y:S04]  /*2ae40*/  @!P0 LDG.E.U16 R15, [R2.64] ;  /* 0x0000000a020f8981 */ /* 0x000ee8000c1e1500 */
[----:B---3--:R0:W-:Y:S04]  /*2ae50*/  STL [R1+0x4f4], R15 ;  /* 0x0004f40f01007387 */ /* 0x0081e80000100800 */
[----:B0-----:R-:W3:Y:S01]  /*2ae60*/  LDL.LU R15, [R1+0x2868] ;  /* 0x00286800010f7983 */ /* 0x001ee20000300800 */
[----:B------:R-:W4:Y:S02]  /*2ae70*/  LDL R2, [R1+0xe0c] ;  /* 0x000e0c0001027983 */ /* 0x000f240000100800 */
[----:B------:R-:W4:Y:S01]  /*2ae80*/  LDL R3, [R1+0xe10] ;  /* 0x000e100001037983 */ /* 0x000f220000100800 */
[----:B--2---:R-:W-:-:S02]  /*2ae90*/  PRMT R14, RZ, 0x7610, R14 ;  /* 0x00007610ff0e7816 */ /* 0x004fc4000000000e */
[----:B----4-:R-:W-:-:S04]  /*2aea0*/  @!P0 LOP3.LUT R3, R3, R2, RZ, 0x3c, !PT ;  /* 0x0000000203038212 */ /* 0x010fc800078e3cff */
[----:B------:R-:W-:-:S04]  /*2aeb0*/  @!P0 LOP3.LUT R2, R3, R2, RZ, 0x3c, !PT ;  /* 0x0000000203028212 */ /* 0x000fc800078e3cff */
[----:B------:R-:W-:-:S05]  /*2aec0*/  @!P0 LOP3.LUT R3, R3, R2, RZ, 0x3c, !PT ;  /* 0x0000000203038212 */ /* 0x000fca00078e3cff */
[----:B------:R-:W2:Y:S04]  /*2aed0*/  @!P0 LDG.E.U16 R14, [R2.64] ;  /* 0x0000000a020e8981 */ /* 0x000ea8000c1e1500 */
        /* <DEDUP_REMOVED lines=129> */
[----:B------:R-:W4:Y:S02]  /*2b6f0*/  LDL R3, [R1+0xc30] ;  /* 0x000c300001037983 */ /* 0x000f240000100800 */
[----:B----4-:R-:W-:-:S02]  /*2b700*/  @!P0 LOP3.LUT R3, R3, R2, RZ, 0x3c, !PT ;  /* 0x0000000203038212 */ /* 0x010fc400078e3cff */
[----:B--2---:R-:W-:Y:S02]  /*2b710*/  PRMT R14, RZ, 0x7610, R14 ;  /* 0x00007610ff0e7816 */ /* 0x004fe4000000000e */
        /* <DEDUP_REMOVED lines=186> */
[----:B------:R-:W4:Y:S01]  /*2c2c0*/  LDL R3, [R1+0x9b8] ;  /* 0x0009b80001037983 */ /* 0x000f220000100800 */
[----:B------:R-:W-:-:S02]  /*2c2d0*/  PRMT R12, RZ, 0x7610, R12 ;  /* 0x00007610ff0c7816 */ /* 0x000fc4000000000c */
[----:B----4-:R-:W-:-:S04]  /*2c2e0*/  @!P0 LOP3.LUT R3, R3, R2, RZ, 0x3c, !PT ;  /* 0x0000000203038212 */ /* 0x010fc800078e3cff */
[----:B------:R-:W-:-:S04]  /*2c2f0*/  @!P0 LOP3.LUT R2, R3, R2, RZ, 0x3c, !PT ;  /* 0x0000000203028212 */ /* 0x000fc800078e3cff */
[----:B------:R-:W-:-:S05]  /*2c300*/  @!P0 LOP3.LUT R3, R3, R2, RZ, 0x3c, !PT ;  /* 0x0000000203038212 */ /* 0x000fca00078e3cff */
[----:B------:R0:W4:Y:S04]  /*2c310*/  @!P0 LDG.E.U16 R12, [R2.64] ;  /* 0x0000000a020c8981 */ /* 0x000128000c1e1500 */
[----:B0-----:R-:W3:Y:S04]  /*2c320*/  LDL R2, [R1+0x9ac] ;  /* 0x0009ac0001027983 */ /* 0x001ee80000100800 */
[----:B------:R-:W3:Y:S01]  /*2c330*/  LDL R3, [R1+0x9b0] ;  /* 0x0009b00001037983 */ /* 0x000ee20000100800 */
[----:B--2---:R-:W-:Y:S02]  /*2c340*/  PRMT R14, RZ, 0x7610, R14 ;  /* 0x00007610ff0e7816 */ /* 0x004fe4000000000e */
[----:B---3--:R-:W-:-:S04]  /*2c350*/  @!P0 LOP3.LUT R3, R3, R2, RZ, 0x3c, !PT ;  /* 0x0000000203038212 */ /* 0x008fc800078e3cff */
[----:B------:R-:W-:-:S04]  /*2c360*/  @!P0 LOP3.LUT R2, R3, R2, RZ, 0x3c, !PT ;  /* 0x0000000203028212 */ /* 0x000fc800078e3cff */
[----:B------:R-:W-:-:S05]  /*2c370*/  @!P0 LOP3.LUT R3, R3, R2, RZ, 0x3c, !PT ;  /* 0x0000000203038212 */ /* 0x000fca00078e3cff */
[----:B------:R-:W2:Y:S04]  /*2c380*/  @!P0 LDG.E.U16 R14, [R2.64] ;  /* 0x0000000a020e8981 */ /* 0x000ea8000c1e1500 */
[----:B----4-:R0:W-:Y:S04]  /*2c390*/  STL [R1+0x54], R12 ;  /* 0x0000540c01007387 */ /* 0x0101e80000100800 */
[----:B0-----:R-:W3:Y:S04]  /*2c3a0*/  LDL R12, [R1+0x958] ;  /* 0x00095800010c7983 */ /* 0x001ee80000100800 */
        /* <DEDUP_REMOVED lines=39> */
[----:B------:R-:W-:-:S02]  /*2c620*/  @!P0 IMAD.MOV.U32 R2, RZ, RZ, R12 ;  /* 0x000000ffff028224 */ /* 0x000fc400078e000c */
[----:B------:R-:W3:Y:S01]  /*2c630*/  LDL R12, [R1+0x910] ;  /* 0x00091000010c7983 */ /* 0x000ee20000100800 */
[----:B--2---:R-:W-:-:S06]  /*2c640*/  PRMT R14, RZ, 0x7610, R14 ;  /* 0x00007610ff0e7816 */ /* 0x004fcc000000000e */
[----:B----4-:R-:W2:Y:S04]  /*2c650*/  @!P0 LDG.E.U16 R14, [R2.64] ;  /* 0x0000000a020e8981 */ /* 0x010ea8000c1e1500 */
        /* <DEDUP_REMOVED lines=26> */
[----:B------:R-:W2:Y:S01]  /*2c800*/  @!P0 LDG.E.U16 R14, [R2.64] ;  /* 0x0000000a020e8981 */ /* 0x000ea2000c1e1500 */
[----:B------:R-:W-:-:S03]  /*2c810*/  PRMT R9, RZ, 0x7610, R9 ;  /* 0x00007610ff097816 */ /* 0x000fc60000000009 */
[----:B--2---:R0:W-:Y:S04]  /*2c820*/  STL [R1+0x30], R14 ;  /* 0x0000300e01007387 */ /* 0x0041e80000100800 */
[----:B0-----:R-:W2:Y:S01]  /*2c830*/  LDL.LU R14, [R1+0x27b8] ;  /* 0x0027b800010e7983 */ /* 0x001ea20000300800 */
[----:B------:R-:W4:Y:S02]  /*2c840*/  LDL R3, [R1+0x914] ;  /* 0x0009140001037983 */ /* 0x000f240000100800 */
[----:B---3--:R-:W-:Y:S01]  /*2c850*/  @!P0 IMAD.MOV.U32 R2, RZ, RZ, R13 ;  /* 0x000000ffff028224 */ /* 0x008fe200078e000d */
[----:B------:R-:W-:Y:S01]  /*2c860*/  PRMT R5, RZ, 0x7610, R5 ;  /* 0x00007610ff057816 */ /* 0x000fe20000000005 */
[----:B------:R-:W3:Y:S04]  /*2c870*/  LDL R13, [R1+0x8cc] ;  /* 0x0008cc00010d7983 */ /* 0x000ee80000100800 */
[----:B----4-:R0:W4:Y:S04]  /*2c880*/  @!P0 LDG.E.U16 R9, [R2.64] ;  /* 0x0000000a02098981 */ /* 0x010128000c1e1500 */
[----:B0-----:R-:W3:Y:S01]  /*2c890*/  LDL R3, [R1+0x90c] ;  /* 0x00090c0001037983 */ /* 0x001ee20000100800 */
[----:B------:R-:W-:-:S03]  /*2c8a0*/  @!P0 IMAD.MOV.U32 R2, RZ, RZ, R12 ;  /* 0x000000ffff028224 */ /* 0x000fc600078e000c */
[----:B----4-:R0:W-:Y:S01]  /*2c8b0*/  STL [R1+0x2c], R9 ;  /* 0x00002c0901007387 */ /* 0x0101e20000100800 */
[----:B--2---:R-:W-:Y:S01]  /*2c8c0*/  PRMT R14, RZ, 0x7610, R14 ;  /* 0x00007610ff0e7816 */ /* 0x004fe2000000000e */
[----:B------:R-:W2:Y:S02]  /*2c8d0*/  LDL R12, [R1+0x8b4] ;  /* 0x0008b400010c7983 */ /* 0x000ea40000100800 */
[----:B---3--:R1:W3:Y:S04]  /*2c8e0*/  @!P0 LDG.E.U16 R5, [R2.64] ;  /* 0x0000000a02058981 */ /* 0x0082e8000c1e1500 */
[----:B0-----:R-:W4:Y:S04]  /*2c8f0*/  LDL R9, [R1+0x8d0] ;  /* 0x0008d00001097983 */ /* 0x001f280000100800 */
[----:B-1----:R-:W2:Y:S04]  /*2c900*/  LDL R2, [R1+0x8f4] ;  /* 0x0008f40001027983 */ /* 0x002ea80000100800 */
[----:B------:R-:W2:Y:S02]  /*2c910*/  LDL R3, [R1+0x8f8] ;  /* 0x0008f80001037983 */ /* 0x000ea40000100800 */
[----:B--2---:R-:W-:-:S04]  /*2c920*/  @!P0 LOP3.LUT R3, R3, R2, RZ, 0x3c, !PT ;  /* 0x0000000203038212 */ /* 0x004fc800078e3cff */
[----:B------:R-:W-:-:S04]  /*2c930*/  @!P0 LOP3.LUT R2, R3, R2, RZ, 0x3c, !PT ;  /* 0x0000000203028212 */ /* 0x000fc800078e3cff */
[----:B------:R-:W-:-:S05]  /*2c940*/  @!P0 LOP3.LUT R3, R3, R2, RZ, 0x3c, !PT ;  /* 0x0000000203038212 */ /* 0x000fca00078e3cff */
[----:B------:R-:W2:Y:S04]  /*2c950*/  @!P0 LDG.E.U16 R14, [R2.64] ;  /* 0x0000000a020e8981 */ /* 0x000ea8000c1e1500 */
[----:B---3--:R0:W-:Y:S04]  /*2c960*/  STL [R1+0x28], R5 ;  /* 0x0000280501007387 */ /* 0x0081e80000100800 */
[----:B0-----:R-:W3:Y:S04]  /*2c970*/  LDL R5, [R1+0x8b8] ;  /* 0x0008b80001057983 */ /* 0x001ee80000100800 */
[----:B--2---:R0:W-:Y:S04]  /*2c980*/  STL [R1+0x24], R14 ;  /* 0x0000240e01007387 */ /* 0x0041e80000100800 */
[----:B0-----:R-:W2:Y:S01]  /*2c990*/  LDL.LU R14, [R1+0x27b4] ;  /* 0x0027b400010e7983 */ /* 0x001ea20000300800 */
[----:B------:R-:W2:Y:S02]  /*2c9a0*/  LDL R2, [R1+0x8ec] ;  /* 0x0008ec0001027983 */ /* 0x000ea40000100800 */
        /* <DEDUP_REMOVED lines=8> */
[----:B------:R-:W-:Y:S02]  /*2ca30*/  PRMT R15, RZ, 0x7610, R15 ;  /* 0x00007610ff0f7816 */ /* 0x000fe4000000000f */
[----:B------:R-:W-:-:S02]  /*2ca40*/  PRMT R8, RZ, 0x7610, R8 ;  /* 0x00007610ff087816 */ /* 0x000fc40000000008 */
[----:B--2---:R-:W-:-:S04]  /*2ca50*/  @!P0 LOP3.LUT R3, R3, R2, RZ, 0x3c, !PT ;  /* 0x0000000203038212 */ /* 0x004fc800078e3cff */
[----:B------:R-:W-:-:S04]  /*2ca60*/  @!P0 LOP3.LUT R2, R3, R2, RZ, 0x3c, !PT ;  /* 0x0000000203028212 */ /* 0x000fc800078e3cff */
[----:B------:R-:W-:-:S05]  /*2ca70*/  @!P0 LOP3.LUT R3, R3, R2, RZ, 0x3c, !PT ;  /* 0x0000000203038212 */ /* 0x000fca00078e3cff */
[----:B------:R4:W2:Y:S02]  /*2ca80*/  @!P0 LDG.E.U16 R15, [R2.64] ;  /* 0x0000000a020f8981 */ /* 0x0008a4000c1e1500 */
[----:B----4-:R-:W-:Y:S02]  /*2ca90*/  @!P0 IMAD.MOV.U32 R2, RZ, RZ, R9 ;  /* 0x000000ffff028224 */ /* 0x010fe400078e0009 */
[----:B------:R-:W-:-:S05]  /*2caa0*/  @!P0 IMAD.MOV.U32 R3, RZ, RZ, R13 ;  /* 0x000000ffff038224 */ /* 0x000fca00078e000d */
[----:B------:R3:W4:Y:S01]  /*2cab0*/  @!P0 LDG.E.U16 R8, [R2.64] ;  /* 0x0000000a02088981 */ /* 0x000722000c1e1500 */
[----:B------:R-:W-:-:S03]  /*2cac0*/  PRMT R4, RZ, 0x7610, R4 ;  /* 0x00007610ff047816 */ /* 0x000fc60000000004 */
[----:B------:R0:W-:Y:S01]  /*2cad0*/  STL [R1+0x20], R7 ;  /* 0x0000200701007387 */ /* 0x0001e20000100800 */
[----:B---3--:R-:W-:Y:S02]  /*2cae0*/  @!P0 IMAD.MOV.U32 R2, RZ, RZ, R5 ;  /* 0x000000ffff028224 */ /* 0x008fe400078e0005 */
[----:B------:R-:W-:Y:S01]  /*2caf0*/  @!P0 IMAD.MOV.U32 R3, RZ, RZ, R12 ;  /* 0x000000ffff038224 */ /* 0x000fe200078e000c */
[----:B0-----:R-:W3:Y:S04]  /*2cb00*/  LDL R7, [R1+0x8b0] ;  /* 0x0008b00001077983 */ /* 0x001ee80000100800 */
[----:B------:R0:W3:Y:S04]  /*2cb10*/  @!P0 LDG.E.U16 R4, [R2.64] ;  /* 0x0000000a02048981 */ /* 0x0000e8000c1e1500 */
[----:B--2---:R1:W-:Y:S04]  /*2cb20*/  STL [R1+0x1c], R15 ;  /* 0x00001c0f01007387 */ /* 0x0043e80000100800 */
[----:B-1----:R-:W2:Y:S01]  /*2cb30*/  LDL.LU R15, [R1+0x27b0] ;  /* 0x0027b000010f7983 */ /* 0x002ea20000300800 */
[----:B------:R-:W2:Y:S03]  /*2cb40*/  LDL R9, [R1+0x88c] ;  /* 0x00088c0001097983 */ /* 0x000ea60000100800 */
[----:B----4-:R1:W-:Y:S01]  /*2cb50*/  STL [R1+0x18], R8 ;  /* 0x0000180801007387 */ /* 0x0103e20000100800 */
[----:B0-----:R-:W4:Y:S01]  /*2cb60*/  LDL R3, [R1+0x8ac] ;  /* 0x0008ac0001037983 */ /* 0x001f220000100800 */
[----:B------:R-:W-:Y:S01]  /*2cb70*/  PRMT R6, RZ, 0x7610, R6 ;  /* 0x00007610ff067816 */ /* 0x000fe20000000006 */
[----:B------:R-:W2:Y:S01]  /*2cb80*/  LDL R13, [R1+0x874] ;  /* 0x00087400010d7983 */ /* 0x000ea20000100800 */
[----:B------:R-:W2:Y:S04]  /*2cb90*/  LDL R12, [R1+0x878] ;  /* 0x00087800010c7983 */ /* 0x000ea80000100800 */
[----:B------:R-:W2:Y:S04]  /*2cba0*/  LDL R5, [R1+0x86c] ;  /* 0x00086c0001057983 */ /* 0x000ea80000100800 */
[----:B-1----:R-:W2:Y:S01]  /*2cbb0*/  LDL R8, [R1+0x890] ;  /* 0x0008900001087983 */ /* 0x002ea20000100800 */
[----:B---3--:R-:W-:-:S03]  /*2cbc0*/  @!P0 IMAD.MOV.U32 R2, RZ, RZ, R7 ;  /* 0x000000ffff028224 */ /* 0x008fc600078e0007 */
[----:B------:R0:W-:Y:S01]  /*2cbd0*/  STL [R1+0x14], R4 ;  /* 0x0000140401007387 */ /* 0x0001e20000100800 */
[----:B------:R-:W3:Y:S03]  /*2cbe0*/  LDL R7, [R1+0x854] ;  /* 0x0008540001077983 */ /* 0x000ee60000100800 */
[----:B0-----:R-:W3:Y:S04]  /*2cbf0*/  LDL R4, [R1+0x870] ;  /* 0x0008700001047983 */ /* 0x001ee80000100800 */
[----:B----4-:R0:W4:Y:S04]  /*2cc00*/  @!P0 LDG.E.U16 R6, [R2.64] ;  /* 0x0000000a02068981 */ /* 0x010128000c1e1500 */
[----:B0-----:R-:W3:Y:S04]  /*2cc10*/  LDL R2, [R1+0x894] ;  /* 0x0008940001027983 */ /* 0x001ee80000100800 */
[----:B------:R-:W3:Y:S01]  /*2cc20*/  LDL R3, [R1+0x898] ;  /* 0x0008980001037983 */ /* 0x000ee20000100800 */
[----:B--2---:R-:W-:-:S02]  /*2cc30*/  PRMT R15, RZ, 0x7610, R15 ;  /* 0x00007610ff0f7816 */ /* 0x004fc4000000000f */
[----:B------:R-:W-:Y:S01]  /*2cc40*/  PRMT R14, RZ, 0x7610, R14 ;  /* 0x00007610ff0e7816 */ /* 0x000fe2000000000e */
[----:B----4-:R0:W-:Y:S04]  /*2cc50*/  STL [R1+0x10], R6 ;  /* 0x0000100601007387 */ /* 0x0101e80000100800 */
[----:B0-----:R-:W2:Y:S01]  /*2cc60*/  LDL R6, [R1+0x858] ;  /* 0x0008580001067983 */ /* 0x001ea20000100800 */
[----:B---3--:R-:W-:-:S04]  /*2cc70*/  @!P0 LOP3.LUT R3, R3, R2, RZ, 0x3c, !PT ;  /* 0x0000000203038212 */ /* 0x008fc800078e3cff */
[----:B------:R-:W-:-:S04]  /*2cc80*/  @!P0 LOP3.LUT R2, R3, R2, RZ, 0x3c, !PT ;  /* 0x0000000203028212 */ /* 0x000fc800078e3cff */
[----:B------:R-:W-:-:S05]  /*2cc90*/  @!P0 LOP3.LUT R3, R3, R2, RZ, 0x3c, !PT ;  /* 0x0000000203038212 */ /* 0x000fca00078e3cff */
[----:B------:R0:W3:Y:S02]  /*2cca0*/  @!P0 LDG.E.U16 R15, [R2.64] ;  /* 0x0000000a020f8981 */ /* 0x0000e4000c1e1500 */
[----:B0-----:R-:W-:Y:S02]  /*2ccb0*/  @!P0 IMAD.MOV.U32 R2, RZ, RZ, R8 ;  /* 0x000000ffff028224 */ /* 0x001fe400078e0008 */
[----:B------:R-:W-:Y:S01]  /*2ccc0*/  @!P0 IMAD.MOV.U32 R3, RZ, RZ, R9 ;  /* 0x000000ffff038224 */ /* 0x000fe200078e0009 */
[----:B------:R-:W4:Y:S04]  /*2ccd0*/  LDL R8, [R1+0x850] ;  /* 0x0008500001087983 */ /* 0x000f280000100800 */
[----:B------:R-:W3:Y:S04]  /*2cce0*/  LDL R9, [R1+0x84c] ;  /* 0x00084c0001097983 */ /* 0x000ee80000100800 */
[----:B------:R0:W3:Y:S01]  /*2ccf0*/  @!P0 LDG.E.U16 R14, [R2.64] ;  /* 0x0000000a020e8981 */ /* 0x0000e2000c1e1500 */
[----:B------:R-:W-:-:S02]  /*2cd00*/  PRMT R11, RZ, 0x7610, R11 ;  /* 0x00007610ff0b7816 */ /* 0x000fc4000000000b */
[----:B------:R-:W-:Y:S01]  /*2cd10*/  PRMT R10, RZ, 0x7610, R10 ;  /* 0x00007610ff0a7816 */ /* 0x000fe2000000000a */
[----:B0-----:R-:W-:Y:S02]  /*2cd20*/  @!P0 IMAD.MOV.U32 R2, RZ, RZ, R12 ;  /* 0x000000ffff028224 */ /* 0x001fe400078e000c */
[----:B------:R-:W-:-:S05]  /*2cd30*/  @!P0 IMAD.MOV.U32 R3, RZ, RZ, R13 ;  /* 0x000000ffff038224 */ /* 0x000fca00078e000d */
[----:B------:R0:W3:Y:S01]  /*2cd40*/  @!P0 LDG.E.U16 R11, [R2.64] ;  /* 0x0000000a020b8981 */ /* 0x0000e2000c1e1500 */
[----:B------:R-:W-:Y:S01]  /*2cd50*/  PRMT R28, RZ, 0x7610, R28 ;  /* 0x00007610ff1c7816 */ /* 0x000fe2000000001c */
[----:B0-----:R-:W-:Y:S02]  /*2cd60*/  @!P0 IMAD.MOV.U32 R2, RZ, RZ, R4 ;  /* 0x000000ffff028224 */ /* 0x001fe400078e0004 */
[----:B------:R-:W-:Y:S01]  /*2cd70*/  @!P0 IMAD.MOV.U32 R3, RZ, RZ, R5 ;  /* 0x000000ffff038224 */ /* 0x000fe200078e0005 */
[----:B------:R-:W3:Y:S04]  /*2cd80*/  LDL R4, [R1+0x838] ;  /* 0x0008380001047983 */ /* 0x000ee80000100800 */
[----:B------:R-:W3:Y:S04]  /*2cd90*/  LDL R5, [R1+0x834] ;  /* 0x0008340001057983 */ /* 0x000ee80000100800 */
[----:B------:R0:W3:Y:S02]  /*2cda0*/  @!P0 LDG.E.U16 R10, [R2.64] ;  /* 0x0000000a020a8981 */ /* 0x0000e4000c1e1500 */
[----:B0-----:R-:W-:-:S02]  /*2cdb0*/  @!P0 IMAD.MOV.U32 R3, RZ, RZ, R7 ;  /* 0x000000ffff038224 */ /* 0x001fc400078e0007 */
[----:B------:R-:W3:Y:S01]  /*2cdc0*/  LDL R7, [R1+0x82c] ;  /* 0x00082c0001077983 */ /* 0x000ee20000100800 */
[----:B------:R-:W-:Y:S01]  /*2cdd0*/  PRMT R26, RZ, 0x7610, R26 ;  /* 0x00007610ff1a7816 */ /* 0x000fe2000000001a */
[----:B--2---:R-:W-:Y:S02]  /*2cde0*/  @!P0 IMAD.MOV.U32 R2, RZ, RZ, R6 ;  /* 0x000000ffff028224 */ /* 0x004fe400078e0006 */
[----:B------:R-:W2:Y:S04]  /*2cdf0*/  LDL R6, [R1+0x830] ;  /* 0x0008300001067983 */ /* 0x000ea80000100800 */
[----:B------:R4:W2:Y:S02]  /*2ce00*/  @!P0 LDG.E.U16 R28, [R2.64] ;  /* 0x0000000a021c8981 */ /* 0x0008a4000c1e1500 */
[----:B----4-:R-:W-:-:S02]  /*2ce10*/  @!P0 IMAD.MOV.U32 R2, RZ, RZ, R8 ;  /* 0x000000ffff028224 */ /* 0x010fc400078e0008 */
[----:B---3--:R-:W-:-:S05]  /*2ce20*/  @!P0 IMAD.MOV.U32 R3, RZ, RZ, R9 ;  /* 0x000000ffff038224 */ /* 0x008fca00078e0009 */
[----:B------:R0:W3:Y:S01]  /*2ce30*/  @!P0 LDG.E.U16 R26, [R2.64] ;  /* 0x0000000a021a8981 */ /* 0x0000e2000c1e1500 */
[----:B------:R-:W-:Y:S02]  /*2ce40*/  PRMT R24, RZ, 0x7610, R24 ;  /* 0x00007610ff187816 */ /* 0x000fe40000000018 */
[----:B------:R-:W-:Y:S01]  /*2ce50*/  PRMT R22, RZ, 0x7610, R22 ;  /* 0x00007610ff167816 */ /* 0x000fe20000000016 */
[----:B0-----:R-:W-:Y:S02]  /*2ce60*/  @!P0 IMAD.MOV.U32 R2, RZ, RZ, R4 ;  /* 0x000000ffff028224 */ /* 0x001fe400078e0004 */
[----:B------:R-:W-:-:S05]  /*2ce70*/  @!P0 IMAD.MOV.U32 R3, RZ, RZ, R5 ;  /* 0x000000ffff038224 */ /* 0x000fca00078e0005 */
[----:B------:R0:W4:Y:S02]  /*2ce80*/  @!P0 LDG.E.U16 R24, [R2.64] ;  /* 0x0000000a02188981 */ /* 0x000124000c1e1500 */
[----:B0-----:R-:W-:Y:S02]  /*2ce90*/  @!P0 IMAD.MOV.U32 R3, RZ, RZ, R7 ;  /* 0x000000ffff038224 */ /* 0x001fe400078e0007 */
[----:B--2---:R-:W-:Y:S01]  /*2cea0*/  STL [R1+0x27ac], R28 ;  /* 0x0027ac1c01007387 */ /* 0x004fe20000100800 */
[----:B------:R-:W2:Y:S02]  /*2ceb0*/  LDL R13, [R1+0x814] ;  /* 0x00081400010d7983 */ /* 0x000ea40000100800 */
[----:B------:R-:W4:Y:S02]  /*2cec0*/  LDL R12, [R1+0x818] ;  /* 0x00081800010c7983 */ /* 0x000f240000100800 */
[----:B------:R-:W-:Y:S01]  /*2ced0*/  @!P0 IMAD.MOV.U32 R2, RZ, RZ, R6 ;  /* 0x000000ffff028224 */ /* 0x000fe200078e0006 */
[----:B------:R0:W-:Y:S04]  /*2cee0*/  STL [R1+0x4], R11 ;  /* 0x0000040b01007387 */ /* 0x0001e80000100800 */
[----:B------:R2:W4:Y:S04]  /*2cef0*/  @!P0 LDG.E.U16 R22, [R2.64] ;  /* 0x0000000a02168981 */ /* 0x000528000c1e1500 */
[----:B0-----:R-:W4:Y:S01]  /*2cf00*/  LDL R11, [R1+0x7f4] ;  /* 0x0007f400010b7983 */ /* 0x001f220000100800 */
[----:B------:R0:W-:Y:S03]  /*2cf10*/  STL [R1], R10 ;  /* 0x0000000a01007387 */ /* 0x0001e60000100800 */
[----:B0-----:R-:W4:Y:S04]  /*2cf20*/  LDL R10, [R1+0x7f8] ;  /* 0x0007f800010a7983 */ /* 0x001f280000100800 */
[----:B---3--:R0:W-:Y:S01]  /*2cf30*/  STL [R1+0x2768], R26 ;  /* 0x0027681a01007387 */ /* 0x0081e20000100800 */
[----:B------:R-:W-:Y:S02]  /*2cf40*/  STL [R1+0xc], R15 ;  /* 0x00000c0f01007387 */ /* 0x000fe40000100800 */
[----:B------:R-:W3:Y:S02]  /*2cf50*/  LDL R5, [R1+0x7d4] ;  /* 0x0007d40001057983 */ /* 0x000ee40000100800 */
[----:B------:R-:W3:Y:S01]  /*2cf60*/  LDL R4, [R1+0x7d8] ;  /* 0x0007d80001047983 */ /* 0x000ee20000100800 */
[----:B------:R-:W-:Y:S01]  /*2cf70*/  STL [R1+0x8], R14 ;  /* 0x0000080e01007387 */ /* 0x000fe20000100800 */
[----:B------:R-:W3:Y:S02]  /*2cf80*/  LDL R9, [R1+0x7b4] ;  /* 0x0007b40001097983 */ /* 0x000ee40000100800 */
[----:B------:R-:W3:Y:S02]  /*2cf90*/  LDL R8, [R1+0x7b8] ;  /* 0x0007b80001087983 */ /* 0x000ee40000100800 */
[----:B------:R-:W3:Y:S01]  /*2cfa0*/  LDL R7, [R1+0x794] ;  /* 0x0007940001077983 */ /* 0x000ee20000100800 */
[----:B------:R-:W3:Y:S01]  /*2cfb0*/  LDL R6, [R1+0x798] ;  /* 0x0007980001067983 */ /* 0x000ee20000100800 */
[----:B------:R-:W-:-:S02]  /*2cfc0*/  PRMT R20, RZ, 0x7610, R20 ;  /* 0x00007610ff147816 */ /* 0x000fc40000000014 */
[----:B------:R-:W-:Y:S01]  /*2cfd0*/  PRMT R16, RZ, 0x7610, R16 ;  /* 0x00007610ff107816 */ /* 0x000fe20000000010 */
[----:B--2---:R-:W-:Y:S02]  /*2cfe0*/  @!P0 IMAD.MOV.U32 R3, RZ, RZ, R13 ;  /* 0x000000ffff038224 */ /* 0x004fe400078e000d */
[----:B----4-:R-:W-:-:S05]  /*2cff0*/  @!P0 IMAD.MOV.U32 R2, RZ, RZ, R12 ;  /* 0x000000ffff028224 */ /* 0x010fca00078e000c */
[----:B------:R1:W2:Y:S04]  /*2d000*/  @!P0 LDG.E.U16 R20, [R2.64] ;  /* 0x0000000a02148981 */ /* 0x0002a8000c1e1500 */
[----:B------:R4:W-:Y:S01]  /*2d010*/  STL [R1+0x276c], R22 ;  /* 0x00276c1601007387 */ /* 0x0009e20000100800 */
[----:B------:R-:W2:Y:S02]  /*2d020*/  LDL R13, [R1+0x774] ;  /* 0x00077400010d7983 */ /* 0x000ea40000100800 */
[----:B------:R-:W2:Y:S02]  /*2d030*/  LDL R12, [R1+0x778] ;  /* 0x00077800010c7983 */ /* 0x000ea40000100800 */
[----:B0-----:R-:W2:Y:S02]  /*2d040*/  LDL R26, [R1+0x738] ;  /* 0x00073800011a7983 */ /* 0x001ea40000100800 */
[----:B-1----:R-:W-:Y:S01]  /*2d050*/  @!P0 IMAD.MOV.U32 R3, RZ, RZ, R11 ;  /* 0x000000ffff038224 */ /* 0x002fe200078e000b */
[----:B----4-:R-:W4:Y:S04]  /*2d060*/  LDL R22, [R1+0xeb0] ;  /* 0x000eb00001167983 */ /* 0x010f280000100800 */
[----:B------:R-:W4:Y:S01]  /*2d070*/  LDL R11, [R1+0x728] ;  /* 0x00072800010b7983 */ /* 0x000f220000100800 */
[----:B------:R-:W-:-:S03]  /*2d080*/  @!P0 IMAD.MOV.U32 R2, RZ, RZ, R10 ;  /* 0x000000ffff028224 */ /* 0x000fc600078e000a */
[----:B------:R-:W4:Y:S04]  /*2d090*/  LDL R10, [R1+0xed0] ;  /* 0x000ed000010a7983 */ /* 0x000f280000100800 */
[----:B------:R0:W4:Y:S02]  /*2d0a0*/  @!P0 LDG.E.U16 R16, [R2.64] ;  /* 0x0000000a02108981 */ /* 0x000124000c1e1500 */
[----:B0-----:R-:W-:Y:S02]  /*2d0b0*/  PRMT R2, RZ, 0x7610, R2 ;  /* 0x00007610ff027816 */ /* 0x001fe40000000002 */
[----:B------:R-:W-:-:S04]  /*2d0c0*/  PRMT R3, RZ, 0x7610, R3 ;  /* 0x00007610ff037816 */ /* 0x000fc80000000003 */
[----:B---3--:R0:W3:Y:S02]  /*2d0d0*/  @!P0 LDG.E.U16 R2, [R4.64] ;  /* 0x0000000a04028981 */ /* 0x0080e4000c1e1500 */
[----:B0-----:R-:W-:Y:S02]  /*2d0e0*/  @!P0 IMAD.MOV.U32 R4, RZ, RZ, R8 ;  /* 0x000000ffff048224 */ /* 0x001fe400078e0008 */
[----:B------:R-:W-:Y:S01]  /*2d0f0*/  @!P0 IMAD.MOV.U32 R5, RZ, RZ, R9 ;  /* 0x000000ffff058224 */ /* 0x000fe200078e0009 */
[----:B------:R-:W3:Y:S04]  /*2d100*/  LDL R8, [R1+0x758] ;  /* 0x0007580001087983 */ /* 0x000ee80000100800 */
[----:B------:R-:W3:Y:S04]  /*2d110*/  LDL R9, [R1+0x754] ;  /* 0x0007540001097983 */ /* 0x000ee80000100800 */
[----:B------:R0:W3:Y:S02]  /*2d120*/  @!P0 LDG.E.U16 R3, [R4.64] ;  /* 0x0000000a04038981 */ /* 0x0000e4000c1e1500 */
[----:B0-----:R-:W-:-:S06]  /*2d130*/  PRMT R4, RZ, 0x7610, R4 ;  /* 0x00007610ff047816 */ /* 0x001fcc0000000004 */
[----:B------:R2:W3:Y:S01]  /*2d140*/  @!P0 LDG.E.U16 R4, [R6.64] ;  /* 0x0000000a06048981 */ /* 0x0004e2000c1e1500 */
[----:B------:R-:W-:Y:S01]  /*2d150*/  PRMT R5, RZ, 0x7610, R5 ;  /* 0x00007610ff057816 */ /* 0x000fe20000000005 */
[----:B--2---:R-:W-:Y:S02]  /*2d160*/  @!P0 IMAD.MOV.U32 R7, RZ, RZ, R13 ;  /* 0x000000ffff078224 */ /* 0x004fe400078e000d */
[----:B------:R-:W-:-:S05]  /*2d170*/  @!P0 IMAD.MOV.U32 R6, RZ, RZ, R12 ;  /* 0x000000ffff068224 */ /* 0x000fca00078e000c */
[----:B------:R0:W2:Y:S04]  /*2d180*/  @!P0 LDG.E.U16 R5, [R6.64] ;  /* 0x0000000a06058981 */ /* 0x0000a8000c1e1500 */
[----:B---3--:R1:W-:Y:S01]  /*2d190*/  STL [R1+0x27a4], R4 ;  /* 0x0027a40401007387 */ /* 0x0083e20000100800 */
[----:B------:R-:W3:Y:S02]  /*2d1a0*/  LDL R15, [R1+0xeb4] ;  /* 0x000eb400010f7983 */ /* 0x000ee40000100800 */
[----:B------:R-:W3:Y:S01]  /*2d1b0*/  LDL R14, [R1+0xef8] ;  /* 0x000ef800010e7983 */ /* 0x000ee20000100800 */
[----:B0-----:R-:W-:Y:S02]  /*2d1c0*/  PRMT R6, RZ, 0x7610, R6 ;  /* 0x00007610ff067816 */ /* 0x001fe40000000006 */
[----:B------:R-:W-:-:S04]  /*2d1d0*/  PRMT R7, RZ, 0x7610, R7 ;  /* 0x00007610ff077816 */ /* 0x000fc80000000007 */
[----:B------:R4:W3:Y:S02]  /*2d1e0*/  @!P0 LDG.E.U16 R6, [R8.64] ;  /* 0x0000000a08068981 */ /* 0x0008e4000c1e1500 */
[----:B----4-:R-:W-:Y:S02]  /*2d1f0*/  @!P0 IMAD.MOV.U32 R8, RZ, RZ, R22 ;  /* 0x000000ffff088224 */ /* 0x010fe400078e0016 */
[----:B------:R-:W-:-:S05]  /*2d200*/  @!P0 IMAD.MOV.U32 R9, RZ, RZ, R26 ;  /* 0x000000ffff098224 */ /* 0x000fca00078e001a */
[----:B------:R0:W4:Y:S02]  /*2d210*/  @!P0 LDG.E.U16 R7, [R8.64] ;  /* 0x0000000a08078981 */ /* 0x000124000c1e1500 */
[----:B0-----:R-:W-:-:S06]  /*2d220*/  PRMT R8, RZ, 0x7610, R8 ;  /* 0x00007610ff087816 */ /* 0x001fcc0000000008 */
[----:B------:R3:W4:Y:S04]  /*2d230*/  @!P0 LDG.E.U16 R8, [R10.64] ;  /* 0x0000000a0a088981 */ /* 0x000728000c1e1500 */
[----:B--2---:R0:W-:Y:S01]  /*2d240*/  STL [R1+0x27a8], R5 ;  /* 0x0027a80501007387 */ /* 0x0041e20000100800 */
[----:B------:R-:W2:Y:S02]  /*2d250*/  LDL R13, [R1+0xed4] ;  /* 0x000ed400010d7983 */ /* 0x000ea40000100800 */
[----:B------:R-:W2:Y:S02]  /*2d260*/  LDL R12, [R1+0xee8] ;  /* 0x000ee800010c7983 */ /* 0x000ea40000100800 */
[----:B-1----:R-:W4:Y:S01]  /*2d270*/  LDL R4, [R1+0x810] ;  /* 0x0008100001047983 */ /* 0x002f220000100800 */
[----:B------:R-:W4:Y:S04]  /*2d280*/  LDL R26, [R1+0x7ec] ;  /* 0x0007ec00011a7983 */ /* 0x000f280000100800 */
[----:B------:R-:W4:Y:S04]  /*2d290*/  LDL R22, [R1+0x7f0] ;  /* 0x0007f00001167983 */ /* 0x000f280000100800 */
[----:B0-----:R-:W4:Y:S01]  /*2d2a0*/  LDL R5, [R1+0x80c] ;  /* 0x00080c0001057983 */ /* 0x001f220000100800 */
[----:B---3--:R-:W-:-:S02]  /*2d2b0*/  @!P0 IMAD.MOV.U32 R11, RZ, RZ, R15 ;  /* 0x000000ffff0b8224 */ /* 0x008fc400078e000f */
[----:B------:R-:W-:Y:S01]  /*2d2c0*/  @!P0 IMAD.MOV.U32 R10, RZ, RZ, R14 ;  /* 0x000000ffff0a8224 */ /* 0x000fe200078e000e */
[----:B------:R-:W3:Y:S04]  /*2d2d0*/  LDL R15, [R1+0x7cc] ;  /* 0x0007cc00010f7983 */ /* 0x000ee80000100800 */
[----:B------:R-:W3:Y:S01]  /*2d2e0*/  LDL R14, [R1+0x7d0] ;  /* 0x0007d000010e7983 */ /* 0x000ee20000100800 */
[----:B------:R-:W-:-:S06]  /*2d2f0*/  PRMT R9, RZ, 0x7610, R9 ;  /* 0x00007610ff097816 */ /* 0x000fcc0000000009 */
[----:B------:R0:W3:Y:S01]  /*2d300*/  @!P0 LDG.E.U16 R9, [R10.64] ;  /* 0x0000000a0a098981 */ /* 0x0000e2000c1e1500 */
[----:B------:R-:W-:Y:S02]  /*2d310*/  PRMT R18, RZ, 0x7610, R18 ;  /* 0x00007610ff127816 */ /* 0x000fe40000000012 */
[----:B0-----:R-:W-:Y:S02]  /*2d320*/  PRMT R10, RZ, 0x7610, R10 ;  /* 0x00007610ff0a7816 */ /* 0x001fe4000000000a */
[----:B------:R-:W-:-:S04]  /*2d330*/  PRMT R11, RZ, 0x7610, R11 ;  /* 0x00007610ff0b7816 */ /* 0x000fc8000000000b */
[----:B--2---:R4:W2:Y:S02]  /*2d340*/  @!P0 LDG.E.U16 R10, [R12.64] ;  /* 0x0000000a0c0a8981 */ /* 0x0048a4000c1e1500 */
[----:B----4-:R-:W-:Y:S02]  /*2d350*/  @!P0 IMAD.MOV.U32 R12, RZ, RZ, R4 ;  /* 0x000000ffff0c8224 */ /* 0x010fe400078e0004 */
[----:B------:R-:W-:Y:S01]  /*2d360*/  @!P0 IMAD.MOV.U32 R13, RZ, RZ, R5 ;  /* 0x000000ffff0d8224 */ /* 0x000fe200078e0005 */
[----:B------:R-:W4:Y:S04]  /*2d370*/  LDL R4, [R1+0x7b0] ;  /* 0x0007b00001047983 */ /* 0x000f280000100800 */
[----:B------:R-:W2:Y:S04]  /*2d380*/  LDL R5, [R1+0x7ac] ;  /* 0x0007ac0001057983 */ /* 0x000ea80000100800 */
[----:B------:R0:W2:Y:S02]  /*2d390*/  @!P0 LDG.E.U16 R18, [R12.64] ;  /* 0x0000000a0c128981 */ /* 0x0000a4000c1e1500 */
[----:B0-----:R-:W-:-:S02]  /*2d3a0*/  @!P0 IMAD.MOV.U32 R12, RZ, RZ, R22 ;  /* 0x000000ffff0c8224 */ /* 0x001fc400078e0016 */
[----:B------:R-:W-:-:S05]  /*2d3b0*/  @!P0 IMAD.MOV.U32 R13, RZ, RZ, R26 ;  /* 0x000000ffff0d8224 */ /* 0x000fca00078e001a */
[----:B------:R0:W4:Y:S02]  /*2d3c0*/  @!P0 LDG.E.U16 R11, [R12.64] ;  /* 0x0000000a0c0b8981 */ /* 0x000124000c1e1500 */
[----:B0-----:R-:W-:-:S06]  /*2d3d0*/  PRMT R12, RZ, 0x7610, R12 ;  /* 0x00007610ff0c7816 */ /* 0x001fcc000000000c */
[----:B---3--:R-:W3:Y:S04]  /*2d3e0*/  @!P0 LDG.E.U16 R12, [R14.64] ;  /* 0x0000000a0e0c8981 */ /* 0x008ee8000c1e1500 */
[----:B--2---:R0:W-:Y:S01]  /*2d3f0*/  STL [R1+0x2770], R18 ;  /* 0x0027701201007387 */ /* 0x0041e20000100800 */
[----:B------:R-:W2:Y:S02]  /*2d400*/  LDL R28, [R1+0x790] ;  /* 0x00079000011c7983 */ /* 0x000ea40000100800 */
[----:B------:R-:W2:Y:S02]  /*2d410*/  LDL R26, [R1+0x76c] ;  /* 0x00076c00011a7983 */ /* 0x000ea40000100800 */
[----:B------:R-:W2:Y:S01]  /*2d420*/  LDL R22, [R1+0x770] ;  /* 0x0007700001167983 */ /* 0x000ea20000100800 */
[----:B----4-:R1:W-:Y:S01]  /*2d430*/  STL [R1+0x2774], R11 ;  /* 0x0027740b01007387 */ /* 0x0103e20000100800 */
[----:B0-----:R-:W4:Y:S03]  /*2d440*/  LDL R18, [R1+0x74c] ;  /* 0x00074c0001127983 */ /* 0x001f260000100800 */
[----:B-1----:R-:W4:Y:S04]  /*2d450*/  LDL R11, [R1+0x750] ;  /* 0x00075000010b7983 */ /* 0x002f280000100800 */
[----:B---3--:R0:W-:Y:S04]  /*2d460*/  STL [R1+0x2778], R12 ;  /* 0x0027780c01007387 */ /* 0x0081e80000100800 */
[----:B0-----:R-:W3:Y:S01]  /*2d470*/  LDL R12, [R1+0x78c] ;  /* 0x00078c00010c7983 */ /* 0x001ee20000100800 */
[----:B------:R-:W-:Y:S01]  /*2d480*/  PRMT R13, RZ, 0x7610, R13 ;  /* 0x00007610ff0d7816 */ /* 0x000fe2000000000d */
[----:B------:R-:W-:-:S02]  /*2d490*/  @!P0 IMAD.MOV.U32 R14, RZ, RZ, R4 ;  /* 0x000000ffff0e8224 */ /* 0x000fc400078e0004 */
[----:B------:R-:W-:Y:S01]  /*2d4a0*/  @!P0 IMAD.MOV.U32 R15, RZ, RZ, R5 ;  /* 0x000000ffff0f8224 */ /* 0x000fe200078e0005 */
[----:B------:R-:W-:Y:S02]  /*2d4b0*/  PRMT R17, RZ, 0x7610, R17 ;  /* 0x00007610ff117816 */ /* 0x000fe40000000011 */
[----:B------:R-:W-:Y:S02]  /*2d4c0*/  PRMT R19, RZ, 0x7610, R19 ;  /* 0x00007610ff137816 */ /* 0x000fe40000000013 */
[----:B------:R-:W-:Y:S01]  /*2d4d0*/  PRMT R21, RZ, 0x7610, R21 ;  /* 0x00007610ff157816 */ /* 0x000fe20000000015 */
[----:B------:R-:W4:Y:S04]  /*2d4e0*/  LDL R5, [R1+0x734] ;  /* 0x0007340001057983 */ /* 0x000f280000100800 */
[----:B------:R2:W4:Y:S04]  /*2d4f0*/  @!P0 LDG.E.U16 R13, [R14.64] ;  /* 0x0000000a0e0d8981 */ /* 0x000528000c1e1500 */
[----:B------:R-:W4:Y:S01]  /*2d500*/  LDL R4, [R1+0xeb8] ;  /* 0x000eb80001047983 */ /* 0x000f220000100800 */
[----:B--2---:R-:W-:-:S02]  /*2d510*/  @!P0 IMAD.MOV.U32 R14, RZ, RZ, R28 ;  /* 0x000000ffff0e8224 */ /* 0x004fc400078e001c */
[----:B---3--:R-:W-:-:S05]  /*2d520*/  @!P0 IMAD.MOV.U32 R15, RZ, RZ, R12 ;  /* 0x000000ffff0f8224 */ /* 0x008fca00078e000c */
[----:B------:R0:W2:Y:S02]  /*2d530*/  @!P0 LDG.E.U16 R17, [R14.64] ;  /* 0x0000000a0e118981 */ /* 0x0000a4000c1e1500 */
[----:B0-----:R-:W-:Y:S02]  /*2d540*/  @!P0 IMAD.MOV.U32 R14, RZ, RZ, R22 ;  /* 0x000000ffff0e8224 */ /* 0x001fe400078e0016 */
[----:B------:R-:W-:-:S05]  /*2d550*/  @!P0 IMAD.MOV.U32 R15, RZ, RZ, R26 ;  /* 0x000000ffff0f8224 */ /* 0x000fca00078e001a */
[----:B------:R4:W3:Y:S02]  /*2d560*/  @!P0 LDG.E.U16 R19, [R14.64] ;  /* 0x0000000a0e138981 */ /* 0x0008e4000c1e1500 */
[----:B----4-:R-:W-:Y:S02]  /*2d570*/  @!P0 IMAD.MOV.U32 R14, RZ, RZ, R11 ;  /* 0x000000ffff0e8224 */ /* 0x010fe400078e000b */
[----:B------:R-:W-:-:S05]  /*2d580*/  @!P0 IMAD.MOV.U32 R15, RZ, RZ, R18 ;  /* 0x000000ffff0f8224 */ /* 0x000fca00078e0012 */
[----:B------:R0:W4:Y:S04]  /*2d590*/  @!P0 LDG.E.U16 R21, [R14.64] ;  /* 0x0000000a0e158981 */ /* 0x000128000c1e1500 */
[----:B------:R-:W-:Y:S01]  /*2d5a0*/  STL [R1+0x277c], R13 ;  /* 0x00277c0d01007387 */ /* 0x000fe20000100800 */
[----:B------:R-:W-:Y:S01]  /*2d5b0*/  PRMT R23, RZ, 0x7610, R23 ;  /* 0x00007610ff177816 */ /* 0x000fe20000000017 */
[----:B0-----:R-:W-:Y:S02]  /*2d5c0*/  @!P0 IMAD.MOV.U32 R14, RZ, RZ, R4 ;  /* 0x000000ffff0e8224 */ /* 0x001fe400078e0004 */
[----:B------:R-:W-:-:S05]  /*2d5d0*/  @!P0 IMAD.MOV.U32 R15, RZ, RZ, R5 ;  /* 0x000000ffff0f8224 */ /* 0x000fca00078e0005 */
[----:B------:R0:W4:Y:S04]  /*2d5e0*/  @!P0 LDG.E.U16 R23, [R14.64] ;  /* 0x0000000a0e178981 */ /* 0x000128000c1e1500 */
[----:B--2---:R-:W-:Y:S04]  /*2d5f0*/  STL [R1+0x2780], R17 ;  /* 0x0027801101007387 */ /* 0x004fe80000100800 */
[----:B---3--:R-:W-:Y:S01]  /*2d600*/  STL [R1+0x2784], R19 ;  /* 0x0027841301007387 */ /* 0x008fe20000100800 */
[----:B------:R-:W2:Y:S03]  /*2d610*/  LDL R28, [R1+0xed8] ;  /* 0x000ed800011c7983 */ /* 0x000ea60000100800 */
[----:B----4-:R1:W-:Y:S01]  /*2d620*/  STL [R1+0x2788], R21 ;  /* 0x0027881501007387 */ /* 0x0103e20000100800 */
[----:B------:R-:W3:Y:S02]  /*2d630*/  LDL R4, [R1+0xef4] ;  /* 0x000ef40001047983 */ /* 0x000ee40000100800 */
[----:B------:R-:W4:Y:S01]  /*2d640*/  LDL R5, [R1+0xee4] ;  /* 0x000ee40001057983 */ /* 0x000f220000100800 */
[----:B-1----:R-:W3:Y:S01]  /*2d650*/  LDL.LU R21, [R1+0x44] ;  /* 0x0000440001157983 */ /* 0x002ee20000300800 */
[----:B------:R-:W3:Y:S02]  /*2d660*/  LDL.LU R19, [R1+0x3c] ;  /* 0x00003c0001137983 */ /* 0x000ee40000300800 */
[----:B------:R-:W3:Y:S02]  /*2d670*/  LDL.LU R17, [R1+0x34] ;  /* 0x0000340001117983 */ /* 0x000ee40000300800 */
[----:B------:R-:W3:Y:S01]  /*2d680*/  LDL.LU R13, [R1+0x2c] ;  /* 0x00002c00010d7983 */ /* 0x000ee20000300800 */
[----:B------:R-:W3:Y:S01]  /*2d690*/  LDL.LU R12, [R1+0x24] ;  /* 0x00002400010c7983 */ /* 0x000ee20000300800 */
[----:B------:R-:W3:Y:S02]  /*2d6a0*/  LDL.LU R11, [R1+0x1c] ;  /* 0x00001c00010b7983 */ /* 0x000ee40000300800 */
[----:B------:R-:W3:Y:S02]  /*2d6b0*/  LDL.LU R18, [R1+0x14] ;  /* 0x0000140001127983 */ /* 0x000ee40000300800 */
[----:B------:R-:W3:Y:S01]  /*2d6c0*/  LDL.LU R22, [R1+0xc] ;  /* 0x00000c0001167983 */ /* 0x000ee20000300800 */
[----:B------:R-:W3:Y:S01]  /*2d6d0*/  LDL.LU R26, [R1+0x4] ;  /* 0x00000400011a7983 */ /* 0x000ee20000300800 */
[----:B0-----:R-:W3:Y:S01]  /*2d6e0*/  LDL R15, [R1+0x724] ;  /* 0x00072400010f7983 */ /* 0x001ee20000100800 */
[----:B------:R-:W-:Y:S01]  /*2d6f0*/  PRMT R25, RZ, 0x7610, R25 ;  /* 0x00007610ff197816 */ /* 0x000fe20000000019 */
[----:B------:R0:W-:Y:S02]  /*2d700*/  STL [R1+0x278c], R23 ;  /* 0x00278c1701007387 */ /* 0x0001e40000100800 */
[----:B0-----:R-:W4:Y:S01]  /*2d710*/  LDL.LU R23, [R1+0x4c] ;  /* 0x00004c0001177983 */ /* 0x001f220000300800 */
[----:B--2---:R-:W-:-:S05]  /*2d720*/  @!P0 IMAD.MOV.U32 R14, RZ, RZ, R28 ;  /* 0x000000ffff0e8224 */ /* 0x004fca00078e001c */
[----:B---3--:R0:W2:Y:S04]  /*2d730*/  @!P0 LDG.E.U16 R25, [R14.64] ;  /* 0x0000000a0e198981 */ /* 0x0080a8000c1e1500 */
[----:B0-----:R-:W3:Y:S01]  /*2d740*/  LDL R15, [R1+0xebc] ;  /* 0x000ebc00010f7983 */ /* 0x001ee20000100800 */
[----:B------:R-:W-:Y:S01]  /*2d750*/  PRMT R27, RZ, 0x7610, R27 ;  /* 0x00007610ff1b7816 */ /* 0x000fe2000000001b */
[----:B------:R-:W-:Y:S02]  /*2d760*/  @!P0 IMAD.MOV.U32 R14, RZ, RZ, R4 ;  /* 0x000000ffff0e8224 */ /* 0x000fe400078e0004 */
[----:B------:R-:W0:Y:S04]  /*2d770*/  S2R R28, SR_TID.X ;  /* 0x00000000001c7919 */ /* 0x000e280000002100 */
[----:B------:R-:W1:Y:S04]  /*2d780*/  S2R R4, SR_TID.X ;  /* 0x0000000000047919 */ /* 0x000e680000002100 */
[----:B---3--:R4:W3:Y:S01]  /*2d790*/  @!P0 LDG.E.U16 R27, [R14.64] ;  /* 0x0000000a0e1b8981 */ /* 0x0088e2000c1e1500 */
[----:B------:R-:W-:-:S03]  /*2d7a0*/  PRMT R29, RZ, 0x7610, R29 ;  /* 0x00007610ff1d7816 */ /* 0x000fc6000000001d */
[----:B--2---:R2:W-:Y:S01]  /*2d7b0*/  STL [R1+0x2790], R25 ;  /* 0x0027901901007387 */ /* 0x0045e20000100800 */
[----:B0-----:R-:W-:Y:S01]  /*2d7c0*/  LOP3.LUT R28, R28, 0x3f, RZ, 0xc0, !PT ;  /* 0x0000003f1c1c7812 */ /* 0x001fe200078ec0ff */
[----:B----4-:R-:W-:Y:S02]  /*2d7d0*/  @!P0 IMAD.MOV.U32 R14, RZ, RZ, R5 ;  /* 0x000000ffff0e8224 */ /* 0x010fe400078e0005 */
[----:B------:R-:W-:Y:S01]  /*2d7e0*/  @!P0 IMAD.MOV.U32 R15, RZ, RZ, R0 ;  /* 0x000000ffff0f8224 */ /* 0x000fe200078e0000 */
[----:B--2---:R-:W2:Y:S01]  /*2d7f0*/  LDL.LU R25, [R1+0x54] ;  /* 0x0000540001197983 */ /* 0x004ea20000300800 */
[----:B-1----:R-:W-:-:S03]  /*2d800*/  LOP3.LUT P1, RZ, R4, 0x40, RZ, 0xc0, !PT ;  /* 0x0000004004ff7812 */ /* 0x002fc6000782c0ff */
[----:B------:R0:W4:Y:S01]  /*2d810*/  @!P0 LDG.E.U16 R29, [R14.64] ;  /* 0x0000000a0e1d8981 */ /* 0x000122000c1e1500 */
[----:B------:R-:W-:Y:S01]  /*2d820*/  IMAD.SHL.U32 R28, R28, 0x2, RZ ;  /* 0x000000021c1c7824 */ /* 0x000fe200078e00ff */
[----:B------:R-:W-:-:S04]  /*2d830*/  SEL R5, RZ, 0x90, !P1 ;  /* 0x00000090ff057807 */ /* 0x000fc80004800000 */
[----:B------:R-:W-:Y:S01]  /*2d840*/  LOP3.LUT R5, R5, R28, RZ, 0x3c, !PT ;  /* 0x0000001c05057212 */ /* 0x000fe200078e3cff */
[----:B---3--:R1:W-:Y:S04]  /*2d850*/  STL [R1+0x2794], R27 ;  /* 0x0027941b01007387 */ /* 0x0083e80000100800 */
[----:B-1----:R-:W3:Y:S01]  /*2d860*/  LDL.LU R27, [R1+0x5c] ;  /* 0x00005c00011b7983 */ /* 0x002ee20000300800 */
[----:B------:R-:W2:Y:S03]  /*2d870*/  LDL.LU R28, [R1+0x27ac] ;  /* 0x0027ac00011c7983 */ /* 0x000ea60000300800 */
[----:B0-----:R-:W0:Y:S01]  /*2d880*/  S2R R15, SR_TID.X ;  /* 0x00000000000f7919 */ /* 0x001e220000002100 */
[----:B------:R-:W-:Y:S01]  /*2d890*/  LOP3.LUT R5, R5, 0x40, RZ, 0x3c, !PT ;  /* 0x0000004005057812 */ /* 0x000fe200078e3cff */
[----:B------:R-:W-:Y:S02]  /*2d8a0*/  STL [R1+0x1398], R0 ;  /* 0x0013980001007387 */ /* 0x000fe40000100800 */
[----:B----4-:R1:W-:Y:S04]  /*2d8b0*/  STL [R1+0x2798], R29 ;  /* 0x0027981d01007387 */ /* 0x0103e80000100800 */
[----:B-1----:R-:W3:Y:S01]  /*2d8c0*/  LDL.LU R29, [R1+0x4f0] ;  /* 0x0004f000011d7983 */ /* 0x002ee20000300800 */
[----:B------:R-:W3:Y:S02]  /*2d8d0*/  LDL.LU R14, [R1+0x4ec] ;  /* 0x0004ec00010e7983 */ /* 0x000ee40000300800 */
[----:B------:R-:W3:Y:S01]  /*2d8e0*/  LDL.LU R0, [R1+0x4e8] ;  /* 0x0004e80001007983 */ /* 0x000ee20000300800 */
[----:B------:R-:W-:-:S02]  /*2d8f0*/  LOP3.LUT R4, R4, 0x3f, RZ, 0xc0, !PT ;  /* 0x0000003f04047812 */ /* 0x000fc400078ec0ff */
[----:B0-----:R-:W-:-:S03]  /*2d900*/  LOP3.LUT P1, RZ, R15, 0x40, RZ, 0xc0, !PT ;  /* 0x000000400fff7812 */ /* 0x001fc6000782c0ff */
[----:B------:R-:W-:Y:S01]  /*2d910*/  IMAD.SHL.U32 R4, R4, 0x2, RZ ;  /* 0x0000000204047824 */ /* 0x000fe200078e00ff */
[----:B---3--:R0:W-:Y:S01]  /*2d920*/  STS.U16 [R5+0x9e00], R27 ;  /* 0x009e001b05007388 */ /* 0x0081e20000000400 */
[----:B--2---:R1:W-:Y:S02]  /*2d930*/  STS.U16 [R5+0xa200], R25 ;  /* 0x00a2001905007388 */ /* 0x0043e40000000400 */
[----:B------:R2:W-:Y:S02]  /*2d940*/  STS.U16 [R5+0xa600], R23 ;  /* 0x00a6001705007388 */ /* 0x0005e40000000400 */
[----:B------:R3:W-:Y:S01]  /*2d950*/  STS.U16 [R5+0xaa00], R21 ;  /* 0x00aa001505007388 */ /* 0x0007e20000000400 */
[----:B------:R3:W-:Y:S01]  /*2d960*/  STS.U16 [R5+0xae00], R19 ;  /* 0x00ae001305007388 */ /* 0x0007e20000000400 */
[----:B------:R3:W-:Y:S02]  /*2d970*/  STS.U16 [R5+0xb200], R17 ;  /* 0x00b2001105007388 */ /* 0x0007e40000000400 */
[----:B------:R3:W-:Y:S02]  /*2d980*/  STS.U16 [R5+0xb600], R13 ;  /* 0x00b6000d05007388 */ /* 0x0007e40000000400 */
[----:B------:R3:W-:Y:S01]  /*2d990*/  STS.U16 [R5+0xba00], R12 ;  /* 0x00ba000c05007388 */ /* 0x0007e20000000400 */
[----:B0-----:R-:W4:Y:S01]  /*2d9a0*/  LDL.LU R27, [R1+0x4e4] ;  /* 0x0004e400011b7983 */ /* 0x001f220000300800 */
[----:B-1----:R-:W4:Y:S02]  /*2d9b0*/  LDL.LU R25, [R1+0x4e0] ;  /* 0x0004e00001197983 */ /* 0x002f240000300800 */
[----:B--2---:R-:W2:Y:S01]  /*2d9c0*/  LDL.LU R23, [R1+0x4dc] ;  /* 0x0004dc0001177983 */ /* 0x004ea20000300800 */
[----:B------:R0:W-:Y:S01]  /*2d9d0*/  STS.U16 [R5+0xbe00], R11 ;  /* 0x00be000b05007388 */ /* 0x0001e20000000400 */
[----:B---3--:R-:W3:Y:S02]  /*2d9e0*/  LDL.LU R21, [R1+0x4d8] ;  /* 0x0004d80001157983 */ /* 0x008ee40000300800 */
[----:B------:R1:W-:Y:S02]  /*2d9f0*/  STS.U16 [R5+0xc200], R18 ;  /* 0x00c2001205007388 */ /* 0x0003e40000000400 */
[----:B------:R-:W2:Y:S01]  /*2da00*/  LDL.LU R19, [R1+0x4d4] ;  /* 0x0004d40001137983 */ /* 0x000ea20000300800 */
[----:B------:R1:W-:Y:S04]  /*2da10*/  STS.U16 [R5+0xc600], R22 ;  /* 0x00c6001605007388 */ /* 0x0003e80000000400 */
[----:B------:R-:W2:Y:S01]  /*2da20*/  LDL.LU R17, [R1+0x4d0] ;  /* 0x0004d00001117983 */ /* 0x000ea20000300800 */
[----:B------:R1:W-:Y:S02]  /*2da30*/  STS.U16 [R5+0xca00], R26 ;  /* 0x00ca001a05007388 */ /* 0x0003e40000000400 */
[----:B------:R-:W2:Y:S02]  /*2da40*/  LDL.LU R13, [R1+0x4cc] ;  /* 0x0004cc00010d7983 */ /* 0x000ea40000300800 */
[----:B------:R-:W2:Y:S01]  /*2da50*/  LDL.LU R12, [R1+0xbc] ;  /* 0x0000bc00010c7983 */ /* 0x000ea20000300800 */
[----:B------:R1:W-:Y:S04]  /*2da60*/  STS.U16 [R5+0xce00], R28 ;  /* 0x00ce001c05007388 */ /* 0x0003e80000000400 */
[----:B0-----:R-:W2:Y:S01]  /*2da70*/  LDL.LU R11, [R1+0xb8] ;  /* 0x0000b800010b7983 */ /* 0x001ea20000300800 */
[----:B------:R0:W-:Y:S02]  /*2da80*/  STS.U16 [R5+0xd200], R24 ;  /* 0x00d2001805007388 */ /* 0x0001e40000000400 */
[----:B-1----:R-:W2:Y:S01]  /*2da90*/  LDL.LU R18, [R1+0xb4] ;  /* 0x0000b40001127983 */ /* 0x002ea20000300800 */
[----:B------:R1:W-:Y:S04]  /*2daa0*/  STS.U16 [R5+0xd600], R20 ;  /* 0x00d6001405007388 */ /* 0x0003e80000000400 */
[----:B------:R-:W2:Y:S04]  /*2dab0*/  LDL.LU R22, [R1+0xb0] ;  /* 0x0000b00001167983 */ /* 0x000ea80000300800 */
[----:B------:R1:W-:Y:S01]  /*2dac0*/  STS.U16 [R5+0xda00], R16 ;  /* 0x00da001005007388 */ /* 0x0003e20000000400 */
[----:B------:R-:W2:Y:S02]  /*2dad0*/  LDL.LU R26, [R1+0xac] ;  /* 0x0000ac00011a7983 */ /* 0x000ea40000300800 */
[----:B------:R1:W-:Y:S02]  /*2dae0*/  STS.U16 [R5+0xde00], R2 ;  /* 0x00de000205007388 */ /* 0x0003e40000000400 */
[----:B------:R1:W-:Y:S01]  /*2daf0*/  STS.U16 [R5+0xe200], R3 ;  /* 0x00e2000305007388 */ /* 0x0003e20000000400 */
[----:B------:R-:W2:Y:S01]  /*2db00*/  LDL.LU R28, [R1+0x4f4] ;  /* 0x0004f400011c7983 */ /* 0x000ea20000300800 */
[----:B0-----:R-:W2:Y:S03]  /*2db10*/  LDL.LU R24, [R1+0x4f8] ;  /* 0x0004f80001187983 */ /* 0x001ea60000300800 */
[----:B-1----:R-:W2:Y:S01]  /*2db20*/  LDL.LU R20, [R1+0x4fc] ;  /* 0x0004fc0001147983 */ /* 0x002ea20000300800 */
[----:B------:R-:W2:Y:S03]  /*2db30*/  LDL.LU R16, [R1+0x500] ;  /* 0x0005000001107983 */ /* 0x000ea60000300800 */
[----:B------:R-:W2:Y:S01]  /*2db40*/  LDL.LU R2, [R1+0x504] ;  /* 0x0005040001027983 */ /* 0x000ea20000300800 */
[----:B------:R-:W-:Y:S01]  /*2db50*/  SEL R3, RZ, 0x90, !P1 ;  /* 0x00000090ff037807 */ /* 0x000fe20004800000 */
[----:B------:R-:W2:Y:S03]  /*2db60*/  LDL.LU R5, [R1+0x27a8] ;  /* 0x0027a80001057983 */ /* 0x000ea60000300800 */
[----:B------:R-:W-:-:S02]  /*2db70*/  LOP3.LUT R3, R3, R4, RZ, 0x3c, !PT ;  /* 0x0000000403037212 */ /* 0x000fc400078e3cff */
[----:B------:R-:W2:Y:S02]  /*2db80*/  LDL.LU R4, [R1+0x27a4] ;  /* 0x0027a40001047983 */ /* 0x000ea40000300800 */
[----:B------:R-:W-:Y:S02]  /*2db90*/  LOP3.LUT R3, R3, 0x40, RZ, 0x3c, !PT ;  /* 0x0000004003037812 */ /* 0x000fe400078e3cff */
[----:B------:R-:W-:-:S04]  /*2dba0*/  LOP3.LUT P0, RZ, R15, 0x40, RZ, 0xc0, !PT ;  /* 0x000000400fff7812 */ /* 0x000fc8000780c0ff */
[----:B------:R-:W-:Y:S01]  /*2dbb0*/  SEL R15, RZ, 0x90, !P0 ;  /* 0x00000090ff0f7807 */ /* 0x000fe20004000000 */
[----:B--2---:R0:W-:Y:S04]  /*2dbc0*/  STS.U16 [R3+0xe600], R4 ;  /* 0x00e6000403007388 */ /* 0x0041e80000000400 */
[----:B0-----:R-:W0:Y:S01]  /*2dbd0*/  S2R R4, SR_TID.X ;  /* 0x0000000000047919 */ /* 0x001e220000002100 */
[----:B------:R-:W-:Y:S02]  /*2dbe0*/  STS.U16 [R3+0xea00], R5 ;  /* 0x00ea000503007388 */ /* 0x000fe40000000400 */
[----:B------:R-:W-:Y:S02]  /*2dbf0*/  STS.U16 [R3+0xee00], R6 ;  /* 0x00ee000603007388 */ /* 0x000fe40000000400 */
[----:B------:R-:W-:Y:S01]  /*2dc00*/  STS.U16 [R3+0xf200], R7 ;  /* 0x00f2000703007388 */ /* 0x000fe20000000400 */
[----:B------:R-:W-:Y:S01]  /*2dc10*/  STS.U16 [R3+0xf600], R8 ;  /* 0x00f6000803007388 */ /* 0x000fe20000000400 */
[----:B------:R-:W-:Y:S02]  /*2dc20*/  STS.U16 [R3+0xfa00], R9 ;  /* 0x00fa000903007388 */ /* 0x000fe40000000400 */
[----:B------:R-:W-:Y:S01]  /*2dc30*/  STS.U16 [R3+0xfe00], R10 ;  /* 0x00fe000a03007388 */ /* 0x000fe20000000400 */
[----:B0-----:R-:W-:-:S05]  /*2dc40*/  LOP3.LUT R4, R4, 0x3f, RZ, 0xc0, !PT ;  /* 0x0000003f04047812 */ /* 0x001fca00078ec0ff */
[----:B------:R-:W-:-:S05]  /*2dc50*/  IMAD.SHL.U32 R4, R4, 0x2, RZ ;  /* 0x0000000204047824 */ /* 0x000fca00078e00ff */
[----:B------:R-:W-:-:S04]  /*2dc60*/  LOP3.LUT R15, R15, R4, RZ, 0x3c, !PT ;  /* 0x000000040f0f7212 */ /* 0x000fc800078e3cff */
[----:B------:R-:W-:-:S05]  /*2dc70*/  LOP3.LUT R15, R15, 0x60, RZ, 0x3c, !PT ;  /* 0x000000600f0f7812 */ /* 0x000fca00078e3cff */
[----:B------:R-:W-:Y:S01]  /*2dc80*/  STS.U16 [R15+0x300], R2 ;  /* 0x000300020f007388 */ /* 0x000fe20000000400 */
[----:B------:R-:W-:Y:S02]  /*2dc90*/  STS.U16 [R15+0x700], R16 ;  /* 0x000700100f007388 */ /* 0x000fe40000000400 */
[----:B------:R-:W-:Y:S02]  /*2dca0*/  STS.U16 [R15+0xb00], R20 ;  /* 0x000b00140f007388 */ /* 0x000fe40000000400 */
[----:B------:R-:W-:Y:S01]  /*2dcb0*/  STS.U16 [R15+0xf00], R24 ;  /* 0x000f00180f007388 */ /* 0x000fe20000000400 */
[----:B------:R-:W-:Y:S01]  /*2dcc0*/  STS.U16 [R15+0x1300], R28 ;  /* 0x0013001c0f007388 */ /* 0x000fe20000000400 */
[----:B------:R-:W-:Y:S02]  /*2dcd0*/  STS.U16 [R15+0x1700], R29 ;  /* 0x0017001d0f007388 */ /* 0x000fe40000000400 */
[----:B------:R0:W-:Y:S02]  /*2dce0*/  STS.U16 [R15+0x1b00], R14 ;  /* 0x001b000e0f007388 */ /* 0x0001e40000000400 */
[----:B0-----:R-:W2:Y:S01]  /*2dcf0*/  LDL.LU R14, [R1+0xa8] ;  /* 0x0000a800010e7983 */ /* 0x001ea20000300800 */
[----:B------:R-:W2:Y:S03]  /*2dd00*/  LDL.LU R29, [R1+0x9c] ;  /* 0x00009c00011d7983 */ /* 0x000ea60000300800 */
[----:B--2---:R0:W-:Y:S04]  /*2dd10*/  STL [R1+0x279c], R29 ;  /* 0x00279c1d01007387 */ /* 0x0041e80000100800 */
[----:B0-----:R-:W2:Y:S01]  /*2dd20*/  LDL.LU R29, [R1+0xa0] ;  /* 0x0000a000011d7983 */ /* 0x001ea20000300800 */
[----:B------:R-:W-:Y:S02]  /*2dd30*/  STS.U16 [R15+0x1f00], R0 ;  /* 0x001f00000f007388 */ /* 0x000fe40000000400 */
[----:B----4-:R-:W-:Y:S02]  /*2dd40*/  STS.U16 [R15+0x2300], R27 ;  /* 0x0023001b0f007388 */ /* 0x010fe40000000400 */
[----:B------:R-:W-:Y:S01]  /*2dd50*/  STS.U16 [R15+0x2700], R25 ;  /* 0x002700190f007388 */ /* 0x000fe20000000400 */
[----:B------:R-:W-:Y:S01]  /*2dd60*/  STS.U16 [R15+0x2b00], R23 ;  /* 0x002b00170f007388 */ /* 0x000fe20000000400 */
[----:B---3--:R-:W-:Y:S02]  /*2dd70*/  STS.U16 [R15+0x2f00], R21 ;  /* 0x002f00150f007388 */ /* 0x008fe40000000400 */
[----:B------:R-:W-:Y:S02]  /*2dd80*/  STS.U16 [R15+0x3300], R19 ;  /* 0x003300130f007388 */ /* 0x000fe40000000400 */
[----:B------:R-:W-:Y:S01]  /*2dd90*/  STS.U16 [R15+0x3700], R17 ;  /* 0x003700110f007388 */ /* 0x000fe20000000400 */
[----:B------:R-:W-:Y:S01]  /*2dda0*/  STS.U16 [R15+0x3b00], R13 ;  /* 0x003b000d0f007388 */ /* 0x000fe20000000400 */
[----:B------:R-:W-:Y:S02]  /*2ddb0*/  STS.U16 [R15+0x3f00], R12 ;  /* 0x003f000c0f007388 */ /* 0x000fe40000000400 */
[----:B------:R-:W-:Y:S02]  /*2ddc0*/  STS.U16 [R15+0x4300], R11 ;  /* 0x0043000b0f007388 */ /* 0x000fe40000000400 */
[----:B------:R-:W-:Y:S01]  /*2ddd0*/  STS.U16 [R15+0x4700], R18 ;  /* 0x004700120f007388 */ /* 0x000fe20000000400 */
[----:B------:R-:W-:Y:S01]  /*2dde0*/  STS.U16 [R15+0x4b00], R22 ;  /* 0x004b00160f007388 */ /* 0x000fe20000000400 */
[----:B------:R-:W-:Y:S03]  /*2ddf0*/  STS.U16 [R15+0x4f00], R26 ;  /* 0x004f001a0f007388 */ /* 0x000fe60000000400 */
[----:B--2---:R0:W-:Y:S04]  /*2de00*/  STL [R1+0x27a0], R29 ;  /* 0x0027a01d01007387 */ /* 0x0041e80000100800 */
[----:B0-----:R-:W2:Y:S01]  /*2de10*/  LDL.LU R29, [R1+0xa4] ;  /* 0x0000a400011d7983 */ /* 0x001ea20000300800 */
[----:B------:R-:W3:Y:S02]  /*2de20*/  LDL.LU R27, [R1+0x98] ;  /* 0x00009800011b7983 */ /* 0x000ee40000300800 */
[----:B------:R-:W4:Y:S02]  /*2de30*/  LDL.LU R25, [R1+0x94] ;  /* 0x0000940001197983 */ /* 0x000f240000300800 */
[----:B------:R-:W3:Y:S01]  /*2de40*/  LDL.LU R23, [R1+0x90] ;  /* 0x0000900001177983 */ /* 0x000ee20000300800 */
[----:B------:R-:W3:Y:S01]  /*2de50*/  LDL.LU R21, [R1+0x8c] ;  /* 0x00008c0001157983 */ /* 0x000ee20000300800 */
        /* <DEDUP_REMOVED lines=20> */
[----:B------:R-:W3:Y:S03]  /*2dfa0*/  LDL.LU R24, [R1+0x10] ;  /* 0x0000100001187983 */ /* 0x000ee60000300800 */
[----:B------:R0:W-:Y:S01]  /*2dfb0*/  STS.U16 [R15+0x5300], R14 ;  /* 0x0053000e0f007388 */ /* 0x0001e20000000400 */
[----:B------:R-:W3:Y:S03]  /*2dfc0*/  LDL.LU R28, [R1+0x8] ;  /* 0x00000800011c7983 */ /* 0x000ee60000300800 */
[----:B0-----:R-:W3:Y:S04]  /*2dfd0*/  LDL.LU R14, [R1] ;  /* 0x00000000010e7983 */ /* 0x001ee80000300800 */
        /* <DEDUP_REMOVED lines=18> */
[----:B------:R1:W-:Y:S02]  /*2e100*/  STS.U16 [R15+0x7f00], R12 ;  /* 0x007f000c0f007388 */ /* 0x0003e40000000400 */
[----:B------:R1:W-:Y:S01]  /*2e110*/  STS.U16 [R15+0x8300], R11 ;  /* 0x0083000b0f007388 */ /* 0x0003e20000000400 */
[----:B------:R1:W-:Y:S01]  /*2e120*/  STS.U16 [R15+0x8700], R18 ;  /* 0x008700120f007388 */ /* 0x0003e20000000400 */
[----:B------:R1:W-:Y:S03]  /*2e130*/  STS.U16 [R15+0x8b00], R22 ;  /* 0x008b00160f007388 */ /* 0x0003e60000000400 */
[----:B0-----:R-:W2:Y:S01]  /*2e140*/  LDL.LU R17, [R1+0x2780] ;  /* 0x0027800001117983 */ /* 0x001ea20000300800 */
[----:B-1----:R-:W2:Y:S03]  /*2e150*/  LDL.LU R13, [R1+0x277c] ;  /* 0x00277c00010d7983 */ /* 0x002ea60000300800 */
[----:B------:R-:W2:Y:S01]  /*2e160*/  LDL.LU R12, [R1+0x2778] ;  /* 0x00277800010c7983 */ /* 0x000ea20000300800 */
[----:B------:R-:W2:Y:S03]  /*2e170*/  LDL.LU R11, [R1+0x2774] ;  /* 0x00277400010b7983 */ /* 0x000ea60000300800 */
[----:B------:R-:W2:Y:S01]  /*2e180*/  LDL.LU R18, [R1+0x2770] ;  /* 0x0027700001127983 */ /* 0x000ea20000300800 */
[----:B------:R-:W2:Y:S03]  /*2e190*/  LDL.LU R22, [R1+0x276c] ;  /* 0x00276c0001167983 */ /* 0x000ea60000300800 */
[----:B------:R0:W-:Y:S04]  /*2e1a0*/  STS.U16 [R15+0x8f00], R26 ;  /* 0x008f001a0f007388 */ /* 0x0001e80000000400 */
[----:B0-----:R-:W2:Y:S01]  /*2e1b0*/  LDL.LU R26, [R1+0x2768] ;  /* 0x00276800011a7983 */ /* 0x001ea20000300800 */
[----:B------:R-:W-:Y:S02]  /*2e1c0*/  STS.U16 [R15+0x9300], R10 ;  /* 0x0093000a0f007388 */ /* 0x000fe40000000400 */
[----:B------:R0:W-:Y:S02]  /*2e1d0*/  STS.U16 [R15+0x9700], R0 ;  /* 0x009700000f007388 */ /* 0x0001e40000000400 */
[----:B------:R-:W-:Y:S01]  /*2e1e0*/  STS.U16 [R15+0x9b00], R9 ;  /* 0x009b00090f007388 */ /* 0x000fe20000000400 */
[----:B------:R-:W-:Y:S01]  /*2e1f0*/  STS.U16 [R15+0x9f00], R8 ;  /* 0x009f00080f007388 */ /* 0x000fe20000000400 */
[----:B------:R-:W-:Y:S02]  /*2e200*/  STS.U16 [R15+0xa300], R7 ;  /* 0x00a300070f007388 */ /* 0x000fe40000000400 */
[----:B------:R-:W-:Y:S02]  /*2e210*/  STS.U16 [R15+0xa700], R6 ;  /* 0x00a700060f007388 */ /* 0x000fe40000000400 */
[----:B------:R-:W-:Y:S01]  /*2e220*/  STS.U16 [R15+0xab00], R5 ;  /* 0x00ab00050f007388 */ /* 0x000fe20000000400 */
[----:B------:R-:W-:Y:S01]  /*2e230*/  STS.U16 [R15+0xaf00], R4 ;  /* 0x00af00040f007388 */ /* 0x000fe20000000400 */
[----:B------:R-:W-:Y:S02]  /*2e240*/  STS.U16 [R15+0xb300], R3 ;  /* 0x00b300030f007388 */ /* 0x000fe40000000400 */
[----:B------:R1:W-:Y:S01]  /*2e250*/  STS.U16 [R15+0xb700], R2 ;  /* 0x00b700020f007388 */ /* 0x0003e20000000400 */
[----:B0-----:R-:W4:Y:S04]  /*2e260*/  LDL R0, [R1+0x5ec] ;  /* 0x0005ec0001007983 */ /* 0x001f280000100800 */
[----:B-1----:R-:W4:Y:S01]  /*2e270*/  LDL R2, [R1+0x4c4] ;  /* 0x0004c40001027983 */ /* 0x002f220000100800 */
[----:B------:R-:W-:Y:S02]  /*2e280*/  STS.U16 [R15+0xbb00], R16 ;  /* 0x00bb00100f007388 */ /* 0x000fe40000000400 */
[----:B------:R-:W-:Y:S02]  /*2e290*/  STS.U16 [R15+0xbf00], R20 ;  /* 0x00bf00140f007388 */ /* 0x000fe40000000400 */
[----:B------:R-:W-:Y:S01]  /*2e2a0*/  STS.U16 [R15+0xc300], R24 ;  /* 0x00c300180f007388 */ /* 0x000fe20000000400 */
[----:B------:R-:W-:Y:S01]  /*2e2b0*/  STS.U16 [R15+0xc700], R28 ;  /* 0x00c7001c0f007388 */ /* 0x000fe20000000400 */
[----:B------:R-:W-:Y:S03]  /*2e2c0*/  STS.U16 [R15+0xcb00], R14 ;  /* 0x00cb000e0f007388 */ /* 0x000fe60000000400 */
[----:B--2---:R-:W-:Y:S01]  /*2e2d0*/  STS.U16 [R15+0xcf00], R26 ;  /* 0x00cf001a0f007388 */ /* 0x004fe20000000400 */
        /* <DEDUP_REMOVED lines=8> */
[----:B---3--:R-:W-:Y:S02]  /*2e360*/  STS.U16 [R15+0xf300], R23 ;  /* 0x00f300170f007388 */ /* 0x008fe40000000400 */
[----:B------:R-:W-:Y:S02]  /*2e370*/  STS.U16 [R15+0xf700], R25 ;  /* 0x00f700190f007388 */ /* 0x000fe40000000400 */
[----:B----4-:R-:W-:Y:S01]  /*2e380*/  STS.U16 [R15+0xfb00], R27 ;  /* 0x00fb001b0f007388 */ /* 0x010fe20000000400 */
[----:B------:R-:W-:Y:S01]  /*2e390*/  STS.U16 [R15+0xff00], R29 ;  /* 0x00ff001d0f007388 */ /* 0x000fe20000000400 */
[----:B------:R-:W-:Y:S06]  /*2e3a0*/  BAR.SYNC.DEFER_BLOCKING 0x0 ;  /* 0x0000000000007b1d */ /* 0x000fec0000010000 */
[----:B------:R-:W0:Y:S04]  /*2e3b0*/  LDSM.16.M88.4 R4, [R2] ;  /* 0x000000000204783b */ /* 0x000e280000000200 */
[----:B------:R-:W1:Y:S04]  /*2e3c0*/  LDSM.16.M88.4 R8, [R2+0x1000] ;  /* 0x001000000208783b */ /* 0x000e680000000200 */
[----:B------:R-:W2:Y:S04]  /*2e3d0*/  LDSM.16.M88.4 R12, [R2+0x2000] ;  /* 0x00200000020c783b */ /* 0x000ea80000000200 */
[----:B------:R-:W-:Y:S04]  /*2e3e0*/  LDSM.16.MT88.4 R16, [R0+0x10000] ;  /* 0x010000000010783b */ /* 0x000fe80000004200 */
[----:B------:R-:W-:Y:S04]  /*2e3f0*/  LDSM.16.M88.4 R24, [R2+0xc000] ;  /* 0x00c000000218783b */ /* 0x000fe80000000200 */
[----:B0-----:R-:W-:Y:S01]  /*2e400*/  STL.64 [R1+0xb0], R4 ;  /* 0x0000b00401007387 */ /* 0x001fe20000100a00 */
[----:B------:R-:W-:Y:S02]  /*2e410*/  STL.64 [R1+0xb8], R6 ;  /* 0x0000b80601007387 */ /* 0x000fe40000100a00 */
[----:B------:R-:W0:Y:S04]  /*2e420*/  LDSM.16.M88.4 R4, [R2+0x3000] ;  /* 0x003000000204783b */ /* 0x000e280000000200 */
[----:B-1----:R-:W-:Y:S01]  /*2e430*/  STL.64 [R1+0xa0], R8 ;  /* 0x0000a00801007387 */ /* 0x002fe20000100a00 */
[----:B------:R-:W-:Y:S02]  /*2e440*/  STL.64 [R1+0xa8], R10 ;  /* 0x0000a80a01007387 */ /* 0x000fe40000100a00 */
[----:B------:R-:W1:Y:S04]  /*2e450*/  LDSM.16.M88.4 R8, [R2+0x4000] ;  /* 0x004000000208783b */ /* 0x000e680000000200 */
[----:B--2---:R-:W-:Y:S02]  /*2e460*/  STL.64 [R1+0x90], R12 ;  /* 0x0000900c01007387 */ /* 0x004fe40000100a00 */
[----:B------:R-:W-:Y:S02]  /*2e470*/  STL.64 [R1+0x98], R14 ;  /* 0x0000980e01007387 */ /* 0x000fe40000100a00 */
[----:B------:R-:W2:Y:S04]  /*2e480*/  LDSM.16.M88.4 R12, [R2+0x5000] ;  /* 0x00500000020c783b */ /* 0x000ea80000000200 */
[----:B0-----:R-:W-:Y:S01]  /*2e490*/  STL.64 [R1+0x80], R4 ;  /* 0x0000800401007387 */ /* 0x001fe20000100a00 */
[----:B------:R-:W-:Y:S02]  /*2e4a0*/  STL.64 [R1+0x88], R6 ;  /* 0x0000880601007387 */ /* 0x000fe40000100a00 */
[----:B------:R-:W0:Y:S04]  /*2e4b0*/  LDSM.16.M88.4 R4, [R2+0x6000] ;  /* 0x006000000204783b */ /* 0x000e280000000200 */
[----:B-1----:R-:W-:Y:S01]  /*2e4c0*/  STL.64 [R1+0x70], R8 ;  /* 0x0000700801007387 */ /* 0x002fe20000100a00 */
[----:B------:R-:W-:Y:S02]  /*2e4d0*/  STL.64 [R1+0x78], R10 ;  /* 0x0000780a01007387 */ /* 0x000fe40000100a00 */
[----:B------:R-:W1:Y:S04]  /*2e4e0*/  LDSM.16.M88.4 R8, [R2+0x7000] ;  /* 0x007000000208783b */ /* 0x000e680000000200 */
[----:B--2---:R-:W-:Y:S01]  /*2e4f0*/  STL.64 [R1+0x60], R12 ;  /* 0x0000600c01007387 */ /* 0x004fe20000100a00 */
[----:B------:R-:W-:Y:S04]  /*2e500*/  STL.64 [R1+0x68], R14 ;  /* 0x0000680e01007387 */ /* 0x000fe80000100a00 */
[----:B------:R-:W2:Y:S04]  /*2e510*/  LDSM.16.M88.4 R12, [R2+0x8000] ;  /* 0x00800000020c783b */ /* 0x000ea80000000200 */
[----:B0-----:R-:W-:Y:S01]  /*2e520*/  STL.64 [R1+0x50], R4 ;  /* 0x0000500401007387 */ /* 0x001fe20000100a00 */
[----:B------:R-:W-:Y:S02]  /*2e530*/  STL.64 [R1+0x58], R6 ;  /* 0x0000580601007387 */ /* 0x000fe40000100a00 */
[----:B-1----:R-:W-:Y:S02]  /*2e540*/  STL.64 [R1+0x40], R8 ;  /* 0x0000400801007387 */ /* 0x002fe40000100a00 */
[----:B------:R-:W-:Y:S01]  /*2e550*/  STL.64 [R1+0x48], R10 ;  /* 0x0000480a01007387 */ /* 0x000fe20000100a00 */
[----:B------:R-:W0:Y:S04]  /*2e560*/  LDSM.16.M88.4 R4, [R2+0x9000] ;  /* 0x009000000204783b */ /* 0x000e280000000200 */
[----:B--2---:R-:W-:Y:S01]  /*2e570*/  STL.64 [R1+0x30], R12 ;  /* 0x0000300c01007387 */ /* 0x004fe20000100a00 */
[----:B------:R-:W-:Y:S02]  /*2e580*/  STL.64 [R1+0x38], R14 ;  /* 0x0000380e01007387 */ /* 0x000fe40000100a00 */
[----:B------:R-:W2:Y:S01]  /*2e590*/  LDL R0, [R1+0x5f8] ;  /* 0x0005f80001007983 */ /* 0x000ea20000100800 */
[----:B------:R-:W1:Y:S01]  /*2e5a0*/  LDSM.16.M88.4 R8, [R2+0xa000] ;  /* 0x00a000000208783b */ /* 0x000e620000000200 */
[----:B------:R-:W-:Y:S03]  /*2e5b0*/  LDSM.16.M88.4 R12, [R2+0xd000] ;  /* 0x00d00000020c783b */ /* 0x000fe60000000200 */
[----:B0-----:R-:W-:Y:S01]  /*2e5c0*/  STL.64 [R1+0x20], R4 ;  /* 0x0000200401007387 */ /* 0x001fe20000100a00 */
[----:B------:R-:W-:Y:S02]  /*2e5d0*/  STL.64 [R1+0x28], R6 ;  /* 0x0000280601007387 */ /* 0x000fe40000100a00 */
[----:B------:R-:W0:Y:S01]  /*2e5e0*/  LDSM.16.M88.4 R4, [R2+0xb000] ;  /* 0x00b000000204783b */ /* 0x000e220000000200 */
[----:B-1----:R-:W-:Y:S03]  /*2e5f0*/  STL.64 [R1+0x10], R8 ;  /* 0x0000100801007387 */ /* 0x002fe60000100a00 */
[----:B------:R-:W-:Y:S02]  /*2e600*/  STL.64 [R1+0x18], R10 ;  /* 0x0000180a01007387 */ /* 0x000fe40000100a00 */
[----:B------:R-:W1:Y:S04]  /*2e610*/  LDSM.16.M88.4 R8, [R2+0xe000] ;  /* 0x00e000000208783b */ /* 0x000e680000000200 */
[----:B------:R-:W-:Y:S01]  /*2e620*/  STL [R1+0x233c], R26 ;  /* 0x00233c1a01007387 */ /* 0x000fe20000100800 */
[----:B0-----:R-:W-:Y:S01]  /*2e630*/  STL.64 [R1], R4 ;  /* 0x0000000401007387 */ /* 0x001fe20000100a00 */
[----:B------:R-:W-:Y:S02]  /*2e640*/  STL.64 [R1+0x8], R6 ;  /* 0x0000080601007387 */ /* 0x000fe40000100a00 */
[----:B------:R-:W0:Y:S04]  /*2e650*/  LDSM.16.M88.4 R4, [R2+0xf000] ;  /* 0x00f000000204783b */ /* 0x000e280000000200 */
[----:B------:R-:W-:Y:S01]  /*2e660*/  STL [R1+0x2338], R27 ;  /* 0x0023381b01007387 */ /* 0x000fe20000100800 */
[----:B------:R3:W-:Y:S04]  /*2e670*/  STL.64 [R1+0x2760], R24 ;  /* 0x0027601801007387 */ /* 0x0007e80000100a00 */
[----:B---3--:R-:W3:Y:S01]  /*2e680*/  LDL.64 R24, [R1+0x90] ;  /* 0x0000900001187983 */ /* 0x008ee20000100a00 */
[----:B------:R-:W-:Y:S02]  /*2e690*/  STL [R1+0x22dc], R14 ;  /* 0x0022dc0e01007387 */ /* 0x000fe40000100800 */
[----:B------:R-:W-:Y:S02]  /*2e6a0*/  STL [R1+0x22d8], R15 ;  /* 0x0022d80f01007387 */ /* 0x000fe40000100800 */
[----:B------:R4:W-:Y:S02]  /*2e6b0*/  STL.64 [R1+0x2738], R12 ;  /* 0x0027380c01007387 */ /* 0x0009e40000100a00 */
[----:B----4-:R-:W4:Y:S01]  /*2e6c0*/  LDL.64 R12, [R1+0xa0] ;  /* 0x0000a000010c7983 */ /* 0x010f220000100a00 */
[----:B-1----:R-:W-:Y:S02]  /*2e6d0*/  STL [R1+0x26b4], R8 ;  /* 0x0026b40801007387 */ /* 0x002fe40000100800 */
[----:B------:R1:W-:Y:S02]  /*2e6e0*/  STL [R1+0x26b0], R9 ;  /* 0x0026b00901007387 */ /* 0x0003e40000100800 */
[----:B------:R-:W-:Y:S01]  /*2e6f0*/  STL [R1+0x24ac], R10 ;  /* 0x0024ac0a01007387 */ /* 0x000fe20000100800 */
[----:B------:R0:W-:Y:S04]  /*2e700*/  STL [R1+0x2340], R11 ;  /* 0x0023400b01007387 */ /* 0x0001e80000100800 */
[----:B-1----:R-:W3:Y:S01]  /*2e710*/  LDL.LU.64 R8, [R1+0x4b0] ;  /* 0x0004b00001087983 */ /* 0x002ee20000300a00 */
[----:B0-----:R-:W3:Y:S02]  /*2e720*/  LDL.LU.64 R10, [R1+0x4b8] ;  /* 0x0004b800010a7983 */ /* 0x001ee40000300a00 */
[----:B------:R-:W-:Y:S01]  /*2e730*/  STL [R1+0x26a4], R4 ;  /* 0x0026a40401007387 */ /* 0x000fe20000100800 */
[----:B------:R-:W-:Y:S04]  /*2e740*/  STL [R1+0x26a0], R5 ;  /* 0x0026a00501007387 */ /* 0x000fe80000100800 */
[----:B------:R-:W-:Y:S01]  /*2e750*/  STL [R1+0x21f4], R6 ;  /* 0x0021f40601007387 */ /* 0x000fe20000100800 */
[----:B------:R-:W-:Y:S03]  /*2e760*/  STL [R1+0x21f0], R7 ;  /* 0x0021f00701007387 */ /* 0x000fe60000100800 */
[----:B--2---:R-:W0:Y:S04]  /*2e770*/  LDSM.16.MT88.4 R20, [R0+0x10000] ;  /* 0x010000000014783b */ /* 0x004e280000004200 */
[----:B0-----:R-:W-:Y:S01]  /*2e780*/  STL.64 [R1+0x2698], R22 ;  /* 0x0026981601007387 */ /* 0x001fe20000100a00 */
[----:B------:R0:W-:Y:S03]  /*2e790*/  STL.64 [R1+0x2690], R20 ;  /* 0x0026901401007387 */ /* 0x0001e60000100a00 */
[----:B0-----:R-:W3:Y:S02]  /*2e7a0*/  LDL.64 R20, [R1+0xb0] ;  /* 0x0000b00001147983 */ /* 0x001ee40000100a00 */
[----:B---3--:R-:W-:Y:S01]  /*2e7b0*/  HMMA.16816.F32 R8, R16, R20, R8 ;  /* 0x000000141008723c */ /* 0x008fe20000001808 */
[----:B------:R-:W-:-:S02]  /*2e7c0*/  IMAD.MOV.U32 R6, RZ, RZ, R21 ;  /* 0x000000ffff067224 */ /* 0x000fc400078e0015 */
[----:B------:R-:W-:Y:S11]  /*2e7d0*/  IMAD.MOV.U32 R7, RZ, RZ, R20 ;  /* 0x000000ffff077224 */ /* 0x000ff600078e0014 */
[----:B------:R-:W-:Y:S09]  /*2e7e0*/  @!UPT UIADD3 URZ, URZ, URZ, URZ ;  /* 0x0000003f3f3ff290 */ /* 0x000ff2000fffe03f */
[----:B------:R-:W-:Y:S01]  /*2e7f0*/  STL [R1+0x4b4], R9 ;  /* 0x0004b40901007387 */ /* 0x000fe20000100800 */
[----:B------:R-:W-:Y:S02]  /*2e800*/  STL.64 [R1+0x4b8], R10 ;  /* 0x0004b80a01007387 */ /* 0x000fe40000100a00 */
[----:B------:R-:W2:Y:S02]  /*2e810*/  LDL.LU.64 R20, [R1+0x490] ;  /* 0x0004900001147983 */ /* 0x000ea40000300a00 */
[----:B------:R-:W2:Y:S01]  /*2e820*/  LDL.LU.64 R22, [R1+0x498] ;  /* 0x0004980001167983 */ /* 0x000ea20000300a00 */
[----:B------:R-:W-:Y:S01]  /*2e830*/  STL [R1+0x26ac], R6 ;  /* 0x0026ac0601007387 */ /* 0x000fe20000100800 */
[----:B------:R0:W-:Y:S02]  /*2e840*/  STL [R1+0x26a8], R7 ;  /* 0x0026a80701007387 */ /* 0x0001e40000100800 */
[----:B------:R-:W4:Y:S01]  /*2e850*/  LDL.LU.64 R4, [R1+0x4a0] ;  /* 0x0004a00001047983 */ /* 0x000f220000300a00 */
[----:B0-----:R-:W4:Y:S01]  /*2e860*/  LDL.LU.64 R6, [R1+0x4a8] ;  /* 0x0004a80001067983 */ /* 0x001f220000300a00 */
[----:B------:R-:W-:-:S05]  /*2e870*/  IMAD.MOV.U32 R11, RZ, RZ, R8 ;  /* 0x000000ffff0b7224 */ /* 0x000fca00078e0008 */
[----:B------:R-:W-:Y:S01]  /*2e880*/  STL [R1+0x24b0], R11 ;  /* 0x0024b00b01007387 */ /* 0x000fe20000100800 */
[C---:B----4-:R-:W-:Y:S11]  /*2e890*/  HMMA.16816.F32 R4, R16.reuse, R12, R4 ;  /* 0x0000000c1004723c */ /* 0x050ff60000001804 */
[----:B------:R-:W-:Y:S11]  /*2e8a0*/  @!UPT UIADD3 URZ, URZ, URZ, URZ ;  /* 0x0000003f3f3ff290 */ /* 0x000ff6000fffe03f */
[----:B------:R-:W-:Y:S01]  /*2e8b0*/  @!UPT UIADD3 URZ, URZ, URZ, URZ ;  /* 0x0000003f3f3ff290 */ /* 0x000fe2000fffe03f */
[----:B------:R0:W-:Y:S01]  /*2e8c0*/  STL.64 [R1+0x4a0], R4 ;  /* 0x0004a00401007387 */ /* 0x0001e20000100a00 */
[----:B------:R1:W-:Y:S03]  /*2e8d0*/  STL.64 [R1+0x4a8], R6 ;  /* 0x0004a80601007387 */ /* 0x0003e60000100a00 */
[----:B0-----:R-:W3:Y:S01]  /*2e8e0*/  LDL.LU.64 R4, [R1+0x480] ;  /* 0x0004800001047983 */ /* 0x001ee20000300a00 */
[----:B-1----:R-:W4:Y:S02]  /*2e8f0*/  LDL.LU.64 R6, [R1+0x488] ;  /* 0x0004880001067983 */ /* 0x002f240000300a00 */
[----:B------:R-:W-:Y:S02]  /*2e900*/  IMAD.MOV.U32 R11, RZ, RZ, R12 ;  /* 0x000000ffff0b7224 */ /* 0x000fe400078e000c */
[----:B------:R-:W-:Y:S01]  /*2e910*/  IMAD.MOV.U32 R10, RZ, RZ, R13 ;  /* 0x000000ffff0a7224 */ /* 0x000fe200078e000d */
[----:B----4-:R-:W-:Y:S01]  /*2e920*/  STL.64 [R1+0x2758], R6 ;  /* 0x0027580601007387 */ /* 0x010fe20000100a00 */
[----:B---3--:R-:W-:Y:S02]  /*2e930*/  STL.64 [R1+0x2750], R4 ;  /* 0x0027500401007387 */ /* 0x008fe40000100a00 */
[----:B------:R-:W3:Y:S02]  /*2e940*/  LDL.64 R12, [R1+0x50] ;  /* 0x00005000010c7983 */ /* 0x000ee40000100a00 */
[----:B---3--:R0:W-:Y:S04]  /*2e950*/  STL.64 [R1+0x2740], R12 ;  /* 0x0027400c01007387 */ /* 0x0081e80000100a00 */
[----:B0-----:R-:W3:Y:S01]  /*2e960*/  LDL.64 R12, [R1+0x60] ;  /* 0x00006000010c7983 */ /* 0x001ee20000100a00 */
[----:B--2---:R-:W-:Y:S07]  /*2e970*/  HMMA.16816.F32 R4, R16, R24, R20 ;  /* 0x000000181004723c */ /* 0x004fee0000001814 */
[----:B------:R-:W-:-:S02]  /*2e980*/  IMAD.MOV.U32 R21, RZ, RZ, R24 ;  /* 0x000000ffff157224 */ /* 0x000fc400078e0018 */
[----:B------:R-:W-:Y:S01]  /*2e990*/  IMAD.MOV.U32 R20, RZ, RZ, R25 ;  /* 0x000000ffff147224 */ /* 0x000fe200078e0019 */
[----:B---3--:R0:W-:Y:S04]  /*2e9a0*/  STL.64 [R1+0x2748], R12 ;  /* 0x0027480c01007387 */ /* 0x0081e80000100a00 */
[----:B0-----:R-:W2:Y:S01]  /*2e9b0*/  LDL.64 R12, [R1+0x80] ;  /* 0x00008000010c7983 */ /* 0x001ea20000100a00 */
[----:B------:R-:W-:Y:S02]  /*2e9c0*/  STL [R1+0x26bc], R10 ;  /* 0x0026bc0a01007387 */ /* 0x000fe40000100800 */
[----:B------:R-:W-:Y:S02]  /*2e9d0*/  STL [R1+0x26b8], R11 ;  /* 0x0026b80b01007387 */ /* 0x000fe40000100800 */
[----:B------:R-:W3:Y:S01]  /*2e9e0*/  LDL.64 R8, [R1+0x70] ;  /* 0x0000700001087983 */ /* 0x000ee20000100a00 */
[----:B------:R-:W4:Y:S04]  /*2e9f0*/  LDL.LU.64 R24, [R1+0x2760] ;  /* 0x0027600001187983 */ /* 0x000f280000300a00 */
[----:B------:R-:W-:-:S02]  /*2ea00*/  IMAD.MOV.U32 R26, RZ, RZ, R6 ;  /* 0x000000ffff1a7224 */ /* 0x000fc400078e0006 */
[----:B------:R0:W-:Y:S02]  /*2ea10*/  STL.64 [R1+0x490], R4 ;  /* 0x0004900401007387 */ /* 0x0001e40000100a00 */
[----:B------:R-:W-:Y:S02]  /*2ea20*/  IMAD.MOV.U32 R27, RZ, RZ, R7 ;  /* 0x000000ffff1b7224 */ /* 0x000fe400078e0007 */
[----:B------:R-:W2:Y:S04]  /*2ea30*/  LDL.LU.64 R6, [R1+0x2758] ;  /* 0x0027580001067983 */ /* 0x000ea80000300a00 */
[----:B0-----:R-:W2:Y:S01]  /*2ea40*/  LDL.LU.64 R4, [R1+0x2750] ;  /* 0x0027500001047983 */ /* 0x001ea20000300a00 */
[----:B------:R-:W-:Y:S03]  /*2ea50*/  STL.64 [R1+0x26e0], R26 ;  /* 0x0026e01a01007387 */ /* 0x000fe60000100a00 */
[----:B----4-:R0:W-:Y:S04]  /*2ea60*/  STL.64 [R1+0x26d8], R24 ;  /* 0x0026d81801007387 */ /* 0x0101e80000100a00 */
[----:B0-----:R-:W4:Y:S01]  /*2ea70*/  LDL.LU.64 R24, [R1+0x470] ;  /* 0x0004700001187983 */ /* 0x001f220000300a00 */
[----:B------:R-:W4:Y:S01]  /*2ea80*/  LDL.LU.64 R26, [R1+0x478] ;  /* 0x00047800011a7983 */ /* 0x000f220000300a00 */
[----:B--2---:R-:W-:Y:S01]  /*2ea90*/  HMMA.16816.F32 R4, R16, R12, R4 ;  /* 0x0000000c1004723c */ /* 0x004fe20000001804 */
[----:B------:R-:W-:Y:S02]  /*2eaa0*/  STL [R1+0x26c0], R21 ;  /* 0x0026c01501007387 */ /* 0x000fe40000100800 */
[----:B------:R-:W-:-:S02]  /*2eab0*/  IMAD.MOV.U32 R23, RZ, RZ, R12 ;  /* 0x000000ffff177224 */ /* 0x000fc400078e000c */
[----:B------:R-:W-:Y:S02]  /*2eac0*/  IMAD.MOV.U32 R22, RZ, RZ, R13 ;  /* 0x000000ffff167224 */ /* 0x000fe400078e000d */
[----:B------:R-:W2:Y:S11]  /*2ead0*/  LDL.LU.64 R12, [R1+0x2748] ;  /* 0x00274800010c7983 */ /* 0x000eb60000300a00 */
[----:B------:R-:W-:Y:S05]  /*2eae0*/  @!UPT UIADD3 URZ, URZ, URZ, URZ ;  /* 0x0000003f3f3ff290 */ /* 0x000fea000fffe03f */
[----:B------:R0:W-:Y:S01]  /*2eaf0*/  STL.64 [R1+0x480], R4 ;  /* 0x0004800401007387 */ /* 0x0001e20000100a00 */
[----:B------:R-:W-:Y:S02]  /*2eb00*/  IMAD.MOV.U32 R29, RZ, RZ, R6 ;  /* 0x000000ffff1d7224 */ /* 0x000fe400078e0006 */
[----:B------:R-:W-:Y:S01]  /*2eb10*/  IMAD.MOV.U32 R28, RZ, RZ, R7 ;  /* 0x000000ffff1c7224 */ /* 0x000fe200078e0007 */
[----:B0-----:R-:W2:Y:S01]  /*2eb20*/  LDL.LU.64 R4, [R1+0x460] ;  /* 0x0004600001047983 */ /* 0x001ea20000300a00 */
[----:B------:R-:W2:Y:S02]  /*2eb30*/  LDL.LU.64 R6, [R1+0x468] ;  /* 0x0004680001067983 */ /* 0x000ea40000300a00 */
[----:B------:R-:W-:Y:S02]  /*2eb40*/  STL.64 [R1+0x2708], R22 ;  /* 0x0027081601007387 */ /* 0x000fe40000100a00 */
[----:B------:R0:W-:Y:S02]  /*2eb50*/  STL [R1+0x2700], R20 ;  /* 0x0027001401007387 */ /* 0x0001e40000100800 */
[----:B0-----:R-:W2:Y:S01]  /*2eb60*/  LDL.LU.64 R20, [R1+0x450] ;  /* 0x0004500001147983 */ /* 0x001ea20000300a00 */
[----:B------:R-:W2:Y:S02]  /*2eb70*/  LDL.LU.64 R22, [R1+0x458] ;  /* 0x0004580001167983 */ /* 0x000ea40000300a00 */
[----:B------:R3:W-:Y:S02]  /*2eb80*/  STL [R1+0x247c], R28 ;  /* 0x00247c1c01007387 */ /* 0x0007e40000100800 */
[----:B------:R0:W-:Y:S02]  /*2eb90*/  STL [R1+0x2478], R29 ;  /* 0x0024781d01007387 */ /* 0x0001e40000100800 */
[----:B---3--:R-:W-:-:S02]  /*2eba0*/  IMAD.MOV.U32 R28, RZ, RZ, R9 ;  /* 0x000000ffff1c7224 */ /* 0x008fc400078e0009 */
[----:B0-----:R-:W-:Y:S01]  /*2ebb0*/  IMAD.MOV.U32 R29, RZ, RZ, R8 ;  /* 0x000000ffff1d7224 */ /* 0x001fe200078e0008 */
[C---:B----4-:R-:W-:Y:S11]  /*2ebc0*/  HMMA.16816.F32 R24, R16.reuse, R8, R24 ;  /* 0x000000081018723c */ /* 0x050ff60000001818 */
[----:B------:R-:W-:Y:S11]  /*2ebd0*/  @!UPT UIADD3 URZ, URZ, URZ, URZ ;  /* 0x0000003f3f3ff290 */ /* 0x000ff6000fffe03f */
[----:B------:R-:W-:Y:S01]  /*2ebe0*/  @!UPT UIADD3 URZ, URZ, URZ, URZ ;  /* 0x0000003f3f3ff290 */ /* 0x000fe2000fffe03f */
[----:B------:R0:W-:Y:S01]  /*2ebf0*/  STL.64 [R1+0x470], R24 ;  /* 0x0004701801007387 */ /* 0x0001e20000100a00 */
[----:B------:R-:W-:Y:S02]  /*2ec00*/  STL.64 [R1+0x478], R26 ;  /* 0x0004781a01007387 */ /* 0x000fe40000100a00 */
[----:B------:R-:W3:Y:S02]  /*2ec10*/  LDL.LU.64 R8, [R1+0x440] ;  /* 0x0004400001087983 */ /* 0x000ee40000300a00 */
[----:B------:R-:W3:Y:S01]  /*2ec20*/  LDL.LU.64 R10, [R1+0x448] ;  /* 0x00044800010a7983 */ /* 0x000ee20000300a00 */
[----:B0-----:R-:W4:Y:S04]  /*2ec30*/  LDL.64 R24, [R1] ;  /* 0x0000000001187983 */ /* 0x001f280000100a00 */
[----:B----4-:R0:W-:Y:S04]  /*2ec40*/  STL.64 [R1+0x26f8], R24 ;  /* 0x0026f81801007387 */ /* 0x0101e80000100a00 */
[----:B0-----:R-:W4:Y:S01]  /*2ec50*/  LDL.64 R24, [R1+0x10] ;  /* 0x0000100001187983 */ /* 0x001f220000100a00 */
[----:B--2---:R-:W-:Y:S03]  /*2ec60*/  HMMA.16816.F32 R4, R16, R12, R4 ;  /* 0x0000000c1004723c */ /* 0x004fe60000001804 */
[----:B----4-:R0:W-:Y:S04]  /*2ec70*/  STL.64 [R1+0x2710], R24 ;  /* 0x0027101801007387 */ /* 0x0101e80000100a00 */
[----:B0-----:R-:W2:Y:S04]  /*2ec80*/  LDL.64 R24, [R1+0x20] ;  /* 0x0000200001187983 */ /* 0x001ea80000100a00 */
[----:B--2---:R0:W-:Y:S04]  /*2ec90*/  STL.64 [R1+0x2720], R24 ;  /* 0x0027201801007387 */ /* 0x0041e80000100a00 */
[----:B0-----:R-:W2:Y:S08]  /*2eca0*/  LDL.64 R24, [R1+0x30] ;  /* 0x0000300001187983 */ /* 0x001eb00000100a00 */
[----:B------:R0:W-:Y:S02]  /*2ecb0*/  STL.64 [R1+0x460], R4 ;  /* 0x0004600401007387 */ /* 0x0001e40000100a00 */
[----:B------:R1:W-:Y:S02]  /*2ecc0*/  STL.64 [R1+0x468], R6 ;  /* 0x0004680601007387 */ /* 0x0003e40000100a00 */
[----:B0-----:R-:W-:-:S02]  /*2ecd0*/  IMAD.MOV.U32 R4, RZ, RZ, R12 ;  /* 0x000000ffff047224 */ /* 0x001fc400078e000c */
[----:B------:R-:W-:Y:S02]  /*2ece0*/  IMAD.MOV.U32 R5, RZ, RZ, R13 ;  /* 0x000000ffff057224 */ /* 0x000fe400078e000d */
[----:B------:R-:W4:Y:S02]  /*2ecf0*/  LDL.LU.64 R12, [R1+0x2740] ;  /* 0x00274000010c7983 */ /* 0x000f240000300a00 */
[----:B----4-:R-:W-:Y:S01]  /*2ed00*/  HMMA.16816.F32 R20, R16, R12, R20 ;  /* 0x0000000c1014723c */ /* 0x010fe20000001814 */
[----:B-1----:R-:W-:Y:S02]  /*2ed10*/  IMAD.MOV.U32 R6, RZ, RZ, R12 ;  /* 0x000000ffff067224 */ /* 0x002fe400078e000c */
[----:B------:R-:W-:Y:S02]  /*2ed20*/  IMAD.MOV.U32 R7, RZ, RZ, R13 ;  /* 0x000000ffff077224 */ /* 0x000fe400078e000d */
[----:B------:R-:W4:Y:S11]  /*2ed30*/  LDL.LU.64 R12, [R1+0x2738] ;  /* 0x00273800010c7983 */ /* 0x000f360000300a00 */
[----:B------:R-:W-:Y:S07]  /*2ed40*/  @!UPT UIADD3 URZ, URZ, URZ, URZ ;  /* 0x0000003f3f3ff290 */ /* 0x000fee000fffe03f */
[----:B------:R-:W-:Y:S01]  /*2ed50*/  STL.64 [R1+0x450], R20 ;  /* 0x0004501401007387 */ /* 0x000fe20000100a00 */
[----:B------:R-:W-:Y:S02]  /*2ed60*/  STL [R1+0x458], R22 ;  /* 0x0004581601007387 */ /* 0x000fe40000100800 */
[----:B------:R-:W-:Y:S02]  /*2ed70*/  STL.64 [R1+0x26d0], R6 ;  /* 0x0026d00601007387 */ /* 0x000fe40000100a00 */
[----:B------:R0:W-:Y:S02]  /*2ed80*/  STL.64 [R1+0x26c8], R4 ;  /* 0x0026c80401007387 */ /* 0x0001e40000100a00 */
[----:B0-----:R-:W3:Y:S01]  /*2ed90*/  LDL.64 R4, [R1+0x40] ;  /* 0x0000400001047983 */ /* 0x001ee20000100a00 */
[----:B------:R-:W-:-:S05]  /*2eda0*/  IMAD.MOV.U32 R2, RZ, RZ, R23 ;  /* 0x000000ffff027224 */ /* 0x000fca00078e0017 */
[----:B------:R-:W-:Y:S01]  /*2edb0*/  STL [R1+0x2480], R2 ;  /* 0x0024800201007387 */ /* 0x000fe20000100800 */
[C---:B---3--:R-:W-:Y:S07]  /*2edc0*/  HMMA.16816.F32 R20, R16.reuse, R4, R8 ;  /* 0x000000041014723c */ /* 0x048fee0000001808 */
[----:B------:R-:W-:Y:S02]  /*2edd0*/  IMAD.MOV.U32 R8, RZ, RZ, R4 ;  /* 0x000000ffff087224 */ /* 0x000fe400078e0004 */
[----:B------:R-:W-:Y:S11]  /*2ede0*/  IMAD.MOV.U32 R9, RZ, RZ, R5 ;  /* 0x000000ffff097224 */ /* 0x000ff600078e0005 */
[----:B------:R-:W-:Y:S03]  /*2edf0*/  @!UPT UIADD3 URZ, URZ, URZ, URZ ;  /* 0x0000003f3f3ff290 */ /* 0x000fe6000fffe03f */
[----:B------:R-:W-:Y:S01]  /*2ee00*/  STL [R1+0x440], R20 ;  /* 0x0004401401007387 */ /* 0x000fe20000100800 */
[----:B------:R0:W-:Y:S03]  /*2ee10*/  STL.64 [R1+0x2718], R8 ;  /* 0x0027180801007387 */ /* 0x0001e60000100a00 */
[----:B0-----:R-:W3:Y:S01]  /*2ee20*/  LDL.LU.64 R8, [R1+0x420] ;  /* 0x0004200001087983 */ /* 0x001ee20000300a00 */
[----:B------:R-:W2:Y:S02]  /*2ee30*/  LDL.LU.64 R10, [R1+0x428] ;  /* 0x00042800010a7983 */ /* 0x000ea40000300a00 */
[----:B------:R-:W-:Y:S02]  /*2ee40*/  IMAD.MOV.U32 R14, RZ, RZ, R21 ;  /* 0x000000ffff0e7224 */ /* 0x000fe400078e0015 */
[----:B------:R-:W-:Y:S02]  /*2ee50*/  IMAD.MOV.U32 R15, RZ, RZ, R22 ;  /* 0x000000ffff0f7224 */ /* 0x000fe400078e0016 */
[----:B------:R-:W-:Y:S01]  /*2ee60*/  IMAD.MOV.U32 R3, RZ, RZ, R23 ;  /* 0x000000ffff037224 */ /* 0x000fe200078e0017 */
[----:B--2---:R-:W-:Y:S01]  /*2ee70*/  STL.64 [R1+0x2730], R10 ;  /* 0x0027300a01007387 */ /* 0x004fe20000100a00 */
[----:B---3--:R0:W-:Y:S03]  /*2ee80*/  STL.64 [R1+0x2728], R8 ;  /* 0x0027280801007387 */ /* 0x0081e60000100a00 */
[----:B0-----:R-:W2:Y:S01]  /*2ee90*/  LDL.LU.64 R8, [R1+0x430] ;  /* 0x0004300001087983 */ /* 0x001ea20000300a00 */
[----:B------:R-:W2:Y:S02]  /*2eea0*/  LDL.LU.64 R10, [R1+0x438] ;  /* 0x00043800010a7983 */ /* 0x000ea40000300a00 */
[----:B------:R-:W3:Y:S02]  /*2eeb0*/  LDL.LU.64 R20, [R1+0x410] ;  /* 0x0004100001147983 */ /* 0x000ee40000300a00 */
[----:B------:R-:W3:Y:S01]  /*2eec0*/  LDL.LU.64 R22, [R1+0x418] ;  /* 0x0004180001167983 */ /* 0x000ee20000300a00 */
[----:B------:R-:W3:Y:S01]  /*2eed0*/  LDL.LU.64 R4, [R1+0x3f0] ;  /* 0x0003f00001047983 */ /* 0x000ee20000300a00 */
[----:B------:R-:W3:Y:S01]  /*2eee0*/  LDL.LU.64 R6, [R1+0x3f8] ;  /* 0x0003f80001067983 */ /* 0x000ee20000300a00 */
[----:B--2---:R-:W-:Y:S02]  /*2eef0*/  HMMA.16816.F32 R8, R16, R24, R8 ;  /* 0x000000181008723c */ /* 0x004fe40000001808 */
[----:B---3--:R-:W-:Y:S01]  /*2ef00*/  STL.64 [R1+0x26f0], R6 ;  /* 0x0026f00601007387 */ /* 0x008fe20000100a00 */
[----:B------:R0:W-:Y:S03]  /*2ef10*/  STL.64 [R1+0x26e8], R4 ;  /* 0x0026e80401007387 */ /* 0x0001e60000100a00 */
[----:B0-----:R-:W2:Y:S01]  /*2ef20*/  LDL.LU.64 R4, [R1+0x400] ;  /* 0x0004000001047983 */ /* 0x001ea20000300a00 */
[----:B------:R-:W2:Y:S02]  /*2ef30*/  LDL.LU.64 R6, [R1+0x408] ;  /* 0x0004080001067983 */ /* 0x000ea40000300a00 */
[----:B------:R-:W-:Y:S02]  /*2ef40*/  STL [R1+0x24b8], R15 ;  /* 0x0024b80f01007387 */ /* 0x000fe40000100800 */
[----:B------:R0:W-:Y:S01]  /*2ef50*/  STL [R1+0x24b4], R14 ;  /* 0x0024b40e01007387 */ /* 0x0001e20000100800 */
[----:B------:R1:W-:Y:S11]  /*2ef60*/  STL [R1+0x2484], R3 ;  /* 0x0024840301007387 */ /* 0x0003f60000100800 */
[----:B------:R-:W-:Y:S02]  /*2ef70*/  STL.64 [R1+0x430], R8 ;  /* 0x0004300801007387 */ /* 0x000fe40000100a00 */
[----:B------:R3:W-:Y:S02]  /*2ef80*/  STL.64 [R1+0x438], R10 ;  /* 0x0004380a01007387 */ /* 0x0007e40000100a00 */
[----:B0-----:R-:W-:-:S02]  /*2ef90*/  IMAD.MOV.U32 R14, RZ, RZ, R24 ;  /* 0x000000ffff0e7224 */ /* 0x001fc400078e0018 */
[----:B-1----:R-:W-:Y:S01]  /*2efa0*/  IMAD.MOV.U32 R3, RZ, RZ, R25 ;  /* 0x000000ffff037224 */ /* 0x002fe200078e0019 */
[----:B---3--:R-:W3:Y:S01]  /*2efb0*/  LDL.LU.64 R10, [R1+0x2730] ;  /* 0x00273000010a7983 */ /* 0x008ee20000300a00 */
[----:B------:R-:W3:Y:S02]  /*2efc0*/  LDL.LU.64 R8, [R1+0x2728] ;  /* 0x0027280001087983 */ /* 0x000ee40000300a00 */
[----:B------:R-:W3:Y:S02]  /*2efd0*/  LDL.LU.64 R24, [R1+0x2720] ;  /* 0x0027200001187983 */ /* 0x000ee40000300a00 */
[C---:B---3--:R-:W-:Y:S01]  /*2efe0*/  HMMA.16816.F32 R8, R16.reuse, R24, R8 ;  /* 0x000000181008723c */ /* 0x048fe20000001808 */
[----:B------:R-:W-:Y:S11]  /*2eff0*/  IMAD.MOV.U32 R15, RZ, RZ, R25 ;  /* 0x000000ffff0f7224 */ /* 0x000ff600078e0019 */
[----:B------:R-:W-:Y:S11]  /*2f000*/  @!UPT UIADD3 URZ, URZ, URZ, URZ ;  /* 0x0000003f3f3ff290 */ /* 0x000ff6000fffe03f */
[----:B------:R0:W-:Y:S01]  /*2f010*/  STL.64 [R1+0x420], R8 ;  /* 0x0004200801007387 */ /* 0x0001e20000100a00 */
[----:B------:R1:W-:Y:S03]  /*2f020*/  STL.64 [R1+0x428], R10 ;  /* 0x0004280a01007387 */ /* 0x0003e60000100a00 */
[----:B0-----:R-:W3:Y:S01]  /*2f030*/  LDL.LU.64 R8, [R1+0x2718] ;  /* 0x0027180001087983 */ /* 0x001ee20000300a00 */
[----:B-1----:R-:W-:Y:S02]  /*2f040*/  IMAD.MOV.U32 R11, RZ, RZ, R24 ;  /* 0x000000ffff0b7224 */ /* 0x002fe400078e0018 */
[----:B------:R-:W2:Y:S02]  /*2f050*/  LDL.LU.64 R24, [R1+0x2710] ;  /* 0x0027100001187983 */ /* 0x000ea40000300a00 */
[C---:B--2---:R-:W-:Y:S01]  /*2f060*/  HMMA.16816.F32 R20, R16.reuse, R24, R20 ;  /* 0x000000181014723c */ /* 0x044fe20000001814 */
[----:B------:R-:W-:Y:S11]  /*2f070*/  IMAD.MOV.U32 R10, RZ, RZ, R25 ;  /* 0x000000ffff0a7224 */ /* 0x000ff600078e0019 */
[----:B------:R-:W-:Y:S11]  /*2f080*/  @!UPT UIADD3 URZ, URZ, URZ, URZ ;  /* 0x0000003f3f3ff290 */ /* 0x000ff6000fffe03f */
[----:B------:R0:W-:Y:S01]  /*2f090*/  STL.64 [R1+0x410], R20 ;  /* 0x0004101401007387 */ /* 0x0001e20000100a00 */
[----:B------:R1:W-:Y:S02]  /*2f0a0*/  STL.64 [R1+0x418], R22 ;  /* 0x0004181601007387 */ /* 0x0003e40000100a00 */
[----:B0-----:R-:W-:Y:S01]  /*2f0b0*/  IMAD.MOV.U32 R21, RZ, RZ, R24 ;  /* 0x000000ffff157224 */ /* 0x001fe200078e0018 */
[----:B-1----:R-:W2:Y:S01]  /*2f0c0*/  LDL.LU.64 R22, [R1+0x2708] ;  /* 0x0027080001167983 */ /* 0x002ea20000300a00 */
[----:B------:R-:W2:Y:S02]  /*2f0d0*/  LDL.LU R20, [R1+0x2700] ;  /* 0x0027000001147983 */ /* 0x000ea40000300800 */
[----:B------:R-:W2:Y:S02]  /*2f0e0*/  LDL.LU.64 R24, [R1+0x26f8] ;  /* 0x0026f80001187983 */ /* 0x000ea40000300a00 */
[----:B--2---:R-:W-:Y:S01]  /*2f0f0*/  HMMA.16816.F32 R4, R16, R24, R4 ;  /* 0x000000181004723c */ /* 0x004fe20000001804 */
[----:B------:R-:W-:-:S02]  /*2f100*/  IMAD.MOV.U32 R2, RZ, RZ, R24 ;  /* 0x000000ffff027224 */ /* 0x000fc400078e0018 */
[----:B------:R-:W-:Y:S11]  /*2f110*/  IMAD.MOV.U32 R0, RZ, RZ, R25 ;  /* 0x000000ffff007224 */ /* 0x000ff600078e0019 */
[----:B------:R-:W-:Y:S09]  /*2f120*/  @!UPT UIADD3 URZ, URZ, URZ, URZ ;  /* 0x0000003f3f3ff290 */ /* 0x000ff2000fffe03f */
[----:B------:R-:W-:Y:S01]  /*2f130*/  STL.64 [R1+0x400], R4 ;  /* 0x0004000401007387 */ /* 0x000fe20000100a00 */
[----:B------:R0:W-:Y:S03]  /*2f140*/  STL.64 [R1+0x408], R6 ;  /* 0x0004080601007387 */ /* 0x0001e60000100a00 */
[----:B0-----:R-:W2:Y:S01]  /*2f150*/  LDL.LU.64 R6, [R1+0x26f0] ;  /* 0x0026f00001067983 */ /* 0x001ea20000300a00 */
[----:B------:R-:W2:Y:S02]  /*2f160*/  LDL.LU.64 R4, [R1+0x26e8] ;  /* 0x0026e80001047983 */ /* 0x000ea40000300a00 */
[----:B------:R-:W2:Y:S02]  /*2f170*/  LDL.LU.64 R26, [R1+0x26e0] ;  /* 0x0026e000011a7983 */ /* 0x000ea40000300a00 */
[----:B------:R-:W2:Y:S02]  /*2f180*/  LDL.LU.64 R24, [R1+0x26d8] ;  /* 0x0026d80001187983 */ /* 0x000ea40000300a00 */
[----:B--2---:R-:W-:Y:S11]  /*2f190*/  HMMA.16816.F32 R4, R16, R24, R4 ;  /* 0x000000181004723c */ /* 0x004ff60000001804 */
[----:B------:R-:W-:Y:S11]  /*2f1a0*/  @!UPT UIADD3 URZ, URZ, URZ, URZ ;  /* 0x0000003f3f3ff290 */ /* 0x000ff6000fffe03f */
[----:B------:R-:W-:Y:S01]  /*2f1b0*/  @!UPT UIADD3 URZ, URZ, URZ, URZ ;  /* 0x0000003f3f3ff290 */ /* 0x000fe2000fffe03f */
[----:B------:R-:W-:Y:S01]  /*2f1c0*/  STL.64 [R1+0x3f0], R4 ;  /* 0x0003f00401007387 */ /* 0x000fe20000100a00 */
[----:B------:R0:W-:Y:S03]  /*2f1d0*/  STL.64 [R1+0x3f8], R6 ;  /* 0x0003f80601007387 */ /* 0x0001e60000100a00 */
[----:B0-----:R-:W2:Y:S01]  /*2f1e0*/  LDL.LU.64 R6, [R1+0x26d0] ;  /* 0x0026d00001067983 */ /* 0x001ea20000300a00 */
[----:B------:R-:W2:Y:S02]  /*2f1f0*/  LDL.LU.64 R4, [R1+0x26c8] ;  /* 0x0026c80001047983 */ /* 0x000ea40000300a00 */
[----:B------:R-:W-:Y:S02]  /*2f200*/  STL.64 [R1+0x25a0], R26 ;  /* 0x0025a01a01007387 */ /* 0x000fe40000100a00 */
[----:B------:R0:W-:Y:S02]  /*2f210*/  STL.64 [R1+0x2598], R24 ;  /* 0x0025981801007387 */ /* 0x0001e40000100a00 */
[----:B0-----:R-:W-:-:S02]  /*2f220*/  IMAD.MOV.U32 R24, RZ, RZ, R21 ;  /* 0x000000ffff187224 */ /* 0x001fc400078e0015 */
[----:B------:R-:W-:Y:S01]  /*2f230*/  IMAD.MOV.U32 R25, RZ, RZ, R10 ;  /* 0x000000ffff197224 */ /* 0x000fe200078e000a */
[----:B------:R-:W2:Y:S01]  /*2f240*/  LDL.LU R21, [R1+0x26c0] ;  /* 0x0026c00001157983 */ /* 0x000ea20000300800 */
[----:B------:R-:W2:Y:S03]  /*2f250*/  LDL.LU R10, [R1+0x26bc] ;  /* 0x0026bc00010a7983 */ /* 0x000ea60000300800 */
[----:B------:R0:W-:Y:S04]  /*2f260*/  STL.64 [R1+0x25b0], R24 ;  /* 0x0025b01801007387 */ /* 0x0001e80000100a00 */
[----:B0-----:R-:W4:Y:S01]  /*2f270*/  LDL.LU.64 R24, [R1+0x3e0] ;  /* 0x0003e00001187983 */ /* 0x001f220000300a00 */
[----:B------:R-:W4:Y:S02]  /*2f280*/  LDL.LU.64 R26, [R1+0x3e8] ;  /* 0x0003e800011a7983 */ /* 0x000f240000300a00 */
[----:B----4-:R-:W-:Y:S11]  /*2f290*/  HMMA.16816.F32 R24, R16, R12, R24 ;  /* 0x0000000c1018723c */ /* 0x010ff60000001818 */
[----:B------:R-:W-:Y:S11]  /*2f2a0*/  @!UPT UIADD3 URZ, URZ, URZ, URZ ;  /* 0x0000003f3f3ff290 */ /* 0x000ff6000fffe03f */
[----:B------:R-:W-:Y:S01]  /*2f2b0*/  @!UPT UIADD3 URZ, URZ, URZ, URZ ;  /* 0x0000003f3f3ff290 */ /* 0x000fe2000fffe03f */
[----:B------:R0:W-:Y:S01]  /*2f2c0*/  STL.64 [R1+0x3e0], R24 ;  /* 0x0003e01801007387 */ /* 0x0001e20000100a00 */
[----:B------:R1:W-:Y:S03]  /*2f2d0*/  STL.64 [R1+0x3e8], R26 ;  /* 0x0003e81a01007387 */ /* 0x0003e60000100a00 */
[----:B0-----:R-:W4:Y:S01]  /*2f2e0*/  LDL.LU.64 R24, [R1+0x3d0] ;  /* 0x0003d00001187983 */ /* 0x001f220000300a00 */
[----:B-1----:R-:W4:Y:S02]  /*2f2f0*/  LDL.LU.64 R26, [R1+0x3d8] ;  /* 0x0003d800011a7983 */ /* 0x002f240000300a00 */
[----:B------:R0:W-:Y:S02]  /*2f300*/  STL.64 [R1+0x2590], R12 ;  /* 0x0025900c01007387 */ /* 0x0001e40000100a00 */
[----:B0-----:R-:W-:Y:S02]  /*2f310*/  IMAD.MOV.U32 R12, RZ, RZ, R11 ;  /* 0x000000ffff0c7224 */ /* 0x001fe400078e000b */
[----:B------:R-:W-:Y:S01]  /*2f320*/  IMAD.MOV.U32 R13, RZ, RZ, R15 ;  /* 0x000000ffff0d7224 */ /* 0x000fe200078e000f */
[----:B------:R-:W4:Y:S04]  /*2f330*/  LDL.LU R11, [R1+0x26b8] ;  /* 0x0026b800010b7983 */ /* 0x000f280000300800 */
[----:B------:R0:W-:Y:S02]  /*2f340*/  STL.64 [R1+0x25b8], R12 ;  /* 0x0025b80c01007387 */ /* 0x0001e40000100a00 */
[----:B0-----:R-:W-:-:S02]  /*2f350*/  IMAD.MOV.U32 R12, RZ, RZ, R14 ;  /* 0x000000ffff0c7224 */ /* 0x001fc400078e000e */
[----:B------:R-:W-:-:S05]  /*2f360*/  IMAD.MOV.U32 R13, RZ, RZ, R3 ;  /* 0x000000ffff0d7224 */ /* 0x000fca00078e0003 */
[----:B------:R3:W-:Y:S02]  /*2f370*/  STL.64 [R1+0x25d0], R12 ;  /* 0x0025d00c01007387 */ /* 0x0007e40000100a00 */
[----:B---3--:R-:W-:Y:S02]  /*2f380*/  IMAD.MOV.U32 R12, RZ, RZ, R8 ;  /* 0x000000ffff0c7224 */ /* 0x008fe400078e0008 */
[----:B------:R-:W-:Y:S01]  /*2f390*/  IMAD.MOV.U32 R13, RZ, RZ, R9 ;  /* 0x000000ffff0d7224 */ /* 0x000fe200078e0009 */
[----:B------:R-:W4:Y:S01]  /*2f3a0*/  LDL.LU R8, [R1+0x26b4] ;  /* 0x0026b40001087983 */ /* 0x000f220000300800 */
[----:B------:R-:W4:Y:S03]  /*2f3b0*/  LDL.LU R9, [R1+0x26b0] ;  /* 0x0026b00001097983 */ /* 0x000f260000300800 */
[----:B------:R2:W-:Y:S02]  /*2f3c0*/  STL.64 [R1+0x25e8], R12 ;  /* 0x0025e80c01007387 */ /* 0x0005e40000100a00 */
[----:B--2---:R-:W-:-:S02]  /*2f3d0*/  IMAD.MOV.U32 R12, RZ, RZ, R6 ;  /* 0x000000ffff0c7224 */ /* 0x004fc400078e0006 */
[----:B------:R-:W-:Y:S01]  /*2f3e0*/  IMAD.MOV.U32 R13, RZ, RZ, R7 ;  /* 0x000000ffff0d7224 */ /* 0x000fe200078e0007 */
[----:B------:R-:W2:Y:S01]  /*2f3f0*/  LDL.LU R6, [R1+0x26ac] ;  /* 0x0026ac0001067983 */ /* 0x000ea20000300800 */
[----:B------:R-:W3:Y:S03]  /*2f400*/  LDL.LU R7, [R1+0x26a8] ;  /* 0x0026a80001077983 */ /* 0x000ee60000300800 */
[----:B------:R0:W-:Y:S02]  /*2f410*/  STL.64 [R1+0x2600], R12 ;  /* 0x0026000c01007387 */ /* 0x0001e40000100a00 */
[----:B0-----:R-:W-:Y:S02]  /*2f420*/  IMAD.MOV.U32 R12, RZ, RZ, R4 ;  /* 0x000000ffff0c7224 */ /* 0x001fe400078e0004 */
[----:B------:R-:W-:Y:S01]  /*2f430*/  IMAD.MOV.U32 R13, RZ, RZ, R5 ;  /* 0x000000ffff0d7224 */ /* 0x000fe200078e0005 */
[----:B------:R-:W2:Y:S01]  /*2f440*/  LDL.LU R4, [R1+0x26a4] ;  /* 0x0026a40001047983 */ /* 0x000ea20000300800 */
[----:B------:R-:W2:Y:S03]  /*2f450*/  LDL.LU R5, [R1+0x26a0] ;  /* 0x0026a00001057983 */ /* 0x000ea60000300800 */
[----:B------:R0:W-:Y:S02]  /*2f460*/  STL.64 [R1+0x2618], R12 ;  /* 0x0026180c01007387 */ /* 0x0001e40000100a00 */
[----:B0-----:R-:W-:-:S02]  /*2f470*/  IMAD.MOV.U32 R12, RZ, RZ, R29 ;  /* 0x000000ffff0c7224 */ /* 0x001fc400078e001d */
[----:B------:R-:W-:Y:S01]  /*2f480*/  IMAD.MOV.U32 R13, RZ, RZ, R28 ;  /* 0x000000ffff0d7224 */ /* 0x000fe200078e001c */
[----:B----4-:R-:W-:Y:S11]  /*2f490*/  HMMA.16816.F32 R24, R16, R8, R24 ;  /* 0x000000081018723c */ /* 0x010ff60000001818 */
[----:B------:R-:W-:Y:S11]  /*2f4a0*/  @!UPT UIADD3 URZ, URZ, URZ, URZ ;  /* 0x0000003f3f3ff290 */ /* 0x000ff6000fffe03f */
[----:B------:R-:W-:Y:S01]  /*2f4b0*/  @!UPT UIADD3 URZ, URZ, URZ, URZ ;  /* 0x0000003f3f3ff290 */ /* 0x000fe2000fffe03f */
[----:B------:R-:W-:Y:S01]  /*2f4c0*/  STL.64 [R1+0x3d0], R24 ;  /* 0x0003d01801007387 */ /* 0x000fe20000100a00 */
[----:B------:R-:W-:Y:S02]  /*2f4d0*/  STL.64 [R1+0x3d8], R26 ;  /* 0x0003d81a01007387 */ /* 0x000fe40000100a00 */
[----:B------:R0:W-:Y:S02]  /*2f4e0*/  STL.64 [R1+0x2630], R12 ;  /* 0x0026300c01007387 */ /* 0x0001e40000100a00 */
[----:B0-----:R-:W-:Y:S02]  /*2f4f0*/  IMAD.MOV.U32 R12, RZ, RZ, R23 ;  /* 0x000000ffff0c7224 */ /* 0x001fe400078e0017 */
[----:B------:R-:W-:-:S05]  /*2f500*/  IMAD.MOV.U32 R13, RZ, RZ, R22 ;  /* 0x000000ffff0d7224 */ /* 0x000fca00078e0016 */
[----:B------:R0:W-:Y:S02]  /*2f510*/  STL.64 [R1+0x2648], R12 ;  /* 0x0026480c01007387 */ /* 0x0001e40000100a00 */
[----:B0-----:R-:W-:Y:S02]  /*2f520*/  IMAD.MOV.U32 R12, RZ, RZ, R21 ;  /* 0x000000ffff0c7224 */ /* 0x001fe400078e0015 */
[----:B------:R-:W-:-:S05]  /*2f530*/  IMAD.MOV.U32 R13, RZ, RZ, R20 ;  /* 0x000000ffff0d7224 */ /* 0x000fca00078e0014 */
[----:B------:R0:W-:Y:S02]  /*2f540*/  STL.64 [R1+0x2660], R12 ;  /* 0x0026600c01007387 */ /* 0x0001e40000100a00 */
[----:B0-----:R-:W-:Y:S02]  /*2f550*/  IMAD.MOV.U32 R12, RZ, RZ, R11 ;  /* 0x000000ffff0c7224 */ /* 0x001fe400078e000b */
[----:B------:R-:W-:-:S05]  /*2f560*/  IMAD.MOV.U32 R13, RZ, RZ, R10 ;  /* 0x000000ffff0d7224 */ /* 0x000fca00078e000a */
[----:B------:R-:W-:Y:S01]  /*2f570*/  STL.64 [R1+0x2678], R12 ;  /* 0x0026780c01007387 */ /* 0x000fe20000100a00 */
[----:B------:R-:W2:Y:S02]  /*2f580*/  LDL.LU.64 R20, [R1+0x2d0] ;  /* 0x0002d00001147983 */ /* 0x000ea40000300a00 */
[----:B------:R-:W2:Y:S02]  /*2f590*/  LDL.LU.64 R22, [R1+0x2d8] ;  /* 0x0002d80001167983 */ /* 0x000ea40000300a00 */
[----:B------:R-:W4:Y:S01]  /*2f5a0*/  LDL.LU.64 R24, [R1+0x230] ;  /* 0x0002300001187983 */ /* 0x000f220000300a00 */
[----:B------:R-:W2:Y:S04]  /*2f5b0*/  LDL.LU.64 R26, [R1+0x238] ;  /* 0x00023800011a7983 */ /* 0x000ea80000300a00 */
[----:B--2---:R-:W-:Y:S01]  /*2f5c0*/  STL.64 [R1+0x25c8], R26 ;  /* 0x0025c81a01007387 */ /* 0x004fe20000100a00 */
[----:B----4-:R0:W-:Y:S03]  /*2f5d0*/  STL.64 [R1+0x25c0], R24 ;  /* 0x0025c01801007387 */ /* 0x0101e60000100a00 */
[----:B0-----:R-:W2:Y:S01]  /*2f5e0*/  LDL.LU.64 R24, [R1+0x240] ;  /* 0x0002400001187983 */ /* 0x001ea20000300a00 */
[----:B------:R-:W4:Y:S03]  /*2f5f0*/  LDL.LU.64 R26, [R1+0x248] ;  /* 0x00024800011a7983 */ /* 0x000f260000300a00 */
[----:B----4-:R-:W-:Y:S01]  /*2f600*/  STL.64 [R1+0x25e0], R26 ;  /* 0x0025e01a01007387 */ /* 0x010fe20000100a00 */
[----:B--2---:R0:W-:Y:S03]  /*2f610*/  STL.64 [R1+0x25d8], R24 ;  /* 0x0025d81801007387 */ /* 0x0041e60000100a00 */
        /* <DEDUP_REMOVED lines=25> */
[----:B------:R-:W4:Y:S01]  /*2f7b0*/  LDL.LU.64 R26, [R1+0x2b8] ;  /* 0x0002b800011a7983 */ /* 0x000f220000300a00 */
[----:B------:R-:W-:Y:S02]  /*2f7c0*/  HMMA.16816.F32 R16, R16, R4, R20 ;  /* 0x000000041010723c */ /* 0x000fe40000001814 */
[----:B----4-:R-:W-:Y:S01]  /*2f7d0*/  STL.64 [R1+0x2688], R26 ;  /* 0x0026881a01007387 */ /* 0x010fe20000100a00 */
[----:B--2---:R0:W-:Y:S03]  /*2f7e0*/  STL.64 [R1+0x2680], R24 ;  /* 0x0026801801007387 */ /* 0x0041e60000100a00 */
[----:B0-----:R-:W2:Y:S01]  /*2f7f0*/  LDL.LU.64 R24, [R1+0x2c0] ;  /* 0x0002c00001187983 */ /* 0x001ea20000300a00 */
[----:B------:R-:W2:Y:S02]  /*2f800*/  LDL.LU.64 R26, [R1+0x2c8] ;  /* 0x0002c800011a7983 */ /* 0x000ea40000300a00 */
[----:B------:R0:W-:Y:S02]  /*2f810*/  STL.64 [R1+0x2588], R8 ;  /* 0x0025880801007387 */ /* 0x0001e40000100a00 */
[----:B0-----:R-:W-:-:S02]  /*2f820*/  IMAD.MOV.U32 R8, RZ, RZ, R2 ;  /* 0x000000ffff087224 */ /* 0x001fc400078e0002 */
[----:B------:R-:W-:-:S05]  /*2f830*/  IMAD.MOV.U32 R9, RZ, RZ, R0 ;  /* 0x000000ffff097224 */ /* 0x000fca00078e0000 */
[----:B------:R0:W-:Y:S04]  /*2f840*/  STL.64 [R1+0x25a8], R8 ;  /* 0x0025a80801007387 */ /* 0x0001e80000100a00 */
[----:B0-----:R-:W4:Y:S01]  /*2f850*/  LDL.LU.64 R8, [R1+0x220] ;  /* 0x0002200001087983 */ /* 0x001f220000300a00 */
[----:B------:R-:W4:Y:S02]  /*2f860*/  LDL.LU.64 R10, [R1+0x228] ;  /* 0x00022800010a7983 */ /* 0x000f240000300a00 */
[----:B------:R-:W2:Y:S02]  /*2f870*/  LDL.LU.64 R22, [R1+0x2698] ;  /* 0x0026980001167983 */ /* 0x000ea40000300a00 */
[----:B------:R-:W2:Y:S02]  /*2f880*/  LDL.LU.64 R20, [R1+0x2690] ;  /* 0x0026900001147983 */ /* 0x000ea40000300a00 */
[----:B---3--:R-:W-:-:S02]  /*2f890*/  IMAD.MOV.U32 R12, RZ, RZ, R7 ;  /* 0x000000ffff0c7224 */ /* 0x008fc400078e0007 */
[----:B------:R-:W-:Y:S01]  /*2f8a0*/  IMAD.MOV.U32 R13, RZ, RZ, R6 ;  /* 0x000000ffff0d7224 */ /* 0x000fe200078e0006 */
[----:B------:R0:W-:Y:S01]  /*2f8b0*/  STL.64 [R1+0x2d0], R16 ;  /* 0x0002d01001007387 */ /* 0x0001e20000100a00 */
[----:B------:R1:W-:Y:S03]  /*2f8c0*/  STL.64 [R1+0x2d8], R18 ;  /* 0x0002d81201007387 */ /* 0x0003e60000100a00 */
[----:B0-----:R-:W3:Y:S01]  /*2f8d0*/  LDL.LU.64 R16, [R1+0x210] ;  /* 0x0002100001107983 */ /* 0x001ee20000300a00 */
[----:B-1----:R-:W3:Y:S01]  /*2f8e0*/  LDL.LU.64 R18, [R1+0x218] ;  /* 0x0002180001127983 */ /* 0x002ee20000300a00 */
[C---:B--2---:R-:W-:Y:S02]  /*2f8f0*/  HMMA.16816.F32 R12, R20.reuse, R12, R24 ;  /* 0x0000000c140c723c */ /* 0x044fe40000001818 */
[----:B------:R-:W2:Y:S01]  /*2f900*/  LDL.LU.64 R26, [R1+0x2688] ;  /* 0x00268800011a7983 */ /* 0x000ea20000300a00 */
[----:B------:R-:W2:Y:S11]  /*2f910*/  LDL.LU.64 R24, [R1+0x2680] ;  /* 0x0026800001187983 */ /* 0x000eb60000300a00 */
[----:B------:R-:W-:Y:S09]  /*2f920*/  @!UPT UIADD3 URZ, URZ, URZ, URZ ;  /* 0x0000003f3f3ff290 */ /* 0x000ff2000fffe03f */
[----:B------:R0:W-:Y:S01]  /*2f930*/  STL.64 [R1+0x2c0], R12 ;  /* 0x0002c00c01007387 */ /* 0x0001e20000100a00 */
[----:B------:R2:W-:Y:S03]  /*2f940*/  STL.64 [R1+0x2c8], R14 ;  /* 0x0002c80e01007387 */ /* 0x0005e60000100a00 */
[----:B0-----:R-:W2:Y:S02]  /*2f950*/  LDL.LU.64 R12, [R1+0x2678] ;  /* 0x00267800010c7983 */ /* 0x001ea40000300a00 */
        /* <DEDUP_REMOVED lines=57> */
[----:B------:R-:W4:Y:S11]  /*2fcf0*/  LDL.LU.64 R24, [R1+0x25b0] ;  /* 0x0025b00001187983 */ /* 0x000f360000300a00 */
[----:B------:R-:W-:Y:S10]  /*2fd00*/  @!UPT UIADD3 URZ, URZ, URZ, URZ ;  /* 0x0000003f3f3ff290 */ /* 0x000ff4000fffe03f */
[----:B------:R0:W-:Y:S01]  /*2fd10*/  STL.64 [R1+0x230], R12 ;  /* 0x0002300c01007387 */ /* 0x0001e20000100a00 */
[----:B------:R1:W-:Y:S03]  /*2fd20*/  STL.64 [R1+0x238], R14 ;  /* 0x0002380e01007387 */ /* 0x0003e60000100a00 */
[----:B0-----:R-:W2:Y:S01]  /*2fd30*/  LDL.LU.64 R12, [R1+0x200] ;  /* 0x00020000010c7983 */ /* 0x001ea20000300a00 */
[----:B-1----:R-:W2:Y:S01]  /*2fd40*/  LDL.LU.64 R14, [R1+0x208] ;  /* 0x00020800010e7983 */ /* 0x002ea20000300a00 */
[C---:B----4-:R-:W-:Y:S02]  /*2fd50*/  HMMA.16816.F32 R24, R20.reuse, R24, R8 ;  /* 0x000000181418723c */ /* 0x050fe40000001808 */
[----:B------:R-:W3:Y:S11]  /*2fd60*/  LDL.LU.64 R8, [R1+0x25a8] ;  /* 0x0025a80001087983 */ /* 0x000ef60000300a00 */
[----:B------:R-:W-:Y:S10]  /*2fd70*/  @!UPT UIADD3 URZ, URZ, URZ, URZ ;  /* 0x0000003f3f3ff290 */ /* 0x000ff4000fffe03f */
[----:B------:R-:W-:Y:S01]  /*2fd80*/  STL.64 [R1+0x220], R24 ;  /* 0x0002201801007387 */ /* 0x000fe20000100a00 */
[----:B------:R0:W-:Y:S03]  /*2fd90*/  STL.64 [R1+0x228], R26 ;  /* 0x0002281a01007387 */ /* 0x0001e60000100a00 */
[----:B0-----:R-:W4:Y:S01]  /*2fda0*/  LDL.LU.64 R26, [R1+0x25a0] ;  /* 0x0025a000011a7983 */ /* 0x001f220000300a00 */
[----:B------:R-:W2:Y:S01]  /*2fdb0*/  LDL.LU.64 R24, [R1+0x2598] ;  /* 0x0025980001187983 */ /* 0x000ea20000300a00 */
[C---:B---3--:R-:W-:Y:S11]  /*2fdc0*/  HMMA.16816.F32 R8, R20.reuse, R8, R16 ;  /* 0x000000081408723c */ /* 0x048ff60000001810 */
[----:B------:R-:W-:Y:S11]  /*2fdd0*/  @!UPT UIADD3 URZ, URZ, URZ, URZ ;  /* 0x0000003f3f3ff290 */ /* 0x000ff6000fffe03f */
[----:B------:R-:W-:Y:S01]  /*2fde0*/  @!UPT UIADD3 URZ, URZ, URZ, URZ ;  /* 0x0000003f3f3ff290 */ /* 0x000fe2000fffe03f */
[----:B------:R0:W-:Y:S01]  /*2fdf0*/  STL.64 [R1+0x210], R8 ;  /* 0x0002100801007387 */ /* 0x0001e20000100a00 */
[----:B------:R-:W-:Y:S02]  /*2fe00*/  IMAD.MOV.U32 R6, RZ, RZ, R10 ;  /* 0x000000ffff067224 */ /* 0x000fe400078e000a */
[----:B------:R-:W-:Y:S01]  /*2fe10*/  IMAD.MOV.U32 R7, RZ, RZ, R11 ;  /* 0x000000ffff077224 */ /* 0x000fe200078e000b */
[----:B0-----:R-:W3:Y:S01]  /*2fe20*/  LDL.LU.64 R8, [R1+0x1f0] ;  /* 0x0001f00001087983 */ /* 0x001ee20000300a00 */
[----:B------:R-:W3:Y:S02]  /*2fe30*/  LDL.LU.64 R10, [R1+0x1f8] ;  /* 0x0001f800010a7983 */ /* 0x000ee40000300a00 */
[----:B------:R-:W3:Y:S02]  /*2fe40*/  LDL.LU.64 R16, [R1+0xd0] ;  /* 0x0000d00001107983 */ /* 0x000ee40000300a00 */
[----:B------:R-:W3:Y:S01]  /*2fe50*/  LDL.LU.64 R18, [R1+0xd8] ;  /* 0x0000d80001127983 */ /* 0x000ee20000300a00 */
[C---:B--2---:R-:W-:Y:S01]  /*2fe60*/  HMMA.16816.F32 R12, R20.reuse, R24, R12 ;  /* 0x00000018140c723c */ /* 0x044fe2000000180c */
[----:B---3--:R-:W-:Y:S01]  /*2fe70*/  STL.64 [R1+0x2580], R18 ;  /* 0x0025801201007387 */ /* 0x008fe20000100a00 */
[----:B------:R0:W-:Y:S03]  /*2fe80*/  STL.64 [R1+0x2578], R16 ;  /* 0x0025781001007387 */ /* 0x0001e60000100a00 */
[----:B0-----:R-:W2:Y:S01]  /*2fe90*/  LDL.LU.64 R16, [R1+0x1e0] ;  /* 0x0001e00001107983 */ /* 0x001ea20000300a00 */
[----:B------:R-:W2:Y:S02]  /*2fea0*/  LDL.LU.64 R18, [R1+0x1e8] ;  /* 0x0001e80001127983 */ /* 0x000ea40000300a00 */
[----:B------:R-:W3:Y:S02]  /*2feb0*/  LDL R2, [R1+0x5f4] ;  /* 0x0005f40001027983 */ /* 0x000ee40000100800 */
[----:B------:R-:W2:Y:S01]  /*2fec0*/  LDL R0, [R1+0x5f0] ;  /* 0x0005f00001007983 */ /* 0x000ea20000100800 */
[----:B------:R-:W-:Y:S01]  /*2fed0*/  STL [R1+0x21fc], R7 ;  /* 0x0021fc0701007387 */ /* 0x000fe20000100800 */
[----:B------:R-:W-:Y:S11]  /*2fee0*/  STL [R1+0x21f8], R6 ;  /* 0x0021f80601007387 */ /* 0x000ff60000100800 */
[----:B------:R0:W-:Y:S02]  /*2fef0*/  STL.64 [R1+0x200], R12 ;  /* 0x0002000c01007387 */ /* 0x0001e40000100a00 */
[----:B------:R-:W-:Y:S01]  /*2ff00*/  STL.64 [R1+0x208], R14 ;  /* 0x0002080e01007387 */ /* 0x000fe20000100a00 */
[----:B0-----:R-:W2:Y:S01]  /*2ff10*/  LDL.LU.64 R12, [R1+0x2590] ;  /* 0x00259000010c7983 */ /* 0x001ea20000300a00 */
[----:B----4-:R-:W-:Y:S02]  /*2ff20*/  STL.64 [R1+0x24e8], R26 ;  /* 0x0024e81a01007387 */ /* 0x010fe40000100a00 */
[----:B------:R0:W-:Y:S02]  /*2ff30*/  STL.64 [R1+0x24e0], R24 ;  /* 0x0024e01801007387 */ /* 0x0001e40000100a00 */
[----:B0-----:R-:W4:Y:S01]  /*2ff40*/  LDL.LU.64 R24, [R1+0xa0] ;  /* 0x0000a00001187983 */ /* 0x001f220000300a00 */
[C---:B--2---:R-:W-:Y:S11]  /*2ff50*/  HMMA.16816.F32 R8, R20.reuse, R12, R8 ;  /* 0x0000000c1408723c */ /* 0x044ff60000001808 */
[----:B------:R-:W-:Y:S11]  /*2ff60*/  @!UPT UIADD3 URZ, URZ, URZ, URZ ;  /* 0x0000003f3f3ff290 */ /* 0x000ff6000fffe03f */
[----:B------:R-:W-:Y:S01]  /*2ff70*/  @!UPT UIADD3 URZ, URZ, URZ, URZ ;  /* 0x0000003f3f3ff290 */ /* 0x000fe2000fffe03f */
[----:B------:R0:W-:Y:S01]  /*2ff80*/  STL.64 [R1+0x1f0], R8 ;  /* 0x0001f00801007387 */ /* 0x0001e20000100a00 */
[----:B------:R-:W-:Y:S03]  /*2ff90*/  STL.64 [R1+0x1f8], R10 ;  /* 0x0001f80a01007387 */ /* 0x000fe60000100a00 */
[----:B0-----:R-:W2:Y:S01]  /*2ffa0*/  LDL.LU.64 R8, [R1+0x2588] ;  /* 0x0025880001087983 */ /* 0x001ea20000300a00 */
[----:B------:R-:W-:Y:S02]  /*2ffb0*/  STL [R1+0x24c4], R12 ;  /* 0x0024c40c01007387 */ /* 0x000fe40000100800 */
[----:B------:R0:W-:Y:S02]  /*2ffc0*/  STL [R1+0x24c0], R13 ;  /* 0x0024c00d01007387 */ /* 0x0001e40000100800 */
[----:B0-----:R-:W3:Y:S01]  /*2ffd0*/  LDL.LU.64 R12, [R1+0xb0] ;  /* 0x0000b000010c7983 */ /* 0x001ee20000300a00 */
[C---:B--2---:R-:W-:Y:S11]  /*2ffe0*/  HMMA.16816.F32 R16, R20.reuse, R8, R16 ;  /* 0x000000081410723c */ /* 0x044ff60000001810 */
[----:B------:R-:W-:Y:S11]  /*2fff0*/  @!UPT UIADD3 URZ, URZ, URZ, URZ ;  /* 0x0000003f3f3ff290 */ /* 0x000ff6000fffe03f */
[----:B------:R-:W-:Y:S01]  /*30000*/  @!UPT UIADD3 URZ, URZ, URZ, URZ ;  /* 0x0000003f3f3ff290 */ /* 0x000fe2000fffe03f */
[----:B------:R-:W-:Y:S01]  /*30010*/  STL.64 [R1+0x1e0], R16 ;  /* 0x0001e01001007387 */ /* 0x000fe20000100a00 */
[----:B------:R0:W-:Y:S03]  /*30020*/  STL.64 [R1+0x1e8], R18 ;  /* 0x0001e81201007387 */ /* 0x0001e60000100a00 */
[----:B0-----:R-:W2:Y:S01]  /*30030*/  LDL.LU.64 R18, [R1+0x2580] ;  /* 0x0025800001127983 */ /* 0x001ea20000300a00 */
[----:B------:R-:W2:Y:S02]  /*30040*/  LDL.LU.64 R16, [R1+0x2578] ;  /* 0x0025780001107983 */ /* 0x000ea40000300a00 */
[----:B------:R-:W-:Y:S02]  /*30050*/  STL [R1+0x24c8], R8 ;  /* 0x0024c80801007387 */ /* 0x000fe40000100800 */
[----:B------:R0:W-:Y:S02]  /*30060*/  STL [R1+0x24bc], R9 ;  /* 0x0024bc0901007387 */ /* 0x0001e40000100800 */
[----:B0-----:R-:W2:Y:S04]  /*30070*/  LDL.LU.64 R8, [R1+0x90] ;  /* 0x0000900001087983 */ /* 0x001ea80000300a00 */
[----:B--2---:R0:W-:Y:S02]  /*30080*/  STL.64 [R1+0x2570], R8 ;  /* 0x0025700801007387 */ /* 0x0041e40000100a00 */
[----:B0-----:R-:W-:Y:S02]  /*30090*/  HMMA.16816.F32 R8, R20, R4, R16 ;  /* 0x000000041408723c */ /* 0x001fe40000001810 */
[----:B------:R-:W0:Y:S04]  /*300a0*/  LDSM.16.MT88.4 R20, [R0+0x10000] ;  /* 0x010000000014783b */ /* 0x000e280000004200 */
[----:B---3--:R-:W1:Y:S11]  /*300b0*/  LDSM.16.MT88.4 R16, [R2+0x10000] ;  /* 0x010000000210783b */ /* 0x008e760000004200 */
[----:B------:R-:W-:Y:S06]  /*300c0*/  @!UPT UIADD3 URZ, URZ, URZ, URZ ;  /* 0x0000003f3f3ff290 */ /* 0x000fec000fffe03f */
[----:B------:R2:W-:Y:S01]  /*300d0*/  STL.64 [R1+0xd0], R8 ;  /* 0x0000d00801007387 */ /* 0x0005e20000100a00 */
[----:B------:R3:W-:Y:S03]  /*300e0*/  STL.64 [R1+0xd8], R10 ;  /* 0x0000d80a01007387 */ /* 0x0007e60000100a00 */
[----:B--2---:R-:W4:Y:S01]  /*300f0*/  LDL.LU.64 R8, [R1+0x3b0] ;  /* 0x0003b00001087983 */ /* 0x004f220000300a00 */
[----:B---3--:R-:W4:Y:S03]  /*30100*/  LDL.LU.64 R10, [R1+0x3b8] ;  /* 0x0003b800010a7983 */ /* 0x008f260000300a00 */
[----:B0-----:R-:W-:Y:S01]  /*30110*/  STL [R1+0x2494], R20 ;  /* 0x0024941401007387 */ /* 0x001fe20000100800 */
[----:B------:R0:W-:Y:S02]  /*30120*/  STL [R1+0x2490], R21 ;  /* 0x0024901501007387 */ /* 0x0001e40000100800 */
[----:B------:R-:W-:Y:S02]  /*30130*/  STL [R1+0x248c], R22 ;  /* 0x00248c1601007387 */ /* 0x000fe40000100800 */
[----:B------:R2:W-:Y:S01]  /*30140*/  STL [R1+0x2488], R23 ;  /* 0x0024881701007387 */ /* 0x0005e20000100800 */
[----:B0-----:R-:W1:Y:S01]  /*30150*/  LDL.LU.64 R20, [R1+0x3c0] ;  /* 0x0003c00001147983 */ /* 0x001e620000300a00 */
[----:B--2---:R-:W1:Y:S02]  /*30160*/  LDL.LU.64 R22, [R1+0x3c8] ;  /* 0x0003c80001167983 */ /* 0x004e640000300a00 */
[----:B------:R-:W-:-:S02]  /*30170*/  IMAD.MOV.U32 R6, RZ, RZ, R12 ;  /* 0x000000ffff067224 */ /* 0x000fc400078e000c */
[----:B------:R-:W-:Y:S01]  /*30180*/  IMAD.MOV.U32 R0, RZ, RZ, R13 ;  /* 0x000000ffff007224 */ /* 0x000fe200078e000d */
[C---:B-1----:R-:W-:Y:S11]  /*30190*/  HMMA.16816.F32 R20, R16.reuse, R12, R20 ;  /* 0x0000000c1014723c */ /* 0x042ff60000001814 */
[----:B------:R-:W-:Y:S11]  /*301a0*/  @!UPT UIADD3 URZ, URZ, URZ, URZ ;  /* 0x0000003f3f3ff290 */ /* 0x000ff6000fffe03f */
[----:B------:R-:W-:Y:S01]  /*301b0*/  @!UPT UIADD3 URZ, URZ, URZ, URZ ;  /* 0x0000003f3f3ff290 */ /* 0x000fe2000fffe03f */
[----:B------:R0:W-:Y:S01]  /*301c0*/  STL.64 [R1+0x3c0], R20 ;  /* 0x0003c01401007387 */ /* 0x0001e20000100a00 */
[----:B------:R1:W-:Y:S03]  /*301d0*/  STL.64 [R1+0x3c8], R22 ;  /* 0x0003c81601007387 */ /* 0x0003e60000100a00 */
[----:B0-----:R-:W2:Y:S01]  /*301e0*/  LDL.LU.64 R20, [R1+0x3a0] ;  /* 0x0003a00001147983 */ /* 0x001ea20000300a00 */
[----:B-1----:R-:W2:Y:S02]  /*301f0*/  LDL.LU.64 R22, [R1+0x3a8] ;  /* 0x0003a80001167983 */ /* 0x002ea40000300a00 */
[----:B------:R-:W3:Y:S02]  /*30200*/  LDL.LU.64 R12, [R1+0x50] ;  /* 0x00005000010c7983 */ /* 0x000ee40000300a00 */
[----:B---3--:R0:W-:Y:S04]  /*30210*/  STL.64 [R1+0x2540], R12 ;  /* 0x0025400c01007387 */ /* 0x0081e80000100a00 */
[----:B0-----:R-:W3:Y:S01]  /*30220*/  LDL.LU.64 R12, [R1+0x60] ;  /* 0x00006000010c7983 */ /* 0x001ee20000300a00 */
[----:B----4-:R-:W-:Y:S03]  /*30230*/  HMMA.16816.F32 R8, R16, R24, R8 ;  /* 0x000000181008723c */ /* 0x010fe60000001808 */
[----:B---3--:R0:W-:Y:S04]  /*30240*/  STL.64 [R1+0x2550], R12 ;  /* 0x0025500c01007387 */ /* 0x0081e80000100a00 */
[----:B0-----:R-:W3:Y:S01]  /*30250*/  LDL.LU.64 R12, [R1+0x70] ;  /* 0x00007000010c7983 */ /* 0x001ee20000300a00 */
[----:B------:R-:W-:-:S02]  /*30260*/  IMAD.MOV.U32 R29, RZ, RZ, R24 ;  /* 0x000000ffff1d7224 */ /* 0x000fc400078e0018 */
[----:B------:R-:W-:Y:S01]  /*30270*/  IMAD.MOV.U32 R7, RZ, RZ, R25 ;  /* 0x000000ffff077224 */ /* 0x000fe200078e0019 */
[----:B---3--:R0:W-:Y:S04]  /*30280*/  STL.64 [R1+0x2568], R12 ;  /* 0x0025680c01007387 */ /* 0x0081e80000100a00 */
[----:B0-----:R-:W3:Y:S01]  /*30290*/  LDL.LU.64 R12, [R1+0x80] ;  /* 0x00008000010c7983 */ /* 0x001ee20000300a00 */
[----:B------:R-:W-:Y:S02]  /*302a0*/  STL [R1+0x249c], R0 ;  /* 0x00249c0001007387 */ /* 0x000fe40000100800 */
[----:B------:R-:W-:Y:S05]  /*302b0*/  STL [R1+0x2498], R6 ;  /* 0x0024980601007387 */ /* 0x000fea0000100800 */
[----:B------:R0:W-:Y:S01]  /*302c0*/  STL.64 [R1+0x3b0], R8 ;  /* 0x0003b00801007387 */ /* 0x0001e20000100a00 */
[----:B------:R-:W-:Y:S04]  /*302d0*/  STL.64 [R1+0x3b8], R10 ;  /* 0x0003b80a01007387 */ /* 0x000fe80000100a00 */
[----:B0-----:R-:W2:Y:S01]  /*302e0*/  LDL.LU.64 R8, [R1+0x2570] ;  /* 0x0025700001087983 */ /* 0x001ea20000300a00 */
[----:B------:R-:W4:Y:S03]  /*302f0*/  LDL.LU.64 R24, [R1] ;  /* 0x0000000001187983 */ /* 0x000f260000300a00 */
[----:B----4-:R-:W-:Y:S01]  /*30300*/  STL.64 [R1+0x2500], R24 ;  /* 0x0025001801007387 */ /* 0x010fe20000100a00 */
[----:B------:R-:W-:Y:S02]  /*30310*/  STL [R1+0x24a4], R7 ;  /* 0x0024a40701007387 */ /* 0x000fe40000100800 */
[----:B------:R2:W-:Y:S02]  /*30320*/  STL.64 [R1+0x2548], R4 ;  /* 0x0025480401007387 */ /* 0x0005e40000100a00 */
[C---:B--2---:R-:W-:Y:S01]  /*30330*/  HMMA.16816.F32 R4, R16.reuse, R8, R20 ;  /* 0x000000081004723c */ /* 0x044fe20000001814 */
[----:B------:R-:W-:Y:S11]  /*30340*/  STL [R1+0x24a0], R29 ;  /* 0x0024a01d01007387 */ /* 0x000ff60000100800 */
[----:B------:R-:W-:Y:S11]  /*30350*/  @!UPT UIADD3 URZ, URZ, URZ, URZ ;  /* 0x0000003f3f3ff290 */ /* 0x000ff6000fffe03f */
[----:B------:R0:W-:Y:S01]  /*30360*/  STL.64 [R1+0x3a0], R4 ;  /* 0x0003a00401007387 */ /* 0x0001e20000100a00 */
[----:B------:R1:W-:Y:S02]  /*30370*/  STL.64 [R1+0x3a8], R6 ;  /* 0x0003a80601007387 */ /* 0x0003e40000100a00 */
[----:B------:R-:W3:Y:S02]  /*30380*/  LDL.LU.64 R20, [R1+0x390] ;  /* 0x0003900001147983 */ /* 0x000ee40000300a00 */
[----:B------:R-:W3:Y:S01]  /*30390*/  LDL.LU.64 R22, [R1+0x398] ;  /* 0x0003980001167983 */ /* 0x000ee20000300a00 */
[----:B0-----:R-:W2:Y:S01]  /*303a0*/  LDL.LU.64 R4, [R1+0x370] ;  /* 0x0003700001047983 */ /* 0x001ea20000300a00 */
[----:B-1----:R-:W4:Y:S02]  /*303b0*/  LDL.LU.64 R6, [R1+0x378] ;  /* 0x0003780001067983 */ /* 0x002f240000300a00 */
[----:B------:R-:W-:Y:S02]  /*303c0*/  IMAD.MOV.U32 R2, RZ, RZ, R8 ;  /* 0x000000ffff027224 */ /* 0x000fe400078e0008 */
[----:B------:R-:W-:Y:S01]  /*303d0*/  IMAD.MOV.U32 R28, RZ, RZ, R9 ;  /* 0x000000ffff1c7224 */ /* 0x000fe200078e0009 */
[----:B----4-:R-:W-:Y:S01]  /*303e0*/  STL.64 [R1+0x2560], R6 ;  /* 0x0025600601007387 */ /* 0x010fe20000100a00 */
[----:B--2---:R0:W-:Y:S03]  /*303f0*/  STL.64 [R1+0x2558], R4 ;  /* 0x0025580401007387 */ /* 0x0041e60000100a00 */
[----:B0-----:R-:W2:Y:S01]  /*30400*/  LDL.LU.64 R4, [R1+0x380] ;  /* 0x0003800001047983 */ /* 0x001ea20000300a00 */
[----:B------:R-:W2:Y:S02]  /*30410*/  LDL.LU.64 R6, [R1+0x388] ;  /* 0x0003880001067983 */ /* 0x000ea40000300a00 */
[----:B------:R-:W4:Y:S02]  /*30420*/  LDL.LU.64 R8, [R1+0x360] ;  /* 0x0003600001087983 */ /* 0x000f240000300a00 */
[----:B------:R-:W4:Y:S01]  /*30430*/  LDL.LU.64 R10, [R1+0x368] ;  /* 0x00036800010a7983 */ /* 0x000f220000300a00 */
[----:B------:R-:W2:Y:S04]  /*30440*/  LDL.LU.64 R24, [R1+0x10] ;  /* 0x0000100001187983 */ /* 0x000ea80000300a00 */
[----:B--2---:R0:W-:Y:S04]  /*30450*/  STL.64 [R1+0x2518], R24 ;  /* 0x0025181801007387 */ /* 0x0041e80000100a00 */
[----:B0-----:R-:W2:Y:S01]  /*30460*/  LDL.LU.64 R24, [R1+0x20] ;  /* 0x0000200001187983 */ /* 0x001ea20000300a00 */
[----:B---3--:R-:W-:Y:S03]  /*30470*/  HMMA.16816.F32 R20, R16, R12, R20 ;  /* 0x0000000c1014723c */ /* 0x008fe60000001814 */
[----:B--2---:R0:W-:Y:S04]  /*30480*/  STL.64 [R1+0x2520], R24 ;  /* 0x0025201801007387 */ /* 0x0041e80000100a00 */
[----:B0-----:R-:W2:Y:S01]  /*30490*/  LDL.LU.64 R24, [R1+0x30] ;  /* 0x0000300001187983 */ /* 0x001ea20000300a00 */
[----:B------:R-:W-:-:S03]  /*304a0*/  IMAD.MOV.U32 R3, RZ, RZ, R13 ;  /* 0x000000ffff037224 */ /* 0x000fc600078e000d */
[----:B--2---:R0:W-:Y:S04]  /*304b0*/  STL.64 [R1+0x2528], R24 ;  /* 0x0025281801007387 */ /* 0x0041e80000100a00 */
[----:B0-----:R-:W2:Y:S01]  /*304c0*/  LDL.LU.64 R24, [R1+0x40] ;  /* 0x0000400001187983 */ /* 0x001ea20000300a00 */
[----:B------:R-:W-:Y:S07]  /*304d0*/  STL [R1+0x24a8], R2 ;  /* 0x0024a80201007387 */ /* 0x000fee0000100800 */
[----:B------:R-:W-:Y:S02]  /*304e0*/  STL.64 [R1+0x390], R20 ;  /* 0x0003901401007387 */ /* 0x000fe40000100a00 */
[----:B------:R0:W-:Y:S02]  /*304f0*/  STL.64 [R1+0x398], R22 ;  /* 0x0003981601007387 */ /* 0x0001e40000100a00 */
[----:B0-----:R-:W-:-:S02]  /*30500*/  IMAD.MOV.U32 R23, RZ, RZ, R12 ;  /* 0x000000ffff177224 */ /* 0x001fc400078e000c */
[----:B------:R-:W3:Y:S02]  /*30510*/  LDL.LU.64 R12, [R1+0x2568] ;  /* 0x00256800010c7983 */ /* 0x000ee40000300a00 */
[C---:B---3--:R-:W-:Y:S01]  /*30520*/  HMMA.16816.F32 R4, R16.reuse, R12, R4 ;  /* 0x0000000c1004723c */ /* 0x048fe20000001804 */
[----:B------:R-:W-:Y:S02]  /*30530*/  IMAD.MOV.U32 R21, RZ, RZ, R12 ;  /* 0x000000ffff157224 */ /* 0x000fe400078e000c */
[----:B------:R-:W-:Y:S11]  /*30540*/  IMAD.MOV.U32 R22, RZ, RZ, R13 ;  /* 0x000000ffff167224 */ /* 0x000ff600078e000d */
[----:B------:R-:W-:Y:S09]  /*30550*/  @!UPT UIADD3 URZ, URZ, URZ, URZ ;  /* 0x0000003f3f3ff290 */ /* 0x000ff2000fffe03f */
[----:B------:R-:W-:Y:S01]  /*30560*/  STL.64 [R1+0x380], R4 ;  /* 0x0003800401007387 */ /* 0x000fe20000100a00 */
[----:B------:R0:W-:Y:S03]  /*30570*/  STL.64 [R1+0x388], R6 ;  /* 0x0003880601007387 */ /* 0x0001e60000100a00 */
[----:B0-----:R-:W3:Y:S01]  /*30580*/  LDL.LU.64 R6, [R1+0x2560] ;  /* 0x0025600001067983 */ /* 0x001ee20000300a00 */
        /* <DEDUP_REMOVED lines=9> */
[----:B------:R-:W4:Y:S03]  /*30620*/  LDL.LU.64 R12, [R1+0x2540] ;  /* 0x00254000010c7983 */ /* 0x000f260000300a00 */
[----:B------:R-:W-:Y:S04]  /*30630*/  STL [R1+0x2538], R6 ;  /* 0x0025380601007387 */ /* 0x000fe80000100800 */
[----:B---3--:R4:W-:Y:S02]  /*30640*/  STL.64 [R1+0x2530], R4 ;  /* 0x0025300401007387 */ /* 0x0089e40000100a00 */
[----:B----4-:R-:W-:Y:S02]  /*30650*/  HMMA.16816.F32 R4, R16, R12, R8 ;  /* 0x0000000c1004723c */ /* 0x010fe40000001808 */
[----:B------:R-:W-:Y:S01]  /*30660*/  STL.64 [R1+0x24d8], R22 ;  /* 0x0024d81601007387 */ /* 0x000fe20000100a00 */
[----:B------:R-:W-:Y:S02]  /*30670*/  STL.64 [R1+0x24d0], R20 ;  /* 0x0024d01401007387 */ /* 0x000fe40000100a00 */
[----:B------:R-:W-:-:S02]  /*30680*/  IMAD.MOV.U32 R29, RZ, RZ, R12 ;  /* 0x000000ffff1d7224 */ /* 0x000fc400078e000c */
[----:B------:R-:W-:Y:S11]  /*30690*/  IMAD.MOV.U32 R0, RZ, RZ, R13 ;  /* 0x000000ffff007224 */ /* 0x000ff600078e000d */
[----:B------:R-:W-:Y:S05]  /*306a0*/  @!UPT UIADD3 URZ, URZ, URZ, URZ ;  /* 0x0000003f3f3ff290 */ /* 0x000fea000fffe03f */
[----:B------:R0:W-:Y:S01]  /*306b0*/  STL.64 [R1+0x360], R4 ;  /* 0x0003600401007387 */ /* 0x0001e20000100a00 */
[----:B------:R1:W-:Y:S03]  /*306c0*/  STL.64 [R1+0x368], R6 ;  /* 0x0003680601007387 */ /* 0x0003e60000100a00 */
[----:B0-----:R-:W2:Y:S01]  /*306d0*/  LDL.LU.64 R4, [R1+0x350] ;  /* 0x0003500001047983 */ /* 0x001ea20000300a00 */
[----:B-1----:R-:W2:Y:S02]  /*306e0*/  LDL.LU.64 R6, [R1+0x358] ;  /* 0x0003580001067983 */ /* 0x002ea40000300a00 */
[----:B------:R-:W3:Y:S02]  /*306f0*/  LDL.LU.64 R8, [R1+0x340] ;  /* 0x0003400001087983 */ /* 0x000ee40000300a00 */
[----:B------:R-:W3:Y:S01]  /*30700*/  LDL.LU.64 R10, [R1+0x348] ;  /* 0x00034800010a7983 */ /* 0x000ee20000300a00 */
[----:B------:R-:W4:Y:S01]  /*30710*/  LDL.LU.64 R12, [R1+0x330] ;  /* 0x00033000010c7983 */ /* 0x000f220000300a00 */
[----:B------:R-:W4:Y:S02]  /*30720*/  LDL.LU.64 R14, [R1+0x338] ;  /* 0x00033800010e7983 */ /* 0x000f240000300a00 */
[----:B------:R-:W2:Y:S02]  /*30730*/  LDL.LU.64 R20, [R1+0x300] ;  /* 0x0003000001147983 */ /* 0x000ea40000300a00 */
[----:B------:R-:W2:Y:S02]  /*30740*/  LDL.LU.64 R22, [R1+0x308] ;  /* 0x0003080001167983 */ /* 0x000ea40000300a00 */
[----:B--2---:R-:W-:Y:S01]  /*30750*/  STL.64 [R1+0x24f8], R22 ;  /* 0x0024f81601007387 */ /* 0x004fe20000100a00 */
[----:B------:R0:W-:Y:S03]  /*30760*/  STL.64 [R1+0x24f0], R20 ;  /* 0x0024f01401007387 */ /* 0x0001e60000100a00 */
[----:B0-----:R-:W2:Y:S01]  /*30770*/  LDL.LU.64 R20, [R1+0x310] ;  /* 0x0003100001147983 */ /* 0x001ea20000300a00 */
[----:B------:R-:W2:Y:S01]  /*30780*/  LDL.LU.64 R22, [R1+0x318] ;  /* 0x0003180001167983 */ /* 0x000ea20000300a00 */
[C---:B------:R-:W-:Y:S01]  /*30790*/  HMMA.16816.F32 R4, R16.reuse, R24, R4 ;  /* 0x000000181004723c */ /* 0x040fe20000001804 */
[----:B------:R-:W-:Y:S01]  /*307a0*/  IMAD.MOV.U32 R2, RZ, RZ, R24 ;  /* 0x000000ffff027224 */ /* 0x000fe200078e0018 */
[----:B--2---:R-:W-:Y:S01]  /*307b0*/  STL.64 [R1+0x2510], R22 ;  /* 0x0025101601007387 */ /* 0x004fe20000100a00 */
[----:B------:R0:W-:Y:S03]  /*307c0*/  STL.64 [R1+0x2508], R20 ;  /* 0x0025081401007387 */ /* 0x0001e60000100a00 */
[----:B0-----:R-:W2:Y:S01]  /*307d0*/  LDL.LU.64 R20, [R1+0x320] ;  /* 0x0003200001147983 */ /* 0x001ea20000300a00 */
[----:B------:R-:W2:Y:S11]  /*307e0*/  LDL.LU.64 R22, [R1+0x328] ;  /* 0x0003280001167983 */ /* 0x000eb60000300a00 */
[----:B------:R-:W-:Y:S05]  /*307f0*/  @!UPT UIADD3 URZ, URZ, URZ, URZ ;  /* 0x0000003f3f3ff290 */ /* 0x000fea000fffe03f */
[----:B------:R-:W-:Y:S02]  /*30800*/  STL.64 [R1+0x350], R4 ;  /* 0x0003500401007387 */ /* 0x000fe40000100a00 */
[----:B------:R0:W-:Y:S02]  /*30810*/  STL.64 [R1+0x358], R6 ;  /* 0x0003580601007387 */ /* 0x0001e40000100a00 */
[----:B0-----:R-:W2:Y:S01]  /*30820*/  LDL.LU R6, [R1+0x2538] ;  /* 0x0025380001067983 */ /* 0x001ea20000300800 */
[----:B------:R-:W2:Y:S02]  /*30830*/  LDL.LU.64 R4, [R1+0x2530] ;  /* 0x0025300001047983 */ /* 0x000ea40000300a00 */
[----:B------:R-:W-:Y:S02]  /*30840*/  IMAD.MOV.U32 R7, RZ, RZ, R25 ;  /* 0x000000ffff077224 */ /* 0x000fe400078e0019 */
[----:B------:R-:W3:Y:S02]  /*30850*/  LDL.LU.64 R24, [R1+0x2528] ;  /* 0x0025280001187983 */ /* 0x000ee40000300a00 */
[C---:B---3--:R-:W-:Y:S11]  /*30860*/  HMMA.16816.F32 R8, R16.reuse, R24, R8 ;  /* 0x000000181008723c */ /* 0x048ff60000001808 */
[----:B------:R-:W-:Y:S11]  /*30870*/  @!UPT UIADD3 URZ, URZ, URZ, URZ ;  /* 0x0000003f3f3ff290 */ /* 0x000ff6000fffe03f */
[----:B------:R-:W-:Y:S01]  /*30880*/  @!UPT UIADD3 URZ, URZ, URZ, URZ ;  /* 0x0000003f3f3ff290 */ /* 0x000fe2000fffe03f */
[----:B------:R-:W-:Y:S01]  /*30890*/  STL.64 [R1+0x340], R8 ;  /* 0x0003400801007387 */ /* 0x000fe20000100a00 */
[----:B------:R0:W-:Y:S02]  /*308a0*/  STL.64 [R1+0x348], R10 ;  /* 0x0003480a01007387 */ /* 0x0001e40000100a00 */
[----:B0-----:R-:W-:Y:S02]  /*308b0*/  IMAD.MOV.U32 R11, RZ, RZ, R24 ;  /* 0x000000ffff0b7224 */ /* 0x001fe400078e0018 */
[----:B------:R-:W-:Y:S02]  /*308c0*/  IMAD.MOV.U32 R10, RZ, RZ, R25 ;  /* 0x000000ffff0a7224 */ /* 0x000fe400078e0019 */
[----:B------:R-:W4:Y:S02]  /*308d0*/  LDL.LU.64 R24, [R1+0x2520] ;  /* 0x0025200001187983 */ /* 0x000f240000300a00 */
[C---:B----4-:R-:W-:Y:S11]  /*308e0*/  HMMA.16816.F32 R12, R16.reuse, R24, R12 ;  /* 0x00000018100c723c */ /* 0x050ff6000000180c */
[----:B------:R-:W-:Y:S11]  /*308f0*/  @!UPT UIADD3 URZ, URZ, URZ, URZ ;  /* 0x0000003f3f3ff290 */ /* 0x000ff6000fffe03f */
[----:B------:R-:W-:Y:S01]  /*30900*/  @!UPT UIADD3 URZ, URZ, URZ, URZ ;  /* 0x0000003f3f3ff290 */ /* 0x000fe2000fffe03f */
[----:B------:R-:W-:Y:S01]  /*30910*/  STL.64 [R1+0x330], R12 ;  /* 0x0003300c01007387 */ /* 0x000fe20000100a00 */
[----:B------:R0:W-:Y:S02]  /*30920*/  STL.64 [R1+0x338], R14 ;  /* 0x0003380e01007387 */ /* 0x0001e40000100a00 */
[----:B0-----:R-:W-:Y:S02]  /*30930*/  IMAD.MOV.U32 R15, RZ, RZ, R24 ;  /* 0x000000ffff0f7224 */ /* 0x001fe400078e0018 */
[----:B------:R-:W-:Y:S02]  /*30940*/  IMAD.MOV.U32 R14, RZ, RZ, R25 ;  /* 0x000000ffff0e7224 */ /* 0x000fe400078e0019 */
        /* <DEDUP_REMOVED lines=18> */
[----:B------:R-:W3:Y:S02]  /*30a70*/  LDL.LU.64 R26, [R1+0x24e8] ;  /* 0x0024e800011a7983 */ /* 0x000ee40000300a00 */
[----:B------:R-:W2:Y:S02]  /*30a80*/  LDL.LU.64 R24, [R1+0x24e0] ;  /* 0x0024e00001187983 */ /* 0x000ea40000300a00 */
[----:B--2---:R-:W-:Y:S11]  /*30a90*/  HMMA.16816.F32 R20, R16, R24, R20 ;  /* 0x000000181014723c */ /* 0x004ff60000001814 */
[----:B------:R-:W-:Y:S11]  /*30aa0*/  @!UPT UIADD3 URZ, URZ, URZ, URZ ;  /* 0x0000003f3f3ff290 */ /* 0x000ff6000fffe03f */
[----:B------:R-:W-:Y:S01]  /*30ab0*/  @!UPT UIADD3 URZ, URZ, URZ, URZ ;  /* 0x0000003f3f3ff290 */ /* 0x000fe2000fffe03f */
[----:B------:R-:W-:Y:S01]  /*30ac0*/  STL.64 [R1+0x300], R20 ;  /* 0x0003001401007387 */ /* 0x000fe20000100a00 */
[----:B------:R0:W-:Y:S03]  /*30ad0*/  STL.64 [R1+0x308], R22 ;  /* 0x0003081601007387 */ /* 0x0001e60000100a00 */
[----:B0-----:R-:W2:Y:S01]  /*30ae0*/  LDL.LU.64 R22, [R1+0x24d8] ;  /* 0x0024d80001167983 */ /* 0x001ea20000300a00 */
[----:B------:R-:W4:Y:S02]  /*30af0*/  LDL.LU.64 R20, [R1+0x24d0] ;  /* 0x0024d00001147983 */ /* 0x000f240000300a00 */
[----:B---3--:R-:W-:Y:S02]  /*30b00*/  STL.64 [R1+0x2368], R26 ;  /* 0x0023681a01007387 */ /* 0x008fe40000100a00 */
[----:B------:R0:W-:Y:S02]  /*30b10*/  STL.64 [R1+0x2360], R24 ;  /* 0x0023601801007387 */ /* 0x0001e40000100a00 */
[----:B0-----:R-:W-:-:S02]  /*30b20*/  IMAD.MOV.U32 R24, RZ, RZ, R8 ;  /* 0x000000ffff187224 */ /* 0x001fc400078e0008 */
[----:B------:R-:W-:Y:S01]  /*30b30*/  IMAD.MOV.U32 R25, RZ, RZ, R12 ;  /* 0x000000ffff197224 */ /* 0x000fe200078e000c */
[----:B------:R-:W3:Y:S01]  /*30b40*/  LDL.LU R8, [R1+0x24c8] ;  /* 0x0024c80001087983 */ /* 0x000ee20000300800 */
[----:B------:R-:W2:Y:S03]  /*30b50*/  LDL.LU R12, [R1+0x24c4] ;  /* 0x0024c400010c7983 */ /* 0x000ea60000300800 */
[----:B------:R0:W-:Y:S02]  /*30b60*/  STL.64 [R1+0x2380], R24 ;  /* 0x0023801801007387 */ /* 0x0001e40000100a00 */
[----:B0-----:R-:W-:Y:S02]  /*30b70*/  IMAD.MOV.U32 R24, RZ, RZ, R13 ;  /* 0x000000ffff187224 */ /* 0x001fe400078e000d */
[----:B------:R-:W-:Y:S01]  /*30b80*/  IMAD.MOV.U32 R25, RZ, RZ, R9 ;  /* 0x000000ffff197224 */ /* 0x000fe200078e0009 */
[----:B------:R-:W2:Y:S01]  /*30b90*/  LDL.LU R13, [R1+0x24c0] ;  /* 0x0024c000010d7983 */ /* 0x000ea20000300800 */
[----:B------:R-:W3:Y:S03]  /*30ba0*/  LDL.LU R9, [R1+0x24bc] ;  /* 0x0024bc0001097983 */ /* 0x000ee60000300800 */
[----:B------:R0:W-:Y:S02]  /*30bb0*/  STL.64 [R1+0x2398], R24 ;  /* 0x0023981801007387 */ /* 0x0001e40000100a00 */
[----:B0-----:R-:W-:-:S02]  /*30bc0*/  IMAD.MOV.U32 R24, RZ, RZ, R15 ;  /* 0x000000ffff187224 */ /* 0x001fc400078e000f */
[----:B------:R-:W-:Y:S01]  /*30bd0*/  IMAD.MOV.U32 R25, RZ, RZ, R14 ;  /* 0x000000ffff197224 */ /* 0x000fe200078e000e */
[----:B------:R-:W2:Y:S01]  /*30be0*/  LDL.LU R15, [R1+0x24b8] ;  /* 0x0024b800010f7983 */ /* 0x000ea20000300800 */
[----:B------:R-:W2:Y:S03]  /*30bf0*/  LDL.LU R14, [R1+0x24b4] ;  /* 0x0024b400010e7983 */ /* 0x000ea60000300800 */
[----:B------:R0:W-:Y:S04]  /*30c00*/  STL.64 [R1+0x23b0], R24 ;  /* 0x0023b01801007387 */ /* 0x0001e80000100a00 */
[----:B0-----:R-:W2:Y:S01]  /*30c10*/  LDL.LU.64 R24, [R1+0x2f0] ;  /* 0x0002f00001187983 */ /* 0x001ea20000300a00 */
[----:B------:R-:W2:Y:S02]  /*30c20*/  LDL.LU.64 R26, [R1+0x2f8] ;  /* 0x0002f800011a7983 */ /* 0x000ea40000300a00 */
[C---:B--2---:R-:W-:Y:S11]  /*30c30*/  HMMA.16816.F32 R24, R16.reuse, R12, R24 ;  /* 0x0000000c1018723c */ /* 0x044ff60000001818 */
[----:B------:R-:W-:Y:S11]  /*30c40*/  @!UPT UIADD3 URZ, URZ, URZ, URZ ;  /* 0x0000003f3f3ff290 */ /* 0x000ff6000fffe03f */
[----:B------:R-:W-:Y:S01]  /*30c50*/  @!UPT UIADD3 URZ, URZ, URZ, URZ ;  /* 0x0000003f3f3ff290 */ /* 0x000fe2000fffe03f */
[----:B------:R0:W-:Y:S01]  /*30c60*/  STL.64 [R1+0x2f0], R24 ;  /* 0x0002f01801007387 */ /* 0x0001e20000100a00 */
[----:B------:R-:W-:Y:S02]  /*30c70*/  STL.64 [R1+0x2f8], R26 ;  /* 0x0002f81a01007387 */ /* 0x000fe40000100a00 */
[----:B0-----:R-:W-:Y:S02]  /*30c80*/  IMAD.MOV.U32 R24, RZ, RZ, R11 ;  /* 0x000000ffff187224 */ /* 0x001fe400078e000b */
[----:B------:R-:W-:Y:S01]  /*30c90*/  IMAD.MOV.U32 R25, RZ, RZ, R10 ;  /* 0x000000ffff197224 */ /* 0x000fe200078e000a */
[----:B------:R-:W2:Y:S01]  /*30ca0*/  LDL.LU R11, [R1+0x24b0] ;  /* 0x0024b000010b7983 */ /* 0x000ea20000300800 */
[----:B------:R-:W2:Y:S03]  /*30cb0*/  LDL.LU R10, [R1+0x24ac] ;  /* 0x0024ac00010a7983 */ /* 0x000ea60000300800 */
[----:B------:R0:W-:Y:S04]  /*30cc0*/  STL.64 [R1+0x23c8], R24 ;  /* 0x0023c81801007387 */ /* 0x0001e80000100a00 */
[----:B0-----:R-:W3:Y:S01]  /*30cd0*/  LDL.LU.64 R24, [R1+0x2e0] ;  /* 0x0002e00001187983 */ /* 0x001ee20000300a00 */
[----:B------:R-:W3:Y:S02]  /*30ce0*/  LDL.LU.64 R26, [R1+0x2e8] ;  /* 0x0002e800011a7983 */ /* 0x000ee40000300a00 */
[----:B------:R-:W-:Y:S02]  /*30cf0*/  STL.64 [R1+0x2358], R14 ;  /* 0x0023580e01007387 */ /* 0x000fe40000100a00 */
[----:B------:R0:W-:Y:S02]  /*30d00*/  STL.64 [R1+0x2350], R12 ;  /* 0x0023500c01007387 */ /* 0x0001e40000100a00 */
[----:B0-----:R-:W2:Y:S01]  /*30d10*/  LDL.LU.64 R12, [R1+0x1d0] ;  /* 0x0001d000010c7983 */ /* 0x001ea20000300a00 */
[----:B------:R-:W2:Y:S01]  /*30d20*/  LDL.LU.64 R14, [R1+0x1d8] ;  /* 0x0001d800010e7983 */ /* 0x000ea20000300a00 */
[----:B---3--:R-:W-:Y:S11]  /*30d30*/  HMMA.16816.F32 R24, R16, R8, R24 ;  /* 0x000000081018723c */ /* 0x008ff60000001818 */
[----:B------:R-:W-:Y:S11]  /*30d40*/  @!UPT UIADD3 URZ, URZ, URZ, URZ ;  /* 0x0000003f3f3ff290 */ /* 0x000ff6000fffe03f */
[----:B------:R-:W-:Y:S01]  /*30d50*/  @!UPT UIADD3 URZ, URZ, URZ, URZ ;  /* 0x0000003f3f3ff290 */ /* 0x000fe2000fffe03f */
[----:B------:R0:W-:Y:S01]  /*30d60*/  STL.64 [R1+0x2e0], R24 ;  /* 0x0002e01801007387 */ /* 0x0001e20000100a00 */
[----:B------:R-:W-:Y:S02]  /*30d70*/  STL.64 [R1+0x2e8], R26 ;  /* 0x0002e81a01007387 */ /* 0x000fe40000100a00 */
[----:B0-----:R-:W-:Y:S02]  /*30d80*/  IMAD.MOV.U32 R24, RZ, RZ, R2 ;  /* 0x000000ffff187224 */ /* 0x001fe400078e0002 */
[----:B------:R-:W-:Y:S01]  /*30d90*/  IMAD.MOV.U32 R25, RZ, RZ, R7 ;  /* 0x000000ffff197224 */ /* 0x000fe200078e0007 */
[----:B------:R-:W3:Y:S01]  /*30da0*/  LDL.LU R2, [R1+0x24a8] ;  /* 0x0024a80001027983 */ /* 0x000ee20000300800 */
[----:B------:R-:W3:Y:S03]  /*30db0*/  LDL.LU R7, [R1+0x24a4] ;  /* 0x0024a40001077983 */ /* 0x000ee60000300800 */
[----:B------:R0:W-:Y:S01]  /*30dc0*/  STL.64 [R1+0x23e0], R24 ;  /* 0x0023e01801007387 */ /* 0x0001e20000100a00 */
[----:B--2---:R-:W-:Y:S02]  /*30dd0*/  STL.64 [R1+0x2378], R10 ;  /* 0x0023780a01007387 */ /* 0x004fe40000100a00 */
[----:B------:R1:W-:Y:S02]  /*30de0*/  STL.64 [R1+0x2370], R8 ;  /* 0x0023700801007387 */ /* 0x0003e40000100a00 */
[----:B0-----:R-:W-:-:S02]  /*30df0*/  IMAD.MOV.U32 R24, RZ, RZ, R29 ;  /* 0x000000ffff187224 */ /* 0x001fc400078e001d */
[----:B------:R-:W2:Y:S01]  /*30e00*/  LDL.LU R29, [R1+0x24a0] ;  /* 0x0024a000011d7983 */ /* 0x000ea20000300800 */
[----:B-1----:R-:W-:Y:S01]  /*30e10*/  HMMA.16816.F32 R8, R16, R4, R12 ;  /* 0x000000041008723c */ /* 0x002fe2000000180c */
[----:B------:R-:W-:Y:S11]  /*30e20*/  IMAD.MOV.U32 R25, RZ, RZ, R0 ;  /* 0x000000ffff197224 */ /* 0x000ff600078e0000 */
[----:B------:R-:W-:Y:S11]  /*30e30*/  @!UPT UIADD3 URZ, URZ, URZ, URZ ;  /* 0x0000003f3f3ff290 */ /* 0x000ff6000fffe03f */
[----:B------:R-:W-:Y:S01]  /*30e40*/  STL.64 [R1+0x1d0], R8 ;  /* 0x0001d00801007387 */ /* 0x000fe20000100a00 */
[----:B------:R-:W-:Y:S02]  /*30e50*/  STL.64 [R1+0x1d8], R10 ;  /* 0x0001d80a01007387 */ /* 0x000fe40000100a00 */
[----:B------:R-:W2:Y:S02]  /*30e60*/  LDL.LU R0, [R1+0x249c] ;  /* 0x00249c0001007983 */ /* 0x000ea40000300800 */
[----:B------:R0:W-:Y:S02]  /*30e70*/  STL.64 [R1+0x23f8], R24 ;  /* 0x0023f81801007387 */ /* 0x0001e40000100a00 */
[----:B0-----:R-:W-:Y:S02]  /*30e80*/  IMAD.MOV.U32 R24, RZ, RZ, R6 ;  /* 0x000000ffff187224 */ /* 0x001fe400078e0006 */
[----:B----4-:R-:W-:Y:S01]  /*30e90*/  IMAD.MOV.U32 R25, RZ, RZ, R20 ;  /* 0x000000ffff197224 */ /* 0x010fe200078e0014 */
[----:B------:R-:W4:Y:S01]  /*30ea0*/  LDL.LU R6, [R1+0x2498] ;  /* 0x0024980001067983 */ /* 0x000f220000300800 */
[----:B------:R-:W4:Y:S03]  /*30eb0*/  LDL.LU R20, [R1+0x2494] ;  /* 0x0024940001147983 */ /* 0x000f260000300800 */
[----:B------:R0:W-:Y:S02]  /*30ec0*/  STL.64 [R1+0x2410], R24 ;  /* 0x0024101801007387 */ /* 0x0001e40000100a00 */
[----:B0-----:R-:W-:-:S02]  /*30ed0*/  IMAD.MOV.U32 R24, RZ, RZ, R21 ;  /* 0x000000ffff187224 */ /* 0x001fc400078e0015 */
[----:B------:R-:W-:Y:S01]  /*30ee0*/  IMAD.MOV.U32 R25, RZ, RZ, R22 ;  /* 0x000000ffff197224 */ /* 0x000fe200078e0016 */
[----:B------:R-:W4:Y:S01]  /*30ef0*/  LDL.LU R21, [R1+0x2490] ;  /* 0x0024900001157983 */ /* 0x000f220000300800 */
[----:B------:R-:W4:Y:S03]  /*30f00*/  LDL.LU R22, [R1+0x248c] ;  /* 0x00248c0001167983 */ /* 0x000f260000300800 */
[----:B------:R0:W-:Y:S02]  /*30f10*/  STL.64 [R1+0x2428], R24 ;  /* 0x0024281801007387 */ /* 0x0001e40000100a00 */
[----:B0-----:R-:W-:Y:S02]  /*30f20*/  IMAD.MOV.U32 R24, RZ, RZ, R23 ;  /* 0x000000ffff187224 */ /* 0x001fe400078e0017 */
[----:B------:R-:W-:Y:S01]  /*30f30*/  IMAD.MOV.U32 R25, RZ, RZ, R3 ;  /* 0x000000ffff197224 */ /* 0x000fe200078e0003 */
[----:B------:R-:W4:Y:S01]  /*30f40*/  LDL.LU R23, [R1+0x2488] ;  /* 0x0024880001177983 */ /* 0x000f220000300800 */
[----:B------:R-:W4:Y:S03]  /*30f50*/  LDL.LU R3, [R1+0x2484] ;  /* 0x0024840001037983 */ /* 0x000f260000300800 */
[----:B------:R0:W-:Y:S02]  /*30f60*/  STL.64 [R1+0x2440], R24 ;  /* 0x0024401801007387 */ /* 0x0001e40000100a00 */
[----:B0-----:R-:W-:-:S02]  /*30f70*/  IMAD.MOV.U32 R25, RZ, RZ, R28 ;  /* 0x000000ffff197224 */ /* 0x001fc400078e001c */
[----:B---3--:R-:W-:Y:S02]  /*30f80*/  IMAD.MOV.U32 R24, RZ, RZ, R2 ;  /* 0x000000ffff187224 */ /* 0x008fe400078e0002 */
[----:B------:R-:W3:Y:S01]  /*30f90*/  LDL.LU R2, [R1+0x2480] ;  /* 0x0024800001027983 */ /* 0x000ee20000300800 */
[----:B------:R-:W3:Y:S02]  /*30fa0*/  LDL.LU R28, [R1+0x247c] ;  /* 0x00247c00011c7983 */ /* 0x000ee40000300800 */
[----:B------:R0:W-:Y:S02]  /*30fb0*/  STL.64 [R1+0x2458], R24 ;  /* 0x0024581801007387 */ /* 0x0001e40000100a00 */
[----:B0-----:R-:W-:Y:S02]  /*30fc0*/  IMAD.MOV.U32 R25, RZ, RZ, R7 ;  /* 0x000000ffff197224 */ /* 0x001fe400078e0007 */
[----:B--2---:R-:W-:Y:S02]  /*30fd0*/  IMAD.MOV.U32 R24, RZ, RZ, R29 ;  /* 0x000000ffff187224 */ /* 0x004fe400078e001d */
[----:B------:R-:W2:Y:S03]  /*30fe0*/  LDL.LU R29, [R1+0x2478] ;  /* 0x00247800011d7983 */ /* 0x000ea60000300800 */
[----:B------:R0:W-:Y:S02]  /*30ff0*/  STL.64 [R1+0x2470], R24 ;  /* 0x0024701801007387 */ /* 0x0001e40000100a00 */
[----:B0-----:R-:W2:Y:S01]  /*31000*/  LDL.LU.64 R24, [R1+0x1c0] ;  /* 0x0001c00001187983 */ /* 0x001ea20000300a00 */
[----:B------:R-:W2:Y:S02]  /*31010*/  LDL.LU.64 R26, [R1+0x1c8] ;  /* 0x0001c800011a7983 */ /* 0x000ea40000300a00 */
[----:B------:R-:W2:Y:S02]  /*31020*/  LDL.LU.64 R8, [R1+0x110] ;  /* 0x0001100001087983 */ /* 0x000ea40000300a00 */
[----:B------:R-:W2:Y:S02]  /*31030*/  LDL.LU.64 R10, [R1+0x118] ;  /* 0x00011800010a7983 */ /* 0x000ea40000300a00 */
[----:B--2---:R-:W-:Y:S01]  /*31040*/  STL.64 [R1+0x2390], R10 ;  /* 0x0023900a01007387 */ /* 0x004fe20000100a00 */
[----:B------:R0:W-:Y:S03]  /*31050*/  STL.64 [R1+0x2388], R8 ;  /* 0x0023880801007387 */ /* 0x0001e60000100a00 */
[----:B0-----:R-:W2:Y:S01]  /*31060*/  LDL.LU.64 R8, [R1+0x120] ;  /* 0x0001200001087983 */ /* 0x001ea20000300a00 */
[----:B------:R-:W2:Y:S03]  /*31070*/  LDL.LU.64 R10, [R1+0x128] ;  /* 0x00012800010a7983 */ /* 0x000ea60000300a00 */
        /* <DEDUP_REMOVED lines=35> */
[----:B------:R-:W2:Y:S02]  /*312b0*/  LDL.LU.64 R10, [R1+0x1b8] ;  /* 0x0001b800010a7983 */ /* 0x000ea40000300a00 */
[----:B------:R-:W2:Y:S02]  /*312c0*/  LDL.LU.64 R12, [R1+0x100] ;  /* 0x00010000010c7983 */ /* 0x000ea40000300a00 */
[----:B------:R-:W2:Y:S01]  /*312d0*/  LDL.LU.64 R14, [R1+0x108] ;  /* 0x00010800010e7983 */ /* 0x000ea20000300a00 */
[----:B------:R-:W2:Y:S01]  /*312e0*/  LDL.LU.64 R16, [R1+0xf0] ;  /* 0x0000f00001107983 */ /* 0x000ea20000300a00 */
[----:B------:R-:W2:Y:S02]  /*312f0*/  LDL.LU.64 R18, [R1+0xf8] ;  /* 0x0000f80001127983 */ /* 0x000ea40000300a00 */
[----:B------:R4:W-:Y:S02]  /*31300*/  STL.64 [R1+0x2348], R4 ;  /* 0x0023480401007387 */ /* 0x0009e40000100a00 */
[----:B----4-:R-:W-:-:S02]  /*31310*/  IMAD.MOV.U32 R4, RZ, RZ, R6 ;  /* 0x000000ffff047224 */ /* 0x010fc400078e0006 */
[----:B------:R-:W-:-:S07]  /*31320*/  IMAD.MOV.U32 R5, RZ, RZ, R0 ;  /* 0x000000ffff057224 */ /* 0x000fce00078e0000 */
[C---:B------:R-:W-:Y:S01]  /*31330*/  HMMA.16816.F32 R4, R20.reuse, R4, R24 ;  /* 0x000000041404723c */ /* 0x040fe20000001818 */
[----:B------:R-:W2:Y:S11]  /*31340*/  LDL.LU.64 R24, [R1+0x2470] ;  /* 0x0024700001187983 */ /* 0x000eb60000300a00 */
[----:B------:R-:W-:Y:S11]  /*31350*/  @!UPT UIADD3 URZ, URZ, URZ, URZ ;  /* 0x0000003f3f3ff290 */ /* 0x000ff6000fffe03f */
[----:B------:R0:W-:Y:S01]  /*31360*/  STL.64 [R1+0x1c0], R4 ;  /* 0x0001c00401007387 */ /* 0x0001e20000100a00 */
[----:B------:R1:W-:Y:S03]  /*31370*/  STL.64 [R1+0x1c8], R6 ;  /* 0x0001c80601007387 */ /* 0x0003e60000100a00 */
[----:B0-----:R-:W4:Y:S01]  /*31380*/  LDL.LU.64 R4, [R1+0xe0] ;  /* 0x0000e00001047983 */ /* 0x001f220000300a00 */
[----:B-1----:R-:W4:Y:S01]  /*31390*/  LDL.LU.64 R6, [R1+0xe8] ;  /* 0x0000e80001067983 */ /* 0x002f220000300a00 */
        /* <DEDUP_REMOVED lines=72> */
[----:B------:R-:W4:Y:S11]  /*31820*/  LDL.LU.64 R8, [R1+0x2370] ;  /* 0x0023700001087983 */ /* 0x000f360000300a00 */
[----:B------:R-:W-:Y:S09]  /*31830*/  @!UPT UIADD3 URZ, URZ, URZ, URZ ;  /* 0x0000003f3f3ff290 */ /* 0x000ff2000fffe03f */
[----:B------:R-:W-:Y:S01]  /*31840*/  STL.64 [R1+0x110], R24 ;  /* 0x0001101801007387 */ /* 0x000fe20000100a00 */
[----:B------:R0:W-:Y:S03]  /*31850*/  STL.64 [R1+0x118], R26 ;  /* 0x0001181a01007387 */ /* 0x0001e60000100a00 */
[----:B0-----:R-:W2:Y:S01]  /*31860*/  LDL.LU.64 R26, [R1+0x2368] ;  /* 0x00236800011a7983 */ /* 0x001ea20000300a00 */
[----:B------:R-:W2:Y:S02]  /*31870*/  LDL.LU.64 R24, [R1+0x2360] ;  /* 0x0023600001187983 */ /* 0x000ea40000300a00 */
[C---:B--2---:R-:W-:Y:S11]  /*31880*/  HMMA.16816.F32 R12, R20.reuse, R24, R12 ;  /* 0x00000018140c723c */ /* 0x044ff6000000180c */
[----:B------:R-:W-:Y:S11]  /*31890*/  @!UPT UIADD3 URZ, URZ, URZ, URZ ;  /* 0x0000003f3f3ff290 */ /* 0x000ff6000fffe03f */
[----:B------:R-:W-:Y:S01]  /*318a0*/  @!UPT UIADD3 URZ, URZ, URZ, URZ ;  /* 0x0000003f3f3ff290 */ /* 0x000fe2000fffe03f */
[----:B------:R-:W-:Y:S01]  /*318b0*/  STL.64 [R1+0x100], R12 ;  /* 0x0001000c01007387 */ /* 0x000fe20000100a00 */
[----:B------:R0:W-:Y:S03]  /*318c0*/  STL.64 [R1+0x108], R14 ;  /* 0x0001080e01007387 */ /* 0x0001e60000100a00 */
[----:B0-----:R-:W2:Y:S01]  /*318d0*/  LDL.LU.64 R14, [R1+0x2358] ;  /* 0x00235800010e7983 */ /* 0x001ea20000300a00 */
[----:B------:R-:W2:Y:S01]  /*318e0*/  LDL.LU.64 R12, [R1+0x2350] ;  /* 0x00235000010c7983 */ /* 0x000ea20000300a00 */
[C---:B----4-:R-:W-:Y:S01]  /*318f0*/  HMMA.16816.F32 R4, R20.reuse, R8, R4 ;  /* 0x000000081404723c */ /* 0x050fe20000001804 */
[----:B------:R-:W4:Y:S11]  /*31900*/  LDL R25, [R1+0x5ec] ;  /* 0x0005ec0001197983 */ /* 0x000f360000100800 */
[----:B------:R-:W-:Y:S11]  /*31910*/  @!UPT UIADD3 URZ, URZ, URZ, URZ ;  /* 0x0000003f3f3ff290 */ /* 0x000ff6000fffe03f */
[----:B------:R-:W-:Y:S01]  /*31920*/  @!UPT UIADD3 URZ, URZ, URZ, URZ ;  /* 0x0000003f3f3ff290 */ /* 0x000fe2000fffe03f */
[----:B------:R-:W-:Y:S01]  /*31930*/  IMAD.MOV.U32 R9, RZ, RZ, R5 ;  /* 0x000000ffff097224 */ /* 0x000fe200078e0005 */
[----:B--2---:R-:W-:Y:S07]  /*31940*/  HMMA.16816.F32 R16, R20, R12, R16 ;  /* 0x0000000c1410723c */ /* 0x004fee0000001810 */
[----:B------:R-:W-:Y:S11]  /*31950*/  IMAD.MOV.U32 R12, RZ, RZ, R4 ;  /* 0x000000ffff0c7224 */ /* 0x000ff600078e0004 */
[----:B------:R-:W-:Y:S05]  /*31960*/  @!UPT UIADD3 URZ, URZ, URZ, URZ ;  /* 0x0000003f3f3ff290 */ /* 0x000fea000fffe03f */
[----:B------:R0:W-:Y:S01]  /*31970*/  STL.64 [R1+0xf0], R16 ;  /* 0x0000f01001007387 */ /* 0x0001e20000100a00 */
[----:B------:R1:W-:Y:S03]  /*31980*/  STL.64 [R1+0xf8], R18 ;  /* 0x0000f81201007387 */ /* 0x0003e60000100a00 */
[----:B0-----:R-:W2:Y:S01]  /*31990*/  LDL.LU.64 R16, [R1+0xc0] ;  /* 0x0000c00001107983 */ /* 0x001ea20000300a00 */
[----:B-1----:R-:W2:Y:S02]  /*319a0*/  LDL.LU.64 R18, [R1+0xc8] ;  /* 0x0000c80001127983 */ /* 0x002ea40000300a00 */
[----:B------:R-:W2:Y:S02]  /*319b0*/  LDL.LU.64 R4, [R1+0x2348] ;  /* 0x0023480001047983 */ /* 0x000ea40000300a00 */
[----:B------:R-:W-:Y:S01]  /*319c0*/  STL.64 [R1+0x2330], R14 ;  /* 0x0023300e01007387 */ /* 0x000fe20000100a00 */
[----:B------:R0:W-:Y:S02]  /*319d0*/  STL [R1+0x2328], R12 ;  /* 0x0023280c01007387 */ /* 0x0001e40000100800 */
[----:B0-----:R-:W-:-:S02]  /*319e0*/  IMAD.MOV.U32 R12, RZ, RZ, R11 ;  /* 0x000000ffff0c7224 */ /* 0x001fc400078e000b */
[----:B------:R-:W3:Y:S01]  /*319f0*/  LDL.LU R11, [R1+0x2340] ;  /* 0x00234000010b7983 */ /* 0x000ee20000300800 */
[----:B------:R-:W-:Y:S02]  /*31a00*/  IMAD.MOV.U32 R0, RZ, RZ, R7 ;  /* 0x000000ffff007224 */ /* 0x000fe400078e0007 */
[----:B------:R-:W3:Y:S02]  /*31a10*/  LDL.LU R13, [R1+0x4b4] ;  /* 0x0004b400010d7983 */ /* 0x000ee40000300800 */
[----:B------:R-:W3:Y:S01]  /*31a20*/  LDL.LU R14, [R1+0x4b8] ;  /* 0x0004b800010e7983 */ /* 0x000ee20000300800 */
[----:B------:R-:W3:Y:S01]  /*31a30*/  LDL.LU R15, [R1+0x4bc] ;  /* 0x0004bc00010f7983 */ /* 0x000ee20000300800 */
[----:B------:R0:W-:Y:S02]  /*31a40*/  STL [R1+0x1f88], R0 ;  /* 0x001f880001007387 */ /* 0x0001e40000100800 */
[----:B------:R-:W-:Y:S01]  /*31a50*/  IMAD.MOV.U32 R8, RZ, RZ, R6 ;  /* 0x000000ffff087224 */ /* 0x000fe200078e0006 */
[----:B0-----:R-:W3:Y:S04]  /*31a60*/  LDL R0, [R1+0x5f8] ;  /* 0x0005f80001007983 */ /* 0x001ee80000100800 */
[----:B------:R0:W-:Y:S02]  /*31a70*/  STL [R1+0x1f84], R8 ;  /* 0x001f840801007387 */ /* 0x0001e40000100800 */
[----:B------:R1:W-:Y:S01]  /*31a80*/  STL [R1+0x1f80], R9 ;  /* 0x001f800901007387 */ /* 0x0003e20000100800 */
[----:B--2---:R-:W-:Y:S01]  /*31a90*/  HMMA.16816.F32 R4, R20, R4, R16 ;  /* 0x000000041404723c */ /* 0x004fe20000001810 */
[----:B----4-:R-:W-:Y:S04]  /*31aa0*/  LDSM.16.MT88.4 R16, [R25+0x10800] ;  /* 0x010800001910783b */ /* 0x010fe80000004200 */
[----:B---3--:R2:W-:Y:S11]  /*31ab0*/  STL.64 [R1+0x2280], R10 ;  /* 0x0022800a01007387 */ /* 0x0085f60000100a00 */
[----:B------:R-:W-:Y:S07]  /*31ac0*/  @!UPT UIADD3 URZ, URZ, URZ, URZ ;  /* 0x0000003f3f3ff290 */ /* 0x000fee000fffe03f */
[----:B------:R3:W-:Y:S01]  /*31ad0*/  STL.64 [R1+0xc0], R4 ;  /* 0x0000c00401007387 */ /* 0x0007e20000100a00 */
[----:B0-----:R-:W4:Y:S02]  /*31ae0*/  LDL.LU R8, [R1+0x490] ;  /* 0x0004900001087983 */ /* 0x001f240000300800 */
[----:B-1----:R-:W4:Y:S02]  /*31af0*/  LDL.LU R9, [R1+0x494] ;  /* 0x0004940001097983 */ /* 0x002f240000300800 */
[----:B--2---:R-:W-:Y:S02]  /*31b00*/  IMAD.MOV.U32 R10, RZ, RZ, R26 ;  /* 0x000000ffff0a7224 */ /* 0x004fe400078e001a */
[----:B------:R-:W-:Y:S01]  /*31b10*/  IMAD.MOV.U32 R11, RZ, RZ, R27 ;  /* 0x000000ffff0b7224 */ /* 0x000fe200078e001b */
[----:B------:R-:W2:Y:S01]  /*31b20*/  LDL.LU R26, [R1+0x233c] ;  /* 0x00233c00011a7983 */ /* 0x000ea20000300800 */
[----:B------:R-:W2:Y:S03]  /*31b30*/  LDL.LU R27, [R1+0x2338] ;  /* 0x00233800011b7983 */ /* 0x000ea60000300800 */
[----:B------:R-:W0:Y:S04]  /*31b40*/  LDSM.16.MT88.4 R20, [R0+0x10800] ;  /* 0x010800000014783b */ /* 0x000e280000004200 */
[----:B------:R1:W-:Y:S01]  /*31b50*/  STL.64 [R1+0x2320], R10 ;  /* 0x0023200a01007387 */ /* 0x0003e20000100a00 */
[----:B---3--:R-:W-:-:S02]  /*31b60*/  IMAD.MOV.U32 R4, RZ, RZ, R7 ;  /* 0x000000ffff047224 */ /* 0x008fc400078e0007 */
[----:B------:R-:W-:Y:S01]  /*31b70*/  IMAD.MOV.U32 R24, RZ, RZ, R6 ;  /* 0x000000ffff187224 */ /* 0x000fe200078e0006 */
[----:B----4-:R-:W-:Y:S01]  /*31b80*/  STL.64 [R1+0x2318], R8 ;  /* 0x0023180801007387 */ /* 0x010fe20000100a00 */
[----:B-1----:R-:W3:Y:S02]  /*31b90*/  LDL.64 R10, [R1+0xa8] ;  /* 0x0000a800010a7983 */ /* 0x002ee40000100a00 */
[----:B------:R1:W-:Y:S02]  /*31ba0*/  STL [R1+0x2200], R4 ;  /* 0x0022000401007387 */ /* 0x0003e40000100800 */
[----:B-1----:R-:W3:Y:S01]  /*31bb0*/  LDL.LU R4, [R1+0x4a0] ;  /* 0x0004a00001047983 */ /* 0x002ee20000300800 */
[----:B------:R-:W3:Y:S02]  /*31bc0*/  LDL.LU R5, [R1+0x4a4] ;  /* 0x0004a40001057983 */ /* 0x000ee40000300800 */
[----:B------:R-:W3:Y:S02]  /*31bd0*/  LDL.LU R6, [R1+0x4a8] ;  /* 0x0004a80001067983 */ /* 0x000ee40000300800 */
[----:B------:R-:W3:Y:S01]  /*31be0*/  LDL.LU R7, [R1+0x4ac] ;  /* 0x0004ac0001077983 */ /* 0x000ee20000300800 */
[----:B------:R-:W-:Y:S01]  /*31bf0*/  STL [R1+0x1f8c], R24 ;  /* 0x001f8c1801007387 */ /* 0x000fe20000100800 */
[----:B--2---:R1:W-:Y:S02]  /*31c00*/  STL.64 [R1+0x2290], R26 ;  /* 0x0022901a01007387 */ /* 0x0043e40000100a00 */
[----:B------:R-:W-:Y:S01]  /*31c10*/  STL [R1+0x2288], R25 ;  /* 0x0022881901007387 */ /* 0x000fe20000100800 */
[----:B-1----:R-:W2:Y:S01]  /*31c20*/  LDL.64 R26, [R1+0x98] ;  /* 0x00009800011a7983 */ /* 0x002ea20000100a00 */
[----:B0-----:R0:W-:Y:S02]  /*31c30*/  STL.64 [R1+0x21e8], R22 ;  /* 0x0021e81601007387 */ /* 0x0011e40000100a00 */
[----:B------:R-:W-:Y:S01]  /*31c40*/  STL.64 [R1+0x21e0], R20 ;  /* 0x0021e01401007387 */ /* 0x000fe20000100a00 */
[----:B0-----:R-:W4:Y:S02]  /*31c50*/  LDL.64 R22, [R1+0xb8] ;  /* 0x0000b80001167983 */ /* 0x001f240000100a00 */
[----:B----4-:R-:W-:Y:S11]  /*31c60*/  HMMA.16816.F32 R12, R16, R22, R12 ;  /* 0x00000016100c723c */ /* 0x010ff6000000180c */
[----:B------:R-:W-:Y:S11]  /*31c70*/  @!UPT UIADD3 URZ, URZ, URZ, URZ ;  /* 0x0000003f3f3ff290 */ /* 0x000ff6000fffe03f */
[----:B------:R-:W-:Y:S01]  /*31c80*/  @!UPT UIADD3 URZ, URZ, URZ, URZ ;  /* 0x0000003f3f3ff290 */ /* 0x000fe2000fffe03f */
[----:B------:R-:W-:Y:S01]  /*31c90*/  STL.64 [R1+0x4b0], R12 ;  /* 0x0004b00c01007387 */ /* 0x000fe20000100a00 */
[----:B------:R0:W-:Y:S03]  /*31ca0*/  STL.64 [R1+0x4b8], R14 ;  /* 0x0004b80e01007387 */ /* 0x0001e60000100a00 */
[----:B0-----:R-:W4:Y:S01]  /*31cb0*/  LDL.LU.64 R14, [R1+0x2330] ;  /* 0x00233000010e7983 */ /* 0x001f220000300a00 */
[----:B------:R-:W2:Y:S02]  /*31cc0*/  LDL.LU R12, [R1+0x2328] ;  /* 0x00232800010c7983 */ /* 0x000ea40000300800 */
[----:B------:R-:W-:Y:S02]  /*31cd0*/  IMAD.MOV.U32 R0, RZ, RZ, R23 ;  /* 0x000000ffff007224 */ /* 0x000fe400078e0017 */
[----:B------:R-:W-:-:S03]  /*31ce0*/  IMAD.MOV.U32 R13, RZ, RZ, R22 ;  /* 0x000000ffff0d7224 */ /* 0x000fc600078e0016 */
[----:B------:R-:W-:Y:S02]  /*31cf0*/  STL [R1+0x2208], R0 ;  /* 0x0022080001007387 */ /* 0x000fe40000100800 */
[----:B------:R-:W-:Y:S02]  /*31d00*/  STL [R1+0x2204], R13 ;  /* 0x0022040d01007387 */ /* 0x000fe40000100800 */
[----:B----4-:R-:W-:Y:S01]  /*31d10*/  STL.64 [R1+0x22e8], R14 ;  /* 0x0022e80e01007387 */ /* 0x010fe20000100a00 */
[----:B--2---:R0:W-:Y:S03]  /*31d20*/  STL [R1+0x22e0], R12 ;  /* 0x0022e00c01007387 */ /* 0x0041e60000100800 */
[----:B0-----:R-:W2:Y:S01]  /*31d30*/  LDL.LU R12, [R1+0x470] ;  /* 0x00047000010c7983 */ /* 0x001ea20000300800 */
[----:B------:R-:W2:Y:S02]  /*31d40*/  LDL.LU R13, [R1+0x474] ;  /* 0x00047400010d7983 */ /* 0x000ea40000300800 */
[----:B------:R-:W4:Y:S02]  /*31d50*/  LDL.LU R14, [R1+0x478] ;  /* 0x00047800010e7983 */ /* 0x000f240000300800 */
[----:B------:R-:W4:Y:S01]  /*31d60*/  LDL.LU R15, [R1+0x47c] ;  /* 0x00047c00010f7983 */ /* 0x000f220000300800 */
[----:B---3--:R-:W-:Y:S01]  /*31d70*/  HMMA.16816.F32 R4, R16, R10, R4 ;  /* 0x0000000a1004723c */ /* 0x008fe20000001804 */
[----:B------:R-:W-:-:S02]  /*31d80*/  IMAD.MOV.U32 R21, RZ, RZ, R10 ;  /* 0x000000ffff157224 */ /* 0x000fc400078e000a */
[----:B------:R-:W-:Y:S01]  /*31d90*/  IMAD.MOV.U32 R20, RZ, RZ, R11 ;  /* 0x000000ffff147224 */ /* 0x000fe200078e000b */
[----:B----4-:R-:W-:Y:S01]  /*31da0*/  STL.64 [R1+0x2308], R14 ;  /* 0x0023080e01007387 */ /* 0x010fe20000100a00 */
[----:B--2---:R0:W-:Y:S03]  /*31db0*/  STL.64 [R1+0x2300], R12 ;  /* 0x0023000c01007387 */ /* 0x0041e60000100a00 */
[----:B0-----:R-:W2:Y:S01]  /*31dc0*/  LDL.LU R12, [R1+0x480] ;  /* 0x00048000010c7983 */ /* 0x001ea20000300800 */
[----:B------:R-:W2:Y:S02]  /*31dd0*/  LDL.LU R13, [R1+0x484] ;  /* 0x00048400010d7983 */ /* 0x000ea40000300800 */
[----:B------:R-:W3:Y:S02]  /*31de0*/  LDL.LU.64 R10, [R1+0x2320] ;  /* 0x00232000010a7983 */ /* 0x000ee40000300a00 */
[----:B------:R-:W3:Y:S10]  /*31df0*/  LDL.LU.64 R8, [R1+0x2318] ;  /* 0x0023180001087983 */ /* 0x000ef40000300a00 */
[----:B------:R0:W-:Y:S01]  /*31e00*/  STL.64 [R1+0x4a0], R4 ;  /* 0x0004a00401007387 */ /* 0x0001e20000100a00 */
[----:B------:R-:W-:Y:S02]  /*31e10*/  STL [R1+0x4a8], R6 ;  /* 0x0004a80601007387 */ /* 0x000fe40000100800 */
[----:B------:R-:W-:-:S02]  /*31e20*/  IMAD.MOV.U32 R14, RZ, RZ, R29 ;  /* 0x000000ffff0e7224 */ /* 0x000fc400078e001d */
[----:B0-----:R-:W-:-:S05]  /*31e30*/  IMAD.MOV.U32 R5, RZ, RZ, R7 ;  /* 0x000000ffff057224 */ /* 0x001fca00078e0007 */
[----:B------:R-:W-:Y:S01]  /*31e40*/  STL [R1+0x2214], R5 ;  /* 0x0022140501007387 */ /* 0x000fe20000100800 */
[----:B------:R-:W-:Y:S02]  /*31e50*/  STL [R1+0x2210], R20 ;  /* 0x0022101401007387 */ /* 0x000fe40000100800 */
[----:B------:R-:W-:Y:S01]  /*31e60*/  STL [R1+0x220c], R21 ;  /* 0x00220c1501007387 */ /* 0x000fe20000100800 */
[----:B---3--:R-:W-:Y:S11]  /*31e70*/  HMMA.16816.F32 R8, R16, R26, R8 ;  /* 0x0000001a1008723c */ /* 0x008ff60000001808 */
[----:B------:R-:W-:Y:S11]  /*31e80*/  @!UPT UIADD3 URZ, URZ, URZ, URZ ;  /* 0x0000003f3f3ff290 */ /* 0x000ff6000fffe03f */
[----:B------:R-:W-:Y:S01]  /*31e90*/  @!UPT UIADD3 URZ, URZ, URZ, URZ ;  /* 0x0000003f3f3ff290 */ /* 0x000fe2000fffe03f */
[----:B------:R0:W-:Y:S01]  /*31ea0*/  STL.64 [R1+0x490], R8 ;  /* 0x0004900801007387 */ /* 0x0001e20000100a00 */
[----:B------:R-:W-:-:S03]  /*31eb0*/  IMAD.MOV.U32 R29, RZ, RZ, R10 ;  /* 0x000000ffff1d7224 */ /* 0x000fc600078e000a */
[----:B0-----:R-:W3:Y:S01]  /*31ec0*/  LDL.LU R8, [R1+0x450] ;  /* 0x0004500001087983 */ /* 0x001ee20000300800 */
[----:B------:R-:W3:Y:S02]  /*31ed0*/  LDL.LU R9, [R1+0x454] ;  /* 0x0004540001097983 */ /* 0x000ee40000300800 */
[----:B------:R-:W4:Y:S02]  /*31ee0*/  LDL.LU R10, [R1+0x458] ;  /* 0x00045800010a7983 */ /* 0x000f240000300800 */
[----:B------:R-:W-:Y:S02]  /*31ef0*/  IMAD.MOV.U32 R15, RZ, RZ, R28 ;  /* 0x000000ffff0f7224 */ /* 0x000fe400078e001c */
[----:B------:R-:W-:Y:S02]  /*31f00*/  IMAD.MOV.U32 R28, RZ, RZ, R11 ;  /* 0x000000ffff1c7224 */ /* 0x000fe400078e000b */
[----:B------:R-:W-:-:S05]  /*31f10*/  IMAD.MOV.U32 R11, RZ, RZ, R2 ;  /* 0x000000ffff0b7224 */ /* 0x000fca00078e0002 */
[----:B----4-:R0:W-:Y:S01]  /*31f20*/  STL.64 [R1+0x22f8], R10 ;  /* 0x0022f80a01007387 */ /* 0x0101e20000100a00 */
[----:B---3--:R-:W-:Y:S03]  /*31f30*/  STL.64 [R1+0x22f0], R8 ;  /* 0x0022f00801007387 */ /* 0x008fe60000100a00 */
[----:B0-----:R-:W3:Y:S04]  /*31f40*/  LDL.64 R10, [R1+0x78] ;  /* 0x00007800010a7983 */ /* 0x001ee80000100a00 */
[----:B---3--:R0:W-:Y:S04]  /*31f50*/  STL.64 [R1+0x2310], R10 ;  /* 0x0023100a01007387 */ /* 0x0081e80000100a00 */
[----:B0-----:R-:W2:Y:S01]  /*31f60*/  LDL.64 R10, [R1+0x88] ;  /* 0x00008800010a7983 */ /* 0x001ea20000100a00 */
[----:B------:R-:W-:-:S02]  /*31f70*/  IMAD.MOV.U32 R22, RZ, RZ, R27 ;  /* 0x000000ffff167224 */ /* 0x000fc400078e001b */
[----:B------:R-:W-:Y:S02]  /*31f80*/  IMAD.MOV.U32 R23, RZ, RZ, R26 ;  /* 0x000000ffff177224 */ /* 0x000fe400078e001a */
[----:B------:R-:W3:Y:S01]  /*31f90*/  LDL.64 R26, [R1+0x58] ;  /* 0x00005800011a7983 */ /* 0x000ee20000100a00 */
[----:B------:R-:W-:Y:S02]  /*31fa0*/  STL [R1+0x2230], R22 ;  /* 0x0022301601007387 */ /* 0x000fe40000100800 */
[----:B------:R0:W-:Y:S02]  /*31fb0*/  STL [R1+0x2218], R23 ;  /* 0x0022181701007387 */ /* 0x0001e40000100800 */
[----:B0-----:R-:W4:Y:S01]  /*31fc0*/  LDL.64 R22, [R1+0x68] ;  /* 0x0000680001167983 */ /* 0x001f220000100a00 */
[----:B------:R-:W-:Y:S02]  /*31fd0*/  STL [R1+0x1e14], R28 ;  /* 0x001e141c01007387 */ /* 0x000fe40000100800 */
[----:B------:R-:W-:Y:S01]  /*31fe0*/  STL [R1+0x1e10], R29 ;  /* 0x001e101d01007387 */ /* 0x000fe20000100800 */
[----:B--2---:R-:W-:Y:S01]  /*31ff0*/  HMMA.16816.F32 R12, R16, R10, R12 ;  /* 0x0000000a100c723c */ /* 0x004fe2000000180c */
[----:B------:R-:W-:-:S02]  /*32000*/  IMAD.MOV.U32 R7, RZ, RZ, R10 ;  /* 0x000000ffff077224 */ /* 0x000fc400078e000a */
[----:B------:R-:W-:Y:S02]  /*32010*/  IMAD.MOV.U32 R6, RZ, RZ, R11 ;  /* 0x000000ffff067224 */ /* 0x000fe400078e000b */
[----:B------:R-:W2:Y:S11]  /*32020*/  LDL.LU.64 R10, [R1+0x2310] ;  /* 0x00231000010a7983 */ /* 0x000eb60000300a00 */
[----:B------:R-:W-:Y:S07]  /*32030*/  @!UPT UIADD3 URZ, URZ, URZ, URZ ;  /* 0x0000003f3f3ff290 */ /* 0x000fee000fffe03f */
[----:B------:R-:W-:Y:S01]  /*32040*/  STL.64 [R1+0x480], R12 ;  /* 0x0004800c01007387 */ /* 0x000fe20000100a00 */
[----:B------:R0:W-:Y:S02]  /*32050*/  STL [R1+0x488], R14 ;  /* 0x0004880e01007387 */ /* 0x0001e40000100800 */
[----:B------:R-:W-:Y:S02]  /*32060*/  IMAD.MOV.U32 R2, RZ, RZ, R15 ;  /* 0x000000ffff027224 */ /* 0x000fe400078e000f */
[----:B0-----:R-:W3:Y:S01]  /*32070*/  LDL.LU.64 R14, [R1+0x2308] ;  /* 0x00230800010e7983 */ /* 0x001ee20000300a00 */
[----:B------:R-:W3:Y:S02]  /*32080*/  LDL.LU.64 R12, [R1+0x2300] ;  /* 0x00230000010c7983 */ /* 0x000ee40000300a00 */
[----:B------:R0:W-:Y:S02]  /*32090*/  STL [R1+0x1f90], R2 ;  /* 0x001f900201007387 */ /* 0x0001e40000100800 */
[----:B--2---:R-:W-:-:S02]  /*320a0*/  IMAD.MOV.U32 R4, RZ, RZ, R10 ;  /* 0x000000ffff047224 */ /* 0x004fc400078e000a */
[----:B0-----:R-:W-:Y:S01]  /*320b0*/  IMAD.MOV.U32 R2, RZ, RZ, R11 ;  /* 0x000000ffff027224 */ /* 0x001fe200078e000b */
[C---:B---3--:R-:W-:Y:S01]  /*320c0*/  HMMA.16816.F32 R12, R16.reuse, R10, R12 ;  /* 0x0000000a100c723c */ /* 0x048fe2000000180c */
[----:B------:R-:W2:Y:S01]  /*320d0*/  LDL.LU.64 R10, [R1+0x22f8] ;  /* 0x0022f800010a7983 */ /* 0x000ea20000300a00 */
[----:B------:R-:W2:Y:S11]  /*320e0*/  LDL.LU.64 R8, [R1+0x22f0] ;  /* 0x0022f00001087983 */ /* 0x000eb60000300a00 */
[----:B------:R-:W-:Y:S10]  /*320f0*/  @!UPT UIADD3 URZ, URZ, URZ, URZ ;  /* 0x0000003f3f3ff290 */ /* 0x000ff4000fffe03f */
[----:B------:R-:W-:Y:S01]  /*32100*/  STL [R1+0x470], R12 ;  /* 0x0004700c01007387 */ /* 0x000fe20000100800 */
[----:B------:R0:W-:Y:S02]  /*32110*/  STL [R1+0x47c], R15 ;  /* 0x00047c0f01007387 */ /* 0x0001e40000100800 */
[----:B------:R-:W-:Y:S02]  /*32120*/  IMAD.MOV.U32 R29, RZ, RZ, R14 ;  /* 0x000000ffff1d7224 */ /* 0x000fe400078e000e */
[----:B0-----:R-:W3:Y:S01]  /*32130*/  LDL.LU.64 R14, [R1+0x22e8] ;  /* 0x0022e800010e7983 */ /* 0x001ee20000300a00 */
[----:B------:R-:W2:Y:S02]  /*32140*/  LDL.LU R12, [R1+0x22e0] ;  /* 0x0022e000010c7983 */ /* 0x000ea40000300800 */
[----:B------:R-:W-:Y:S02]  /*32150*/  STL.64 [R1+0x22c0], R6 ;  /* 0x0022c00601007387 */ /* 0x000fe40000100a00 */
[----:B------:R0:W-:Y:S02]  /*32160*/  STL [R1+0x22b8], R4 ;  /* 0x0022b80401007387 */ /* 0x0001e40000100800 */
[----:B0-----:R-:W2:Y:S01]  /*32170*/  LDL.LU R4, [R1+0x460] ;  /* 0x0004600001047983 */ /* 0x001ea20000300800 */
[----:B------:R-:W2:Y:S02]  /*32180*/  LDL.LU R5, [R1+0x464] ;  /* 0x0004640001057983 */ /* 0x000ea40000300800 */
[----:B------:R-:W2:Y:S02]  /*32190*/  LDL.LU R6, [R1+0x468] ;  /* 0x0004680001067983 */ /* 0x000ea40000300800 */
[----:B------:R-:W2:Y:S02]  /*321a0*/  LDL.LU R7, [R1+0x46c] ;  /* 0x00046c0001077983 */ /* 0x000ea40000300800 */
[----:B------:R-:W-:Y:S01]  /*321b0*/  IMAD.MOV.U32 R28, RZ, RZ, R13 ;  /* 0x000000ffff1c7224 */ /* 0x000fe200078e000d */
[----:B------:R-:W-:Y:S01]  /*321c0*/  STL [R1+0x2234], R2 ;  /* 0x0022340201007387 */ /* 0x000fe20000100800 */
[----:B------:R4:W-:Y:S03]  /*321d0*/  STL [R1+0x1f98], R29 ;  /* 0x001f981d01007387 */ /* 0x0009e60000100800 */
[----:B------:R-:W-:Y:S01]  /*321e0*/  STL [R1+0x1f94], R28 ;  /* 0x001f941c01007387 */ /* 0x000fe20000100800 */
[----:B----4-:R-:W-:Y:S01]  /*321f0*/  IMAD.MOV.U32 R29, RZ, RZ, R22 ;  /* 0x000000ffff1d7224 */ /* 0x010fe200078e0016 */
[----:B--2---:R-:W-:Y:S01]  /*32200*/  HMMA.16816.F32 R4, R16, R22, R4 ;  /* 0x000000161004723c */ /* 0x004fe20000001804 */
[----:B---3--:R-:W-:-:S06]  /*32210*/  IMAD.MOV.U32 R21, RZ, RZ, R14 ;  /* 0x000000ffff157224 */ /* 0x008fcc00078e000e */
[----:B------:R-:W-:Y:S11]  /*32220*/  IMAD.MOV.U32 R22, RZ, RZ, R15 ;  /* 0x000000ffff167224 */ /* 0x000ff600078e000f */
[----:B------:R-:W-:Y:S05]  /*32230*/  @!UPT UIADD3 URZ, URZ, URZ, URZ ;  /* 0x0000003f3f3ff290 */ /* 0x000fea000fffe03f */
[----:B------:R0:W-:Y:S01]  /*32240*/  STL.64 [R1+0x460], R4 ;  /* 0x0004600401007387 */ /* 0x0001e20000100a00 */
[----:B------:R1:W-:Y:S03]  /*32250*/  STL.64 [R1+0x468], R6 ;  /* 0x0004680601007387 */ /* 0x0003e60000100a00 */
[----:B0-----:R-:W2:Y:S01]  /*32260*/  LDL.LU R4, [R1+0x430] ;  /* 0x0004300001047983 */ /* 0x001ea20000300800 */
[----:B------:R-:W2:Y:S02]  /*32270*/  LDL.LU R5, [R1+0x434] ;  /* 0x0004340001057983 */ /* 0x000ea40000300800 */
[----:B-1----:R-:W3:Y:S02]  /*32280*/  LDL.LU R6, [R1+0x438] ;  /* 0x0004380001067983 */ /* 0x002ee40000300800 */
[----:B------:R-:W3:Y:S01]  /*32290*/  LDL.LU R7, [R1+0x43c] ;  /* 0x00043c0001077983 */ /* 0x000ee20000300800 */
[----:B------:R-:W4:Y:S01]  /*322a0*/  LDL.LU R20, [R1+0x440] ;  /* 0x0004400001147983 */ /* 0x000f220000300800 */
[----:B------:R-:W4:Y:S02]  /*322b0*/  LDL.LU R14, [R1+0x22dc] ;  /* 0x0022dc00010e7983 */ /* 0x000f240000300800 */
[----:B------:R-:W4:Y:S01]  /*322c0*/  LDL.LU R15, [R1+0x22d8] ;  /* 0x0022d800010f7983 */ /* 0x000f220000300800 */
[----:B------:R-:W-:Y:S01]  /*322d0*/  HMMA.16816.F32 R8, R16, R26, R8 ;  /* 0x0000001a1008723c */ /* 0x000fe20000001808 */
[----:B------:R-:W-:-:S02]  /*322e0*/  IMAD.MOV.U32 R13, RZ, RZ, R27 ;  /* 0x000000ffff0d7224 */ /* 0x000fc400078e001b */
[----:B------:R-:W-:Y:S02]  /*322f0*/  IMAD.MOV.U32 R28, RZ, RZ, R23 ;  /* 0x000000ffff1c7224 */ /* 0x000fe400078e0017 */
[----:B------:R-:W-:Y:S11]  /*32300*/  IMAD.MOV.U32 R23, RZ, RZ, R3 ;  /* 0x000000ffff177224 */ /* 0x000ff600078e0003 */
[----:B------:R-:W-:Y:S08]  /*32310*/  @!UPT UIADD3 URZ, URZ, URZ, URZ ;  /* 0x0000003f3f3ff290 */ /* 0x000ff0000fffe03f */
[----:B------:R-:W-:Y:S01]  /*32320*/  IMAD.MOV.U32 R3, RZ, RZ, R11 ;  /* 0x000000ffff037224 */ /* 0x000fe200078e000b */
[----:B---3--:R0:W-:Y:S01]  /*32330*/  STL.64 [R1+0x22d0], R6 ;  /* 0x0022d00601007387 */ /* 0x0081e20000100a00 */
[----:B--2---:R-:W-:Y:S03]  /*32340*/  STL.64 [R1+0x22c8], R4 ;  /* 0x0022c80401007387 */ /* 0x004fe60000100a00 */
[----:B0-----:R-:W2:Y:S01]  /*32350*/  LDL.64 R6, [R1+0x48] ;  /* 0x0000480001067983 */ /* 0x001ea20000100a00 */
[----:B------:R-:W-:Y:S02]  /*32360*/  STL.64 [R1+0x450], R8 ;  /* 0x0004500801007387 */ /* 0x000fe40000100a00 */
[----:B------:R-:W-:Y:S02]  /*32370*/  STL [R1+0x458], R10 ;  /* 0x0004580a01007387 */ /* 0x000fe40000100800 */
[----:B----4-:R-:W-:Y:S01]  /*32380*/  STL.64 [R1+0x2250], R14 ;  /* 0x0022500e01007387 */ /* 0x010fe20000100a00 */
[----:B------:R0:W-:Y:S04]  /*32390*/  STL.64 [R1+0x2248], R12 ;  /* 0x0022480c01007387 */ /* 0x0001e80000100a00 */
[----:B0-----:R-:W3:Y:S01]  /*323a0*/  LDL.LU R12, [R1+0x3f0] ;  /* 0x0003f000010c7983 */ /* 0x001ee20000300800 */
[----:B------:R-:W3:Y:S02]  /*323b0*/  LDL.LU R13, [R1+0x3f4] ;  /* 0x0003f400010d7983 */ /* 0x000ee40000300800 */
[----:B------:R-:W4:Y:S02]  /*323c0*/  LDL.LU R14, [R1+0x3f8] ;  /* 0x0003f800010e7983 */ /* 0x000f240000300800 */
[----:B------:R-:W4:Y:S01]  /*323d0*/  LDL.LU R15, [R1+0x3fc] ;  /* 0x0003fc00010f7983 */ /* 0x000f220000300800 */
[----:B------:R-:W2:Y:S01]  /*323e0*/  LDL.LU R8, [R1+0x410] ;  /* 0x0004100001087983 */ /* 0x000ea20000300800 */
[----:B------:R-:W2:Y:S02]  /*323f0*/  LDL.LU R9, [R1+0x414] ;  /* 0x0004140001097983 */ /* 0x000ea40000300800 */
[----:B------:R-:W2:Y:S02]  /*32400*/  LDL.LU R10, [R1+0x418] ;  /* 0x00041800010a7983 */ /* 0x000ea40000300800 */
[----:B------:R-:W2:Y:S02]  /*32410*/  LDL.LU R11, [R1+0x41c] ;  /* 0x00041c00010b7983 */ /* 0x000ea40000300800 */
[----:B--2---:R-:W-:Y:S01]  /*32420*/  STL.64 [R1+0x22a0], R10 ;  /* 0x0022a00a01007387 */ /* 0x004fe20000100a00 */
[----:B------:R0:W-:Y:S03]  /*32430*/  STL.64 [R1+0x2298], R8 ;  /* 0x0022980801007387 */ /* 0x0001e60000100a00 */
[----:B0-----:R-:W2:Y:S01]  /*32440*/  LDL.LU R8, [R1+0x420] ;  /* 0x0004200001087983 */ /* 0x001ea20000300800 */
[----:B------:R-:W2:Y:S02]  /*32450*/  LDL.LU R9, [R1+0x424] ;  /* 0x0004240001097983 */ /* 0x000ea40000300800 */
[----:B------:R-:W2:Y:S02]  /*32460*/  LDL.LU R10, [R1+0x428] ;  /* 0x00042800010a7983 */ /* 0x000ea40000300800 */
[----:B------:R-:W2:Y:S02]  /*32470*/  LDL.LU R11, [R1+0x42c] ;  /* 0x00042c00010b7983 */ /* 0x000ea40000300800 */
[----:B------:R-:W-:Y:S01]  /*32480*/  IMAD.MOV.U32 R0, RZ, RZ, R26 ;  /* 0x000000ffff007224 */ /* 0x000fe200078e001a */
[----:B------:R-:W-:Y:S01]  /*32490*/  HMMA.16816.F32 R20, R16, R6, R20 ;  /* 0x000000061014723c */ /* 0x000fe20000001814 */
[----:B--2---:R0:W-:Y:S01]  /*324a0*/  STL.64 [R1+0x22b0], R10 ;  /* 0x0022b00a01007387 */ /* 0x0041e20000100a00 */
[----:B------:R-:W-:Y:S02]  /*324b0*/  STL.64 [R1+0x22a8], R8 ;  /* 0x0022a80801007387 */ /* 0x000fe40000100a00 */
[----:B------:R-:W2:Y:S01]  /*324c0*/  LDL.64 R26, [R1+0x28] ;  /* 0x00002800011a7983 */ /* 0x000ea20000100a00 */
[----:B0-----:R-:W2:Y:S01]  /*324d0*/  LDL.64 R10, [R1+0x38] ;  /* 0x00003800010a7983 */ /* 0x001ea20000100a00 */
[----:B----4-:R0:W-:Y:S02]  /*324e0*/  STL.64 [R1+0x2260], R14 ;  /* 0x0022600e01007387 */ /* 0x0101e40000100a00 */
[----:B---3--:R-:W-:Y:S01]  /*324f0*/  STL.64 [R1+0x2258], R12 ;  /* 0x0022580c01007387 */ /* 0x008fe20000100a00 */
[----:B0-----:R-:W3:Y:S04]  /*32500*/  LDL.64 R14, [R1+0x8] ;  /* 0x00000800010e7983 */ /* 0x001ee80000100a00 */
[----:B---3--:R0:W-:Y:S04]  /*32510*/  STL.64 [R1+0x2278], R14 ;  /* 0x0022780e01007387 */ /* 0x0081e80000100a00 */
[----:B0-----:R-:W3:Y:S01]  /*32520*/  LDL.64 R14, [R1+0x18] ;  /* 0x00001800010e7983 */ /* 0x001ee20000100a00 */
[----:B------:R0:W-:Y:S05]  /*32530*/  STL [R1+0x1f9c], R3 ;  /* 0x001f9c0301007387 */ /* 0x0001ea0000100800 */
[----:B------:R1:W-:Y:S02]  /*32540*/  STL.64 [R1+0x440], R20 ;  /* 0x0004401401007387 */ /* 0x0003e40000100a00 */
[----:B------:R-:W-:Y:S02]  /*32550*/  STL.64 [R1+0x448], R22 ;  /* 0x0004481601007387 */ /* 0x000fe40000100a00 */
[----:B0-----:R-:W-:-:S02]  /*32560*/  IMAD.MOV.U32 R3, RZ, RZ, R7 ;  /* 0x000000ffff037224 */ /* 0x001fc400078e0007 */
[----:B-1----:R-:W-:Y:S02]  /*32570*/  IMAD.MOV.U32 R21, RZ, RZ, R6 ;  /* 0x000000ffff157224 */ /* 0x002fe400078e0006 */
[----:B------:R-:W2:Y:S01]  /*32580*/  LDL.LU.64 R6, [R1+0x22d0] ;  /* 0x0022d00001067983 */ /* 0x000ea20000300a00 */
[----:B------:R-:W2:Y:S02]  /*32590*/  LDL.LU.64 R4, [R1+0x22c8] ;  /* 0x0022c80001047983 */ /* 0x000ea40000300a00 */
[C---:B--2---:R-:W-:Y:S11]  /*325a0*/  HMMA.16816.F32 R4, R16.reuse, R10, R4 ;  /* 0x0000000a1004723c */ /* 0x044ff60000001804 */
[----:B------:R-:W-:Y:S11]  /*325b0*/  @!UPT UIADD3 URZ, URZ, URZ, URZ ;  /* 0x0000003f3f3ff290 */ /* 0x000ff6000fffe03f */
[----:B------:R-:W-:Y:S01]  /*325c0*/  @!UPT UIADD3 URZ, URZ, URZ, URZ ;  /* 0x0000003f3f3ff290 */ /* 0x000fe2000fffe03f */
[----:B------:R-:W-:Y:S01]  /*325d0*/  STL.64 [R1+0x430], R4 ;  /* 0x0004300401007387 */ /* 0x000fe20000100a00 */
[----:B------:R0:W-:Y:S03]  /*325e0*/  STL.64 [R1+0x438], R6 ;  /* 0x0004380601007387 */ /* 0x0001e60000100a00 */
[----:B0-----:R-:W2:Y:S01]  /*325f0*/  LDL.LU.64 R6, [R1+0x22c0] ;  /* 0x0022c00001067983 */ /* 0x001ea20000300a00 */
[----:B------:R-:W4:Y:S02]  /*32600*/  LDL.LU R4, [R1+0x22b8] ;  /* 0x0022b80001047983 */ /* 0x000f240000300800 */
[----:B------:R-:W-:Y:S02]  /*32610*/  IMAD.MOV.U32 R5, RZ, RZ, R10 ;  /* 0x000000ffff057224 */ /* 0x000fe400078e000a */
[----:B------:R-:W-:Y:S02]  /*32620*/  IMAD.MOV.U32 R20, RZ, RZ, R11 ;  /* 0x000000ffff147224 */ /* 0x000fe400078e000b */
[----:B------:R-:W3:Y:S01]  /*32630*/  LDL.LU.64 R10, [R1+0x22b0] ;  /* 0x0022b000010a7983 */ /* 0x000ee20000300a00 */
[----:B------:R-:W3:Y:S03]  /*32640*/  LDL.LU.64 R8, [R1+0x22a8] ;  /* 0x0022a80001087983 */ /* 0x000ee60000300a00 */
[----:B--2---:R-:W-:Y:S01]  /*32650*/  STL.64 [R1+0x2228], R6 ;  /* 0x0022280601007387 */ /* 0x004fe20000100a00 */
[----:B----4-:R0:W-:Y:S03]  /*32660*/  STL.64 [R1+0x2220], R4 ;  /* 0x0022200401007387 */ /* 0x0101e60000100a00 */
[----:B0-----:R-:W2:Y:S01]  /*32670*/  LDL.LU R4, [R1+0x3d0] ;  /* 0x0003d00001047983 */ /* 0x001ea20000300800 */
[----:B------:R-:W2:Y:S02]  /*32680*/  LDL.LU R5, [R1+0x3d4] ;  /* 0x0003d40001057983 */ /* 0x000ea40000300800 */
[----:B------:R-:W4:Y:S02]  /*32690*/  LDL.LU R6, [R1+0x3d8] ;  /* 0x0003d80001067983 */ /* 0x000f240000300800 */
[----:B------:R-:W4:Y:S01]  /*326a0*/  LDL.LU R7, [R1+0x3dc] ;  /* 0x0003dc0001077983 */ /* 0x000f220000300800 */
[----:B---3--:R-:W-:Y:S01]  /*326b0*/  HMMA.16816.F32 R8, R16, R26, R8 ;  /* 0x0000001a1008723c */ /* 0x008fe20000001808 */
[----:B----4-:R-:W-:Y:S01]  /*326c0*/  STL.64 [R1+0x2240], R6 ;  /* 0x0022400601007387 */ /* 0x010fe20000100a00 */
[----:B--2---:R0:W-:Y:S03]  /*326d0*/  STL.64 [R1+0x2238], R4 ;  /* 0x0022380401007387 */ /* 0x0041e60000100a00 */
[----:B0-----:R-:W2:Y:S01]  /*326e0*/  LDL.LU R4, [R1+0x3e0] ;  /* 0x0003e00001047983 */ /* 0x001ea20000300800 */
[----:B------:R-:W2:Y:S02]  /*326f0*/  LDL.LU R5, [R1+0x3e4] ;  /* 0x0003e40001057983 */ /* 0x000ea40000300800 */
[----:B------:R-:W3:Y:S02]  /*32700*/  LDL.LU R6, [R1+0x3e8] ;  /* 0x0003e80001067983 */ /* 0x000ee40000300800 */
[----:B------:R-:W3:Y:S02]  /*32710*/  LDL.LU R7, [R1+0x3ec] ;  /* 0x0003ec0001077983 */ /* 0x000ee40000300800 */
[----:B---3--:R-:W-:Y:S01]  /*32720*/  STL.64 [R1+0x2270], R6 ;  /* 0x0022700601007387 */ /* 0x008fe20000100a00 */
[----:B--2---:R0:W-:Y:S03]  /*32730*/  STL.64 [R1+0x2268], R4 ;  /* 0x0022680401007387 */ /* 0x0041e60000100a00 */
[----:B0-----:R-:W2:Y:S01]  /*32740*/  LDL.LU R4, [R1+0x400] ;  /* 0x0004000001047983 */ /* 0x001ea20000300800 */
[----:B------:R-:W2:Y:S02]  /*32750*/  LDL.LU R5, [R1+0x404] ;  /* 0x0004040001057983 */ /* 0x000ea40000300800 */
[----:B------:R-:W2:Y:S02]  /*32760*/  LDL.LU R6, [R1+0x408] ;  /* 0x0004080001067983 */ /* 0x000ea40000300800 */
[----:B------:R-:W2:Y:S02]  /*32770*/  LDL.LU R7, [R1+0x40c] ;  /* 0x00040c0001077983 */ /* 0x000ea40000300800 */
[----:B------:R-:W-:Y:S01]  /*32780*/  STL.64 [R1+0x420], R8 ;  /* 0x0004200801007387 */ /* 0x000fe20000100a00 */
[----:B------:R0:W-:Y:S03]  /*32790*/  STL.64 [R1+0x428], R10 ;  /* 0x0004280a01007387 */ /* 0x0001e60000100a00 */
[----:B0-----:R-:W3:Y:S01]  /*327a0*/  LDL.LU.64 R10, [R1+0x22a0] ;  /* 0x0022a000010a7983 */ /* 0x001ee20000300a00 */
[----:B------:R-:W3:Y:S02]  /*327b0*/  LDL.LU.64 R8, [R1+0x2298] ;  /* 0x0022980001087983 */ /* 0x000ee40000300a00 */
[----:B------:R-:W-:-:S02]  /*327c0*/  IMAD.MOV.U32 R23, RZ, RZ, R26 ;  /* 0x000000ffff177224 */ /* 0x000fc400078e001a */
[----:B------:R-:W-:Y:S02]  /*327d0*/  IMAD.MOV.U32 R24, RZ, RZ, R27 ;  /* 0x000000ffff187224 */ /* 0x000fe400078e001b */
[----:B------:R-:W4:Y:S01]  /*327e0*/  LDL.LU.64 R26, [R1+0x2290] ;  /* 0x00229000011a7983 */ /* 0x000f220000300a00 */
[----:B------:R-:W2:Y:S01]  /*327f0*/  LDL.LU R25, [R1+0x2288] ;  /* 0x0022880001197983 */ /* 0x000ea20000300800 */
[C---:B---3--:R-:W-:Y:S11]  /*32800*/  HMMA.16816.F32 R8, R16.reuse, R14, R8 ;  /* 0x0000000e1008723c */ /* 0x048ff60000001808 */
[----:B------:R-:W-:Y:S11]  /*32810*/  @!UPT UIADD3 URZ, URZ, URZ, URZ ;  /* 0x0000003f3f3ff290 */ /* 0x000ff6000fffe03f */
[----:B------:R-:W-:Y:S01]  /*32820*/  @!UPT UIADD3 URZ, URZ, URZ, URZ ;  /* 0x0000003f3f3ff290 */ /* 0x000fe2000fffe03f */
[----:B------:R0:W-:Y:S01]  /*32830*/  STL.64 [R1+0x410], R8 ;  /* 0x0004100801007387 */ /* 0x0001e20000100a00 */
[----:B------:R1:W-:Y:S02]  /*32840*/  STL.64 [R1+0x418], R10 ;  /* 0x0004180a01007387 */ /* 0x0003e40000100a00 */
[----:B0-----:R-:W-:Y:S01]  /*32850*/  IMAD.MOV.U32 R9, RZ, RZ, R14 ;  /* 0x000000ffff097224 */ /* 0x001fe200078e000e */
[----:B-1----:R-:W3:Y:S01]  /*32860*/  LDL.LU.64 R10, [R1+0x2280] ;  /* 0x00228000010a7983 */ /* 0x002ee20000300a00 */
        /* <DEDUP_REMOVED lines=10> */
[----:B------:R-:W4:Y:S02]  /*32910*/  LDL.LU.64 R14, [R1+0x2260] ;  /* 0x00226000010e7983 */ /* 0x000f240000300a00 */
[----:B------:R-:W4:Y:S02]  /*32920*/  LDL.LU.64 R12, [R1+0x2258] ;  /* 0x00225800010c7983 */ /* 0x000f240000300a00 */
[C---:B----4-:R-:W-:Y:S11]  /*32930*/  HMMA.16816.F32 R12, R16.reuse, R26, R12 ;  /* 0x0000001a100c723c */ /* 0x050ff6000000180c */
[----:B------:R-:W-:Y:S11]  /*32940*/  @!UPT UIADD3 URZ, URZ, URZ, URZ ;  /* 0x0000003f3f3ff290 */ /* 0x000ff6000fffe03f */
[----:B------:R-:W-:Y:S01]  /*32950*/  @!UPT UIADD3 URZ, URZ, URZ, URZ ;  /* 0x0000003f3f3ff290 */ /* 0x000fe2000fffe03f */
[----:B------:R-:W-:Y:S01]  /*32960*/  STL.64 [R1+0x3f0], R12 ;  /* 0x0003f00c01007387 */ /* 0x000fe20000100a00 */
[----:B------:R0:W-:Y:S03]  /*32970*/  STL.64 [R1+0x3f8], R14 ;  /* 0x0003f80e01007387 */ /* 0x0001e60000100a00 */
[----:B0-----:R-:W2:Y:S01]  /*32980*/  LDL.LU.64 R14, [R1+0x2250] ;  /* 0x00225000010e7983 */ /* 0x001ea20000300a00 */
[----:B------:R-:W4:Y:S02]  /*32990*/  LDL.LU.64 R12, [R1+0x2248] ;  /* 0x00224800010c7983 */ /* 0x000f240000300a00 */
[----:B------:R-:W-:Y:S02]  /*329a0*/  STL.64 [R1+0x20c0], R26 ;  /* 0x0020c01a01007387 */ /* 0x000fe40000100a00 */
[----:B------:R-:W-:Y:S01]  /*329b0*/  STL [R1+0x20b8], R25 ;  /* 0x0020b81901007387 */ /* 0x000fe20000100800 */
[----:B--2---:R-:W-:Y:S11]  /*329c0*/  HMMA.16816.F32 R4, R16, R14, R4 ;  /* 0x0000000e1004723c */ /* 0x004ff60000001804 */
[----:B------:R-:W-:Y:S11]  /*329d0*/  @!UPT UIADD3 URZ, URZ, URZ, URZ ;  /* 0x0000003f3f3ff290 */ /* 0x000ff6000fffe03f */
[----:B------:R-:W-:Y:S01]  /*329e0*/  @!UPT UIADD3 URZ, URZ, URZ, URZ ;  /* 0x0000003f3f3ff290 */ /* 0x000fe2000fffe03f */
[----:B------:R-:W-:Y:S01]  /*329f0*/  STL.64 [R1+0x3e0], R4 ;  /* 0x0003e00401007387 */ /* 0x000fe20000100a00 */
[----:B------:R0:W-:Y:S03]  /*32a00*/  STL.64 [R1+0x3e8], R6 ;  /* 0x0003e80601007387 */ /* 0x0001e60000100a00 */
[----:B0-----:R-:W3:Y:S01]  /*32a10*/  LDL.LU.64 R6, [R1+0x2240] ;  /* 0x0022400001067983 */ /* 0x001ee20000300a00 */
[----:B------:R-:W3:Y:S02]  /*32a20*/  LDL.LU.64 R4, [R1+0x2238] ;  /* 0x0022380001047983 */ /* 0x000ee40000300a00 */
[----:B------:R-:W-:Y:S02]  /*32a30*/  IMAD.MOV.U32 R26, RZ, RZ, R2 ;  /* 0x000000ffff1a7224 */ /* 0x000fe400078e0002 */
[----:B------:R-:W-:Y:S01]  /*32a40*/  IMAD.MOV.U32 R27, RZ, RZ, R22 ;  /* 0x000000ffff1b7224 */ /* 0x000fe200078e0016 */
[----:B------:R-:W-:Y:S01]  /*32a50*/  STL.64 [R1+0x20f8], R14 ;  /* 0x0020f80e01007387 */ /* 0x000fe20000100a00 */
[----:B----4-:R-:W-:Y:S02]  /*32a60*/  STL [R1+0x20f0], R12 ;  /* 0x0020f00c01007387 */ /* 0x010fe40000100800 */
[----:B------:R-:W2:Y:S02]  /*32a70*/  LDL.LU R2, [R1+0x2234] ;  /* 0x0022340001027983 */ /* 0x000ea40000300800 */
[----:B------:R-:W4:Y:S01]  /*32a80*/  LDL.LU R22, [R1+0x2230] ;  /* 0x0022300001167983 */ /* 0x000f220000300800 */
[----:B------:R0:W-:Y:S02]  /*32a90*/  STL.64 [R1+0x20d8], R26 ;  /* 0x0020d81a01007387 */ /* 0x0001e40000100a00 */
[----:B0-----:R-:W-:-:S02]  /*32aa0*/  IMAD.MOV.U32 R26, RZ, RZ, R9 ;  /* 0x000000ffff1a7224 */ /* 0x001fc400078e0009 */
[----:B------:R-:W-:Y:S02]  /*32ab0*/  IMAD.MOV.U32 R27, RZ, RZ, R8 ;  /* 0x000000ffff1b7224 */ /* 0x000fe400078e0008 */
[----:B------:R-:W-:Y:S02]  /*32ac0*/  IMAD.MOV.U32 R14, RZ, RZ, R23 ;  /* 0x000000ffff0e7224 */ /* 0x000fe400078e0017 */
[----:B------:R-:W-:Y:S01]  /*32ad0*/  IMAD.MOV.U32 R15, RZ, RZ, R24 ;  /* 0x000000ffff0f7224 */ /* 0x000fe200078e0018 */
[----:B---3--:R-:W-:Y:S11]  /*32ae0*/  HMMA.16816.F32 R4, R16, R10, R4 ;  /* 0x0000000a1004723c */ /* 0x008ff60000001804 */
[----:B------:R-:W-:Y:S11]  /*32af0*/  @!UPT UIADD3 URZ, URZ, URZ, URZ ;  /* 0x0000003f3f3ff290 */ /* 0x000ff6000fffe03f */
[----:B------:R-:W-:Y:S01]  /*32b00*/  @!UPT UIADD3 URZ, URZ, URZ, URZ ;  /* 0x0000003f3f3ff290 */ /* 0x000fe2000fffe03f */
[----:B------:R-:W-:Y:S01]  /*32b10*/  STL.64 [R1+0x3d0], R4 ;  /* 0x0003d00401007387 */ /* 0x000fe20000100a00 */
[----:B------:R0:W-:Y:S03]  /*32b20*/  STL.64 [R1+0x3d8], R6 ;  /* 0x0003d80601007387 */ /* 0x0001e60000100a00 */
[----:B0-----:R-:W3:Y:S01]  /*32b30*/  LDL.LU.64 R6, [R1+0x2228] ;  /* 0x0022280001067983 */ /* 0x001ee20000300a00 */
[----:B------:R-:W2:Y:S02]  /*32b40*/  LDL.LU.64 R4, [R1+0x2220] ;  /* 0x0022200001047983 */ /* 0x000ea40000300a00 */
[----:B------:R-:W-:Y:S02]  /*32b50*/  STL.64 [R1+0x2100], R26 ;  /* 0x0021001a01007387 */ /* 0x000fe40000100a00 */
[----:B------:R0:W-:Y:S01]  /*32b60*/  STL.64 [R1+0x20a0], R10 ;  /* 0x0020a00a01007387 */ /* 0x0001e20000100a00 */
[----:B------:R-:W3:Y:S01]  /*32b70*/  LDL.LU R8, [R1+0x1f0] ;  /* 0x0001f00001087983 */ /* 0x000ee20000300800 */
[----:B------:R-:W3:Y:S03]  /*32b80*/  LDL.LU R9, [R1+0x1f4] ;  /* 0x0001f40001097983 */ /* 0x000ee60000300800 */
[----:B0-----:R-:W3:Y:S01]  /*32b90*/  LDL.LU R10, [R1+0x1f8] ;  /* 0x0001f800010a7983 */ /* 0x001ee20000300800 */
[----:B------:R-:W3:Y:S02]  /*32ba0*/  LDL.LU R11, [R1+0x1fc] ;  /* 0x0001fc00010b7983 */ /* 0x000ee40000300800 */
[----:B------:R-:W3:Y:S02]  /*32bb0*/  LDL.LU R23, [R1+0x2218] ;  /* 0x0022180001177983 */ /* 0x000ee40000300800 */
[----:B------:R0:W-:Y:S01]  /*32bc0*/  STL.64 [R1+0x2108], R14 ;  /* 0x0021080e01007387 */ /* 0x0001e20000100a00 */
[----:B------:R-:W3:Y:S01]  /*32bd0*/  LDL.LU R24, [R1+0x230] ;  /* 0x0002300001187983 */ /* 0x000ee20000300800 */
[----:B------:R-:W3:Y:S02]  /*32be0*/  LDL.LU R25, [R1+0x234] ;  /* 0x0002340001197983 */ /* 0x000ee40000300800 */
[----:B------:R-:W3:Y:S02]  /*32bf0*/  LDL.LU R26, [R1+0x238] ;  /* 0x00023800011a7983 */ /* 0x000ee40000300800 */
[----:B------:R-:W3:Y:S02]  /*32c00*/  LDL.LU R27, [R1+0x23c] ;  /* 0x00023c00011b7983 */ /* 0x000ee40000300800 */
[----:B0-----:R-:W-:-:S02]  /*32c10*/  IMAD.MOV.U32 R15, RZ, RZ, R20 ;  /* 0x000000ffff0f7224 */ /* 0x001fc400078e0014 */
[----:B--2---:R-:W-:Y:S01]  /*32c20*/  IMAD.MOV.U32 R14, RZ, RZ, R5 ;  /* 0x000000ffff0e7224 */ /* 0x004fe200078e0005 */
[----:B---3--:R-:W-:Y:S01]  /*32c30*/  STL.64 [R1+0x2118], R26 ;  /* 0x0021181a01007387 */ /* 0x008fe20000100a00 */
[----:B------:R0:W-:Y:S02]  /*32c40*/  STL.64 [R1+0x2110], R24 ;  /* 0x0021101801007387 */ /* 0x0001e40000100a00 */
[----:B------:R-:W2:Y:S02]  /*32c50*/  LDL.LU R5, [R1+0x2214] ;  /* 0x0022140001057983 */ /* 0x000ea40000300800 */
[----:B------:R-:W3:Y:S01]  /*32c60*/  LDL.LU R20, [R1+0x2210] ;  /* 0x0022100001147983 */ /* 0x000ee20000300800 */
[----:B------:R1:W-:Y:S04]  /*32c70*/  STL.64 [R1+0x2120], R14 ;  /* 0x0021200e01007387 */ /* 0x0003e80000100a00 */
[----:B0-----:R-:W2:Y:S01]  /*32c80*/  LDL.LU R24, [R1+0x240] ;  /* 0x0002400001187983 */ /* 0x001ea20000300800 */
[----:B------:R-:W2:Y:S02]  /*32c90*/  LDL.LU R25, [R1+0x244] ;  /* 0x0002440001197983 */ /* 0x000ea40000300800 */
[----:B------:R-:W2:Y:S02]  /*32ca0*/  LDL.LU R26, [R1+0x248] ;  /* 0x00024800011a7983 */ /* 0x000ea40000300800 */
[----:B------:R-:W2:Y:S02]  /*32cb0*/  LDL.LU R27, [R1+0x24c] ;  /* 0x00024c00011b7983 */ /* 0x000ea40000300800 */
[----:B-1----:R-:W-:-:S02]  /*32cc0*/  IMAD.MOV.U32 R14, RZ, RZ, R21 ;  /* 0x000000ffff0e7224 */ /* 0x002fc400078e0015 */
[----:B------:R-:W-:Y:S01]  /*32cd0*/  IMAD.MOV.U32 R15, RZ, RZ, R3 ;  /* 0x000000ffff0f7224 */ /* 0x000fe200078e0003 */
[----:B--2---:R-:W-:Y:S01]  /*32ce0*/  STL.64 [R1+0x2130], R26 ;  /* 0x0021301a01007387 */ /* 0x004fe20000100a00 */
[----:B------:R-:W-:Y:S02]  /*32cf0*/  STL.64 [R1+0x2128], R24 ;  /* 0x0021281801007387 */ /* 0x000fe40000100a00 */
[----:B------:R-:W2:Y:S02]  /*32d00*/  LDL.LU R21, [R1+0x220c] ;  /* 0x00220c0001157983 */ /* 0x000ea40000300800 */
[----:B------:R0:W-:Y:S02]  /*32d10*/  STL.64 [R1+0x2138], R14 ;  /* 0x0021380e01007387 */ /* 0x0001e40000100a00 */
[----:B0-----:R-:W-:Y:S02]  /*32d20*/  IMAD.MOV.U32 R14, RZ, RZ, R0 ;  /* 0x000000ffff0e7224 */ /* 0x001fe400078e0000 */
[----:B------:R-:W-:Y:S01]  /*32d30*/  IMAD.MOV.U32 R15, RZ, RZ, R13 ;  /* 0x000000ffff0f7224 */ /* 0x000fe200078e000d */
[----:B------:R-:W2:Y:S01]  /*32d40*/  LDL.LU R0, [R1+0x2208] ;  /* 0x0022080001007983 */ /* 0x000ea20000300800 */
[----:B------:R-:W2:Y:S03]  /*32d50*/  LDL.LU R13, [R1+0x2204] ;  /* 0x00220400010d7983 */ /* 0x000ea60000300800 */
[----:B------:R0:W-:Y:S01]  /*32d60*/  STL.64 [R1+0x2150], R14 ;  /* 0x0021500e01007387 */ /* 0x0001e20000100a00 */
[----:B------:R-:W2:Y:S02]  /*32d70*/  LDL.LU R24, [R1+0x250] ;  /* 0x0002500001187983 */ /* 0x000ea40000300800 */
[----:B------:R-:W2:Y:S02]  /*32d80*/  LDL.LU R25, [R1+0x254] ;  /* 0x0002540001197983 */ /* 0x000ea40000300800 */
[----:B------:R-:W2:Y:S01]  /*32d90*/  LDL.LU R26, [R1+0x258] ;  /* 0x00025800011a7983 */ /* 0x000ea20000300800 */
[----:B------:R-:W2:Y:S01]  /*32da0*/  LDL.LU R27, [R1+0x25c] ;  /* 0x00025c00011b7983 */ /* 0x000ea20000300800 */
[----:B0-----:R-:W-:-:S02]  /*32db0*/  IMAD.MOV.U32 R14, RZ, RZ, R29 ;  /* 0x000000ffff0e7224 */ /* 0x001fc400078e001d */
[----:B------:R-:W-:-:S05]  /*32dc0*/  IMAD.MOV.U32 R15, RZ, RZ, R28 ;  /* 0x000000ffff0f7224 */ /* 0x000fca00078e001c */
[----:B------:R-:W-:Y:S04]  /*32dd0*/  STL.64 [R1+0x2168], R14 ;  /* 0x0021680e01007387 */ /* 0x000fe80000100a00 */
[----:B--2---:R-:W-:Y:S01]  /*32de0*/  STL.64 [R1+0x2148], R26 ;  /* 0x0021481a01007387 */ /* 0x004fe20000100a00 */
[----:B------:R0:W-:Y:S03]  /*32df0*/  STL.64 [R1+0x2140], R24 ;  /* 0x0021401801007387 */ /* 0x0001e60000100a00 */
[----:B0-----:R-:W2:Y:S01]  /*32e00*/  LDL.LU R24, [R1+0x260] ;  /* 0x0002600001187983 */ /* 0x001ea20000300800 */
[----:B------:R-:W2:Y:S02]  /*32e10*/  LDL.LU R25, [R1+0x264] ;  /* 0x0002640001197983 */ /* 0x000ea40000300800 */
[----:B------:R-:W2:Y:S02]  /*32e20*/  LDL.LU R26, [R1+0x268] ;  /* 0x00026800011a7983 */ /* 0x000ea40000300800 */
[----:B------:R-:W2:Y:S02]  /*32e30*/  LDL.LU R27, [R1+0x26c] ;  /* 0x00026c00011b7983 */ /* 0x000ea40000300800 */
[----:B------:R-:W-:-:S02]  /*32e40*/  IMAD.MOV.U32 R14, RZ, RZ, R4 ;  /* 0x000000ffff0e7224 */ /* 0x000fc400078e0004 */
[----:B------:R-:W-:Y:S01]  /*32e50*/  IMAD.MOV.U32 R15, RZ, RZ, R2 ;  /* 0x000000ffff0f7224 */ /* 0x000fe200078e0002 */
[----:B------:R-:W3:Y:S04]  /*32e60*/  LDL.LU R4, [R1+0x2200] ;  /* 0x0022000001047983 */ /* 0x000ee80000300800 */
        /* <DEDUP_REMOVED lines=9> */
[----:B------:R-:W3:Y:S01]  /*32f00*/  LDL.LU R7, [R1+0x21fc] ;  /* 0x0021fc0001077983 */ /* 0x000ee20000300800 */
[----:B------:R-:W3:Y:S03]  /*32f10*/  LDL.LU R6, [R1+0x21f8] ;  /* 0x0021f80001067983 */ /* 0x000ee60000300800 */
        /* <DEDUP_REMOVED lines=8> */
[----:B----4-:R-:W-:-:S05]  /*32fa0*/  IMAD.MOV.U32 R15, RZ, RZ, R22 ;  /* 0x000000ffff0f7224 */ /* 0x010fca00078e0016 */
[----:B------:R-:W-:Y:S04]  /*32fb0*/  STL.64 [R1+0x21b0], R14 ;  /* 0x0021b00e01007387 */ /* 0x000fe80000100a00 */
[----:B--2---:R-:W-:Y:S01]  /*32fc0*/  STL.64 [R1+0x2190], R26 ;  /* 0x0021901a01007387 */ /* 0x004fe20000100a00 */
[----:B------:R0:W-:Y:S03]  /*32fd0*/  STL.64 [R1+0x2188], R24 ;  /* 0x0021881801007387 */ /* 0x0001e60000100a00 */
[----:B0-----:R-:W2:Y:S01]  /*32fe0*/  LDL.LU R24, [R1+0x290] ;  /* 0x0002900001187983 */ /* 0x001ea20000300800 */
[----:B------:R-:W2:Y:S02]  /*32ff0*/  LDL.LU R25, [R1+0x294] ;  /* 0x0002940001197983 */ /* 0x000ea40000300800 */
[----:B------:R-:W4:Y:S02]  /*33000*/  LDL.LU R26, [R1+0x298] ;  /* 0x00029800011a7983 */ /* 0x000f240000300800 */
[----:B------:R-:W4:Y:S02]  /*33010*/  LDL.LU R27, [R1+0x29c] ;  /* 0x00029c00011b7983 */ /* 0x000f240000300800 */
[----:B------:R-:W-:-:S02]  /*33020*/  IMAD.MOV.U32 R14, RZ, RZ, R21 ;  /* 0x000000ffff0e7224 */ /* 0x000fc400078e0015 */
[----:B---3--:R-:W-:-:S05]  /*33030*/  IMAD.MOV.U32 R15, RZ, RZ, R20 ;  /* 0x000000ffff0f7224 */ /* 0x008fca00078e0014 */
[----:B------:R-:W-:Y:S04]  /*33040*/  STL.64 [R1+0x21c8], R14 ;  /* 0x0021c80e01007387 */ /* 0x000fe80000100a00 */
[----:B----4-:R-:W-:Y:S01]  /*33050*/  STL.64 [R1+0x21a8], R26 ;  /* 0x0021a81a01007387 */ /* 0x010fe20000100a00 */
[----:B--2---:R0:W-:Y:S03]  /*33060*/  STL.64 [R1+0x21a0], R24 ;  /* 0x0021a01801007387 */ /* 0x0041e60000100a00 */
[----:B0-----:R-:W2:Y:S01]  /*33070*/  LDL.LU R24, [R1+0x2a0] ;  /* 0x0002a00001187983 */ /* 0x001ea20000300800 */
[----:B------:R-:W2:Y:S02]  /*33080*/  LDL.LU R25, [R1+0x2a4] ;  /* 0x0002a40001197983 */ /* 0x000ea40000300800 */
[----:B------:R-:W3:Y:S02]  /*33090*/  LDL.LU R26, [R1+0x2a8] ;  /* 0x0002a800011a7983 */ /* 0x000ee40000300800 */
[----:B------:R-:W3:Y:S01]  /*330a0*/  LDL.LU R27, [R1+0x2ac] ;  /* 0x0002ac00011b7983 */ /* 0x000ee20000300800 */
[----:B------:R-:W4:Y:S01]  /*330b0*/  LDL.LU R20, [R1+0x2d0] ;  /* 0x0002d00001147983 */ /* 0x000f220000300800 */
[----:B------:R-:W4:Y:S02]  /*330c0*/  LDL.LU R21, [R1+0x2d4] ;  /* 0x0002d40001157983 */ /* 0x000f240000300800 */
[----:B------:R-:W4:Y:S02]  /*330d0*/  LDL.LU R22, [R1+0x2d8] ;  /* 0x0002d80001167983 */ /* 0x000f240000300800 */
[----:B------:R-:W4:Y:S01]  /*330e0*/  LDL.LU R23, [R1+0x2dc] ;  /* 0x0002dc0001177983 */ /* 0x000f220000300800 */
[----:B---3--:R-:W-:Y:S01]  /*330f0*/  STL.64 [R1+0x21c0], R26 ;  /* 0x0021c01a01007387 */ /* 0x008fe20000100a00 */
        /* <DEDUP_REMOVED lines=10> */
[----:B------:R-:W2:Y:S01]  /*331a0*/  LDL.LU R27, [R1+0x2cc] ;  /* 0x0002cc00011b7983 */ /* 0x000ea20000300800 */
[----:B------:R-:W-:Y:S01]  /*331b0*/  STL.64 [R1+0x20b0], R10 ;  /* 0x0020b00a01007387 */ /* 0x000fe20000100a00 */
[----:B------:R0:W-:Y:S03]  /*331c0*/  STL.64 [R1+0x20a8], R8 ;  /* 0x0020a80801007387 */ /* 0x0001e60000100a00 */
[----:B0-----:R-:W3:Y:S01]  /*331d0*/  LDL.LU R8, [R1+0x200] ;  /* 0x0002000001087983 */ /* 0x001ee20000300800 */
[----:B------:R-:W3:Y:S02]  /*331e0*/  LDL.LU R9, [R1+0x204] ;  /* 0x0002040001097983 */ /* 0x000ee40000300800 */
[----:B------:R-:W2:Y:S02]  /*331f0*/  LDL.LU R10, [R1+0x208] ;  /* 0x00020800010a7983 */ /* 0x000ea40000300800 */
[----:B------:R-:W2:Y:S02]  /*33200*/  LDL.LU R11, [R1+0x20c] ;  /* 0x00020c00010b7983 */ /* 0x000ea40000300800 */
[----:B--2---:R-:W-:Y:S01]  /*33210*/  STL.64 [R1+0x20d0], R10 ;  /* 0x0020d00a01007387 */ /* 0x004fe20000100a00 */
[----:B---3--:R0:W-:Y:S03]  /*33220*/  STL.64 [R1+0x20c8], R8 ;  /* 0x0020c80801007387 */ /* 0x0081e60000100a00 */
[----:B0-----:R-:W2:Y:S01]  /*33230*/  LDL.LU R8, [R1+0x210] ;  /* 0x0002100001087983 */ /* 0x001ea20000300800 */
[----:B------:R-:W2:Y:S02]  /*33240*/  LDL.LU R9, [R1+0x214] ;  /* 0x0002140001097983 */ /* 0x000ea40000300800 */
[----:B------:R-:W-:-:S02]  /*33250*/  IMAD.MOV.U32 R10, RZ, RZ, R6 ;  /* 0x000000ffff0a7224 */ /* 0x000fc400078e0006 */
[----:B------:R-:W-:Y:S01]  /*33260*/  IMAD.MOV.U32 R11, RZ, RZ, R7 ;  /* 0x000000ffff0b7224 */ /* 0x000fe200078e0007 */
[----:B------:R-:W4:Y:S01]  /*33270*/  LDL.LU R6, [R1+0x21f4] ;  /* 0x0021f40001067983 */ /* 0x000f220000300800 */
[----:B------:R-:W4:Y:S03]  /*33280*/  LDL.LU R7, [R1+0x21f0] ;  /* 0x0021f00001077983 */ /* 0x000f260000300800 */
[----:B------:R-:W-:Y:S04]  /*33290*/  STL.64 [R1+0x20e8], R10 ;  /* 0x0020e80a01007387 */ /* 0x000fe80000100a00 */
[----:B--2---:R0:W-:Y:S01]  /*332a0*/  STL.64 [R1+0x20e0], R8 ;  /* 0x0020e00801007387 */ /* 0x0041e20000100a00 */
[----:B----4-:R-:W-:Y:S03]  /*332b0*/  HMMA.16816.F32 R16, R16, R6, R20 ;  /* 0x000000061010723c */ /* 0x010fe60000001814 */
[----:B0-----:R-:W2:Y:S01]  /*332c0*/  LDL.LU R8, [R1+0x220] ;  /* 0x0002200001087983 */ /* 0x001ea20000300800 */
[----:B------:R-:W2:Y:S02]  /*332d0*/  LDL.LU R9, [R1+0x224] ;  /* 0x0002240001097983 */ /* 0x000ea40000300800 */
[----:B------:R-:W2:Y:S02]  /*332e0*/  LDL.LU R10, [R1+0x228] ;  /* 0x00022800010a7983 */ /* 0x000ea40000300800 */
[----:B------:R-:W2:Y:S01]  /*332f0*/  LDL.LU R11, [R1+0x22c] ;  /* 0x00022c00010b7983 */ /* 0x000ea20000300800 */
[----:B------:R-:W3:Y:S01]  /*33300*/  LDL.LU.64 R22, [R1+0x21e8] ;  /* 0x0021e80001167983 */ /* 0x000ee20000300a00 */
[----:B------:R-:W3:Y:S02]  /*33310*/  LDL.LU.64 R20, [R1+0x21e0] ;  /* 0x0021e00001147983 */ /* 0x000ee40000300a00 */
[----:B------:R-:W-:-:S02]  /*33320*/  IMAD.MOV.U32 R14, RZ, RZ, R13 ;  /* 0x000000ffff0e7224 */ /* 0x000fc400078e000d */
[----:B------:R-:W-:-:S09]  /*33330*/  IMAD.MOV.U32 R15, RZ, RZ, R0 ;  /* 0x000000ffff0f7224 */ /* 0x000fd200078e0000 */
[----:B------:R0:W-:Y:S01]  /*33340*/  STL.64 [R1+0x2d0], R16 ;  /* 0x0002d01001007387 */ /* 0x0001e20000100a00 */
[----:B------:R1:W-:Y:S03]  /*33350*/  STL.64 [R1+0x2d8], R18 ;  /* 0x0002d81201007387 */ /* 0x0003e60000100a00 */
[----:B0-----:R-:W4:Y:S01]  /*33360*/  LDL.LU R16, [R1+0xd0] ;  /* 0x0000d00001107983 */ /* 0x001f220000300800 */
[----:B------:R-:W4:Y:S02]  /*33370*/  LDL.LU R17, [R1+0xd4] ;  /* 0x0000d40001117983 */ /* 0x000f240000300800 */
[----:B-1----:R-:W4:Y:S02]  /*33380*/  LDL.LU R18, [R1+0xd8] ;  /* 0x0000d80001127983 */ /* 0x002f240000300800 */
[----:B------:R-:W4:Y:S01]  /*33390*/  LDL.LU R19, [R1+0xdc] ;  /* 0x0000dc0001137983 */ /* 0x000f220000300800 */
[C---:B---3--:R-:W-:Y:S01]  /*333a0*/  HMMA.16816.F32 R12, R20.reuse, R14, R24 ;  /* 0x0000000e140c723c */ /* 0x048fe20000001818 */
[----:B------:R-:W3:Y:S01]  /*333b0*/  LDL.LU.64 R26, [R1+0x21d8] ;  /* 0x0021d800011a7983 */ /* 0x000ee20000300a00 */
[----:B------:R-:W3:Y:S11]  /*333c0*/  LDL.LU.64 R24, [R1+0x21d0] ;  /* 0x0021d00001187983 */ /* 0x000ef60000300a00 */
[----:B------:R-:W-:Y:S10]  /*333d0*/  @!UPT UIADD3 URZ, URZ, URZ, URZ ;  /* 0x0000003f3f3ff290 */ /* 0x000ff4000fffe03f */
[----:B------:R-:W-:Y:S01]  /*333e0*/  STL.64 [R1+0x2c0], R12 ;  /* 0x0002c00c01007387 */ /* 0x000fe20000100a00 */
[----:B------:R0:W-:Y:S03]  /*333f0*/  STL.64 [R1+0x2c8], R14 ;  /* 0x0002c80e01007387 */ /* 0x0001e60000100a00 */
[----:B0-----:R-:W3:Y:S02]  /*33400*/  LDL.LU.64 R14, [R1+0x21c8] ;  /* 0x0021c800010e7983 */ /* 0x001ee40000300a00 */
[C---:B---3--:R-:W-:Y:S02]  /*33410*/  HMMA.16816.F32 R12, R20.reuse, R14, R24 ;  /* 0x0000000e140c723c */ /* 0x048fe40000001818 */
[----:B------:R-:W3:Y:S01]  /*33420*/  LDL.LU.64 R26, [R1+0x21c0] ;  /* 0x0021c000011a7983 */ /* 0x000ee20000300a00 */
[----:B------:R-:W3:Y:S11]  /*33430*/  LDL.LU.64 R24, [R1+0x21b8] ;  /* 0x0021b80001187983 */ /* 0x000ef60000300a00 */
[----:B------:R-:W-:Y:S09]  /*33440*/  @!UPT UIADD3 URZ, URZ, URZ, URZ ;  /* 0x0000003f3f3ff290 */ /* 0x000ff2000fffe03f */
        /* <DEDUP_REMOVED lines=53> */
[----:B------:R-:W2:Y:S11]  /*337a0*/  LDL.LU.64 R26, [R1+0x2100] ;  /* 0x00210000011a7983 */ /* 0x000eb60000300a00 */
[----:B------:R-:W-:Y:S10]  /*337b0*/  @!UPT UIADD3 URZ, URZ, URZ, URZ ;  /* 0x0000003f3f3ff290 */ /* 0x000ff4000fffe03f */
[----:B------:R-:W-:Y:S01]  /*337c0*/  STL.64 [R1+0x230], R12 ;  /* 0x0002300c01007387 */ /* 0x000fe20000100a00 */
[----:B------:R0:W-:Y:S03]  /*337d0*/  STL.64 [R1+0x238], R14 ;  /* 0x0002380e01007387 */ /* 0x0001e60000100a00 */
[----:B0-----:R-:W3:Y:S01]  /*337e0*/  LDL.LU.64 R14, [R1+0x20f8] ;  /* 0x0020f800010e7983 */ /* 0x001ee20000300a00 */
[----:B------:R-:W3:Y:S02]  /*337f0*/  LDL.LU R12, [R1+0x20f0] ;  /* 0x0020f000010c7983 */ /* 0x000ee40000300800 */
[----:B------:R-:W3:Y:S02]  /*33800*/  LDL R0, [R1+0x5f4] ;  /* 0x0005f40001007983 */ /* 0x000ee40000100800 */
[----:B------:R-:W3:Y:S01]  /*33810*/  LDL R13, [R1+0x5f0] ;  /* 0x0005f000010d7983 */ /* 0x000ee20000100800 */
[C---:B--2---:R-:W-:Y:S01]  /*33820*/  HMMA.16816.F32 R24, R20.reuse, R26, R8 ;  /* 0x0000001a1418723c */ /* 0x044fe20000001808 */
[----:B------:R-:W2:Y:S01]  /*33830*/  LDL.LU.64 R10, [R1+0x20e8] ;  /* 0x0020e800010a7983 */ /* 0x000ea20000300a00 */
[----:B------:R-:W2:Y:S11]  /*33840*/  LDL.LU.64 R8, [R1+0x20e0] ;  /* 0x0020e00001087983 */ /* 0x000eb60000300a00 */
[----:B------:R-:W-:Y:S10]  /*33850*/  @!UPT UIADD3 URZ, URZ, URZ, URZ ;  /* 0x0000003f3f3ff290 */ /* 0x000ff4000fffe03f */
[----:B------:R-:W-:Y:S01]  /*33860*/  STL.64 [R1+0x220], R24 ;  /* 0x0002201801007387 */ /* 0x000fe20000100a00 */
[----:B------:R0:W-:Y:S03]  /*33870*/  STL.64 [R1+0x228], R26 ;  /* 0x0002281a01007387 */ /* 0x0001e60000100a00 */
[----:B0-----:R-:W2:Y:S02]  /*33880*/  LDL.LU.64 R26, [R1+0x20d8] ;  /* 0x0020d800011a7983 */ /* 0x001ea40000300a00 */
[C---:B--2---:R-:W-:Y:S02]  /*33890*/  HMMA.16816.F32 R24, R20.reuse, R26, R8 ;  /* 0x0000001a1418723c */ /* 0x044fe40000001808 */
[----:B------:R-:W2:Y:S01]  /*338a0*/  LDL.LU.64 R10, [R1+0x20d0] ;  /* 0x0020d000010a7983 */ /* 0x000ea20000300a00 */
[----:B------:R-:W2:Y:S11]  /*338b0*/  LDL.LU.64 R8, [R1+0x20c8] ;  /* 0x0020c80001087983 */ /* 0x000eb60000300a00 */
[----:B------:R-:W-:Y:S09]  /*338c0*/  @!UPT UIADD3 URZ, URZ, URZ, URZ ;  /* 0x0000003f3f3ff290 */ /* 0x000ff2000fffe03f */
[----:B------:R-:W-:Y:S01]  /*338d0*/  STL.64 [R1+0x210], R24 ;  /* 0x0002101801007387 */ /* 0x000fe20000100a00 */
[----:B------:R0:W-:Y:S03]  /*338e0*/  STL.64 [R1+0x218], R26 ;  /* 0x0002181a01007387 */ /* 0x0001e60000100a00 */
[----:B0-----:R-:W2:Y:S01]  /*338f0*/  LDL.LU.64 R26, [R1+0x20c0] ;  /* 0x0020c000011a7983 */ /* 0x001ea20000300a00 */
[----:B------:R-:W3:Y:S01]  /*33900*/  LDL.LU R25, [R1+0x20b8] ;  /* 0x0020b80001197983 */ /* 0x000ee20000300800 */
[C---:B--2---:R-:W-:Y:S11]  /*33910*/  HMMA.16816.F32 R8, R20.reuse, R26, R8 ;  /* 0x0000001a1408723c */ /* 0x044ff60000001808 */
[----:B------:R-:W-:Y:S11]  /*33920*/  @!UPT UIADD3 URZ, URZ, URZ, URZ ;  /* 0x0000003f3f3ff290 */ /* 0x000ff6000fffe03f */
[----:B------:R-:W-:Y:S01]  /*33930*/  @!UPT UIADD3 URZ, URZ, URZ, URZ ;  /* 0x0000003f3f3ff290 */ /* 0x000fe2000fffe03f */
[----:B------:R-:W-:Y:S01]  /*33940*/  STL.64 [R1+0x200], R8 ;  /* 0x0002000801007387 */ /* 0x000fe20000100a00 */
[----:B------:R0:W-:Y:S03]  /*33950*/  STL.64 [R1+0x208], R10 ;  /* 0x0002080a01007387 */ /* 0x0001e60000100a00 */
[----:B0-----:R-:W2:Y:S01]  /*33960*/  LDL.LU.64 R10, [R1+0x20b0] ;  /* 0x0020b000010a7983 */ /* 0x001ea20000300a00 */
[----:B------:R-:W2:Y:S02]  /*33970*/  LDL.LU.64 R8, [R1+0x20a8] ;  /* 0x0020a80001087983 */ /* 0x000ea40000300a00 */
[----:B------:R-:W-:Y:S02]  /*33980*/  STL.64 [R1+0x2080], R26 ;  /* 0x0020801a01007387 */ /* 0x000fe40000100a00 */
[----:B---3--:R0:W-:Y:S01]  /*33990*/  STL [R1+0x2078], R25 ;  /* 0x0020781901007387 */ /* 0x0081e20000100800 */
[----:B------:R-:W3:Y:S04]  /*339a0*/  LDL.LU R24, [R1+0x1e0] ;  /* 0x0001e00001187983 */ /* 0x000ee80000300800 */
[----:B0-----:R-:W3:Y:S01]  /*339b0*/  LDL.LU R25, [R1+0x1e4] ;  /* 0x0001e40001197983 */ /* 0x001ee20000300800 */
[----:B------:R-:W3:Y:S02]  /*339c0*/  LDL.LU R26, [R1+0x1e8] ;  /* 0x0001e800011a7983 */ /* 0x000ee40000300800 */
[----:B------:R-:W3:Y:S01]  /*339d0*/  LDL.LU R27, [R1+0x1ec] ;  /* 0x0001ec00011b7983 */ /* 0x000ee20000300800 */
[C---:B--2---:R-:W-:Y:S11]  /*339e0*/  HMMA.16816.F32 R8, R20.reuse, R14, R8 ;  /* 0x0000000e1408723c */ /* 0x044ff60000001808 */
[----:B------:R-:W-:Y:S11]  /*339f0*/  @!UPT UIADD3 URZ, URZ, URZ, URZ ;  /* 0x0000003f3f3ff290 */ /* 0x000ff6000fffe03f */
[----:B------:R-:W-:Y:S01]  /*33a00*/  @!UPT UIADD3 URZ, URZ, URZ, URZ ;  /* 0x0000003f3f3ff290 */ /* 0x000fe2000fffe03f */
[----:B------:R-:W-:Y:S01]  /*33a10*/  STL.64 [R1+0x1f0], R8 ;  /* 0x0001f00801007387 */ /* 0x000fe20000100a00 */
[----:B------:R0:W-:Y:S03]  /*33a20*/  STL.64 [R1+0x1f8], R10 ;  /* 0x0001f80a01007387 */ /* 0x0001e60000100a00 */
[----:B0-----:R-:W3:Y:S01]  /*33a30*/  LDL.LU.64 R10, [R1+0x20a0] ;  /* 0x0020a000010a7983 */ /* 0x001ee20000300a00 */
[----:B------:R-:W-:Y:S02]  /*33a40*/  STL.64 [R1+0x2008], R14 ;  /* 0x0020080e01007387 */ /* 0x000fe40000100a00 */
[----:B------:R-:W-:Y:S01]  /*33a50*/  STL [R1+0x2000], R12 ;  /* 0x0020000c01007387 */ /* 0x000fe20000100800 */
[C---:B---3--:R-:W-:Y:S01]  /*33a60*/  HMMA.16816.F32 R24, R20.reuse, R10, R24 ;  /* 0x0000000a1418723c */ /* 0x048fe20000001818 */
[----:B------:R-:W-:Y:S01]  /*33a70*/  STL [R1+0x1fa4], R10 ;  /* 0x001fa40a01007387 */ /* 0x000fe20000100800 */
[----:B------:R-:W-:Y:S11]  /*33a80*/  STL [R1+0x1fa0], R11 ;  /* 0x001fa00b01007387 */ /* 0x000ff60000100800 */
[----:B------:R-:W-:Y:S10]  /*33a90*/  @!UPT UIADD3 URZ, URZ, URZ, URZ ;  /* 0x0000003f3f3ff290 */ /* 0x000ff4000fffe03f */
[----:B------:R-:W-:Y:S01]  /*33aa0*/  STL.64 [R1+0x1e0], R24 ;  /* 0x0001e01801007387 */ /* 0x000fe20000100a00 */
[----:B------:R0:W-:Y:S03]  /*33ab0*/  STL.64 [R1+0x1e8], R26 ;  /* 0x0001e81a01007387 */ /* 0x0001e60000100a00 */
[----:B0-----:R-:W2:Y:S01]  /*33ac0*/  LDL.LU.64 R26, [R1+0x88] ;  /* 0x00008800011a7983 */ /* 0x001ea20000300a00 */
[----:B----4-:R-:W-:Y:S01]  /*33ad0*/  HMMA.16816.F32 R8, R20, R6, R16 ;  /* 0x000000061408723c */ /* 0x010fe20000001810 */
[----:B------:R-:W0:Y:S04]  /*33ae0*/  LDSM.16.MT88.4 R20, [R13+0x10800] ;  /* 0x010800000d14783b */ /* 0x000e280000004200 */
[----:B------:R-:W1:Y:S01]  /*33af0*/  LDSM.16.MT88.4 R16, [R0+0x10800] ;  /* 0x010800000010783b */ /* 0x000e620000004200 */
[----:B--2---:R2:W-:Y:S11]  /*33b00*/  STL.64 [R1+0x2088], R26 ;  /* 0x0020881a01007387 */ /* 0x0045f60000100a00 */
[----:B------:R-:W-:Y:S06]  /*33b10*/  @!UPT UIADD3 URZ, URZ, URZ, URZ ;  /* 0x0000003f3f3ff290 */ /* 0x000fec000fffe03f */
[----:B------:R-:W-:Y:S02]  /*33b20*/  STL.64 [R1+0xd0], R8 ;  /* 0x0000d00801007387 */ /* 0x000fe40000100a00 */
[----:B------:R-:W-:Y:S01]  /*33b30*/  STL.64 [R1+0xd8], R10 ;  /* 0x0000d80a01007387 */ /* 0x000fe20000100a00 */
[----:B--2---:R-:W2:Y:S04]  /*33b40*/  LDL.LU.64 R26, [R1+0x98] ;  /* 0x00009800011a7983 */ /* 0x004ea80000300a00 */
[----:B--2---:R2:W-:Y:S04]  /*33b50*/  STL.64 [R1+0x2090], R26 ;  /* 0x0020901a01007387 */ /* 0x0045e80000100a00 */
[----:B--2---:R-:W2:Y:S04]  /*33b60*/  LDL.LU.64 R26, [R1+0xa8] ;  /* 0x0000a800011a7983 */ /* 0x004ea80000300a00 */
[----:B--2---:R2:W-:Y:S04]  /*33b70*/  STL.64 [R1+0x2098], R26 ;  /* 0x0020981a01007387 */ /* 0x0045e80000100a00 */
[----:B--2---:R-:W1:Y:S01]  /*33b80*/  LDL.LU.64 R26, [R1+0xb8] ;  /* 0x0000b800011a7983 */ /* 0x004e620000300a00 */
[----:B------:R-:W2:Y:S02]  /*33b90*/  LDL.LU R8, [R1+0x380] ;  /* 0x0003800001087983 */ /* 0x000ea40000300800 */
[----:B------:R-:W2:Y:S02]  /*33ba0*/  LDL.LU R9, [R1+0x384] ;  /* 0x0003840001097983 */ /* 0x000ea40000300800 */
[----:B------:R-:W2:Y:S01]  /*33bb0*/  LDL.LU R10, [R1+0x388] ;  /* 0x00038800010a7983 */ /* 0x000ea20000300800 */
[----:B------:R-:W2:Y:S01]  /*33bc0*/  LDL.LU R11, [R1+0x38c] ;  /* 0x00038c00010b7983 */ /* 0x000ea20000300800 */
[----:B------:R-:W-:Y:S02]  /*33bd0*/  STL.64 [R1+0x1f78], R6 ;  /* 0x001f780601007387 */ /* 0x000fe40000100a00 */
[----:B------:R3:W-:Y:S02]  /*33be0*/  STL.64 [R1+0x1f70], R4 ;  /* 0x001f700401007387 */ /* 0x0007e40000100a00 */
[----:B---3--:R-:W3:Y:S01]  /*33bf0*/  LDL.LU R4, [R1+0x3b0] ;  /* 0x0003b00001047983 */ /* 0x008ee20000300800 */
[----:B------:R-:W3:Y:S02]  /*33c00*/  LDL.LU R5, [R1+0x3b4] ;  /* 0x0003b40001057983 */ /* 0x000ee40000300800 */
[----:B------:R-:W3:Y:S02]  /*33c10*/  LDL.LU R6, [R1+0x3b8] ;  /* 0x0003b80001067983 */ /* 0x000ee40000300800 */
[----:B------:R-:W3:Y:S01]  /*33c20*/  LDL.LU R7, [R1+0x3bc] ;  /* 0x0003bc0001077983 */ /* 0x000ee20000300800 */
[----:B------:R-:W4:Y:S01]  /*33c30*/  LDL.LU.64 R14, [R1+0x68] ;  /* 0x00006800010e7983 */ /* 0x000f220000300a00 */
[----:B0-----:R-:W-:Y:S02]  /*33c40*/  STL.64 [R1+0x1f68], R22 ;  /* 0x001f681601007387 */ /* 0x001fe40000100a00 */
[----:B------:R0:W-:Y:S02]  /*33c50*/  STL.64 [R1+0x1f60], R20 ;  /* 0x001f601401007387 */ /* 0x0001e40000100a00 */
[----:B0-----:R-:W1:Y:S01]  /*33c60*/  LDL.LU R20, [R1+0x3c0] ;  /* 0x0003c00001147983 */ /* 0x001e620000300800 */
[----:B------:R-:W1:Y:S02]  /*33c70*/  LDL.LU R21, [R1+0x3c4] ;  /* 0x0003c40001157983 */ /* 0x000e640000300800 */
[----:B------:R-:W1:Y:S02]  /*33c80*/  LDL.LU R22, [R1+0x3c8] ;  /* 0x0003c80001167983 */ /* 0x000e640000300800 */
[----:B------:R-:W1:Y:S02]  /*33c90*/  LDL.LU R23, [R1+0x3cc] ;  /* 0x0003cc0001177983 */ /* 0x000e640000300800 */
[C---:B-1----:R-:W-:Y:S11]  /*33ca0*/  HMMA.16816.F32 R20, R16.reuse, R26, R20 ;  /* 0x0000001a1014723c */ /* 0x042ff60000001814 */
[----:B------:R-:W-:Y:S11]  /*33cb0*/  @!UPT UIADD3 URZ, URZ, URZ, URZ ;  /* 0x0000003f3f3ff290 */ /* 0x000ff6000fffe03f */
[----:B------:R-:W-:Y:S01]  /*33cc0*/  @!UPT UIADD3 URZ, URZ, URZ, URZ ;  /* 0x0000003f3f3ff290 */ /* 0x000fe2000fffe03f */
[----:B------:R0:W-:Y:S01]  /*33cd0*/  STL.64 [R1+0x3c0], R20 ;  /* 0x0003c01401007387 */ /* 0x0001e20000100a00 */
[----:B------:R-:W-:Y:S02]  /*33ce0*/  STL.64 [R1+0x3c8], R22 ;  /* 0x0003c81601007387 */ /* 0x000fe40000100a00 */
[----:B0-----:R-:W-:Y:S02]  /*33cf0*/  IMAD.MOV.U32 R21, RZ, RZ, R26 ;  /* 0x000000ffff157224 */ /* 0x001fe400078e001a */
[----:B------:R-:W-:Y:S02]  /*33d00*/  IMAD.MOV.U32 R20, RZ, RZ, R27 ;  /* 0x000000ffff147224 */ /* 0x000fe400078e001b */
[----:B------:R-:W3:Y:S03]  /*33d10*/  LDL.LU.64 R26, [R1+0x2098] ;  /* 0x00209800011a7983 */ /* 0x000ee60000300a00 */
[----:B------:R0:W-:Y:S02]  /*33d20*/  STL [R1+0x1fac], R20 ;  /* 0x001fac1401007387 */ /* 0x0001e40000100800 */
[----:B------:R1:W-:Y:S01]  /*33d30*/  STL [R1+0x1fa8], R21 ;  /* 0x001fa81501007387 */ /* 0x0003e20000100800 */
[----:B0-----:R-:W2:Y:S01]  /*33d40*/  LDL.LU R20, [R1+0x390] ;  /* 0x0003900001147983 */ /* 0x001ea20000300800 */
[----:B-1----:R-:W2:Y:S02]  /*33d50*/  LDL.LU R21, [R1+0x394] ;  /* 0x0003940001157983 */ /* 0x002ea40000300800 */
[----:B------:R-:W2:Y:S02]  /*33d60*/  LDL.LU R22, [R1+0x398] ;  /* 0x0003980001167983 */ /* 0x000ea40000300800 */
[----:B------:R-:W2:Y:S01]  /*33d70*/  LDL.LU R23, [R1+0x39c] ;  /* 0x00039c0001177983 */ /* 0x000ea20000300800 */
[C---:B---3--:R-:W-:Y:S11]  /*33d80*/  HMMA.16816.F32 R4, R16.reuse, R26, R4 ;  /* 0x0000001a1004723c */ /* 0x048ff60000001804 */
[----:B------:R-:W-:Y:S11]  /*33d90*/  @!UPT UIADD3 URZ, URZ, URZ, URZ ;  /* 0x0000003f3f3ff290 */ /* 0x000ff6000fffe03f */
[----:B------:R-:W-:Y:S01]  /*33da0*/  @!UPT UIADD3 URZ, URZ, URZ, URZ ;  /* 0x0000003f3f3ff290 */ /* 0x000fe2000fffe03f */
[----:B------:R0:W-:Y:S01]  /*33db0*/  STL.64 [R1+0x3b0], R4 ;  /* 0x0003b00401007387 */ /* 0x0001e20000100a00 */
[----:B------:R-:W-:Y:S02]  /*33dc0*/  STL.64 [R1+0x3b8], R6 ;  /* 0x0003b80601007387 */ /* 0x000fe40000100a00 */
[----:B0-----:R-:W-:Y:S02]  /*33dd0*/  IMAD.MOV.U32 R4, RZ, RZ, R27 ;  /* 0x000000ffff047224 */ /* 0x001fe400078e001b */
[----:B------:R-:W-:Y:S02]  /*33de0*/  IMAD.MOV.U32 R5, RZ, RZ, R26 ;  /* 0x000000ffff057224 */ /* 0x000fe400078e001a */
[----:B------:R-:W3:Y:S01]  /*33df0*/  LDL.LU.64 R26, [R1+0x2090] ;  /* 0x00209000011a7983 */ /* 0x000ee20000300a00 */
[----:B------:R0:W-:Y:S02]  /*33e00*/  STL [R1+0x1fb4], R4 ;  /* 0x001fb40401007387 */ /* 0x0001e40000100800 */
[----:B------:R1:W-:Y:S01]  /*33e10*/  STL [R1+0x1fb0], R5 ;  /* 0x001fb00501007387 */ /* 0x0003e20000100800 */
[----:B0-----:R-:W3:Y:S01]  /*33e20*/  LDL.LU R4, [R1+0x3a0] ;  /* 0x0003a00001047983 */ /* 0x001ee20000300800 */
[----:B-1----:R-:W3:Y:S02]  /*33e30*/  LDL.LU R5, [R1+0x3a4] ;  /* 0x0003a40001057983 */ /* 0x002ee40000300800 */
[----:B------:R-:W3:Y:S02]  /*33e40*/  LDL.LU R6, [R1+0x3a8] ;  /* 0x0003a80001067983 */ /* 0x000ee40000300800 */
[----:B------:R-:W3:Y:S02]  /*33e50*/  LDL.LU R7, [R1+0x3ac] ;  /* 0x0003ac0001077983 */ /* 0x000ee40000300800 */
[C---:B---3--:R-:W-:Y:S11]  /*33e60*/  HMMA.16816.F32 R4, R16.reuse, R26, R4 ;  /* 0x0000001a1004723c */ /* 0x048ff60000001804 */
[----:B------:R-:W-:Y:S11]  /*33e70*/  @!UPT UIADD3 URZ, URZ, URZ, URZ ;  /* 0x0000003f3f3ff290 */ /* 0x000ff6000fffe03f */
[----:B------:R-:W-:Y:S01]  /*33e80*/  @!UPT UIADD3 URZ, URZ, URZ, URZ ;  /* 0x0000003f3f3ff290 */ /* 0x000fe2000fffe03f */
[----:B------:R-:W-:Y:S01]  /*33e90*/  STL.64 [R1+0x3a0], R4 ;  /* 0x0003a00401007387 */ /* 0x000fe20000100a00 */
[----:B------:R0:W-:Y:S02]  /*33ea0*/  STL.64 [R1+0x3a8], R6 ;  /* 0x0003a80601007387 */ /* 0x0001e40000100a00 */
[----:B0-----:R-:W-:Y:S02]  /*33eb0*/  IMAD.MOV.U32 R7, RZ, RZ, R26 ;  /* 0x000000ffff077224 */ /* 0x001fe400078e001a */
[----:B------:R-:W-:Y:S02]  /*33ec0*/  IMAD.MOV.U32 R6, RZ, RZ, R27 ;  /* 0x000000ffff067224 */ /* 0x000fe400078e001b */
[----:B------:R-:W2:Y:S01]  /*33ed0*/  LDL.LU.64 R26, [R1+0x2088] ;  /* 0x00208800011a7983 */ /* 0x000ea20000300a00 */
[----:B------:R-:W-:Y:S02]  /*33ee0*/  STL [R1+0x1fb8], R7 ;  /* 0x001fb80701007387 */ /* 0x000fe40000100800 */
[----:B------:R0:W-:Y:S02]  /*33ef0*/  STL [R1+0x2010], R6 ;  /* 0x0020100601007387 */ /* 0x0001e40000100800 */
[----:B------:R-:W4:Y:S01]  /*33f00*/  LDL.LU R4, [R1+0x370] ;  /* 0x0003700001047983 */ /* 0x000f220000300800 */
[----:B------:R-:W4:Y:S04]  /*33f10*/  LDL.LU R5, [R1+0x374] ;  /* 0x0003740001057983 */ /* 0x000f280000300800 */
[----:B0-----:R-:W4:Y:S01]  /*33f20*/  LDL.LU R6, [R1+0x378] ;  /* 0x0003780001067983 */ /* 0x001f220000300800 */
[----:B------:R-:W4:Y:S01]  /*33f30*/  LDL.LU R7, [R1+0x37c] ;  /* 0x00037c0001077983 */ /* 0x000f220000300800 */
[C---:B--2---:R-:W-:Y:S11]  /*33f40*/  HMMA.16816.F32 R20, R16.reuse, R26, R20 ;  /* 0x0000001a1014723c */ /* 0x044ff60000001814 */
[----:B------:R-:W-:Y:S11]  /*33f50*/  @!UPT UIADD3 URZ, URZ, URZ, URZ ;  /* 0x0000003f3f3ff290 */ /* 0x000ff6000fffe03f */
[----:B------:R-:W-:Y:S01]  /*33f60*/  @!UPT UIADD3 URZ, URZ, URZ, URZ ;  /* 0x0000003f3f3ff290 */ /* 0x000fe2000fffe03f */
[----:B------:R-:W-:Y:S01]  /*33f70*/  STL.64 [R1+0x390], R20 ;  /* 0x0003901401007387 */ /* 0x000fe20000100a00 */
[----:B------:R0:W-:Y:S02]  /*33f80*/  STL.64 [R1+0x398], R22 ;  /* 0x0003981601007387 */ /* 0x0001e40000100a00 */
[----:B0-----:R-:W-:Y:S02]  /*33f90*/  IMAD.MOV.U32 R23, RZ, RZ, R26 ;  /* 0x000000ffff177224 */ /* 0x001fe400078e001a */
[----:B------:R-:W-:Y:S02]  /*33fa0*/  IMAD.MOV.U32 R22, RZ, RZ, R27 ;  /* 0x000000ffff167224 */ /* 0x000fe400078e001b */
[----:B------:R-:W2:Y:S01]  /*33fb0*/  LDL.LU.64 R26, [R1+0x2080] ;  /* 0x00208000011a7983 */ /* 0x000ea20000300a00 */
[----:B------:R-:W3:Y:S02]  /*33fc0*/  LDL.LU R25, [R1+0x2078] ;  /* 0x0020780001197983 */ /* 0x000ee40000300800 */
[----:B------:R0:W-:Y:S02]  /*33fd0*/  STL.64 [R1+0x2028], R22 ;  /* 0x0020281601007387 */ /* 0x0001e40000100a00 */
[----:B0-----:R-:W2:Y:S02]  /*33fe0*/  LDL.LU.64 R22, [R1+0x78] ;  /* 0x0000780001167983 */ /* 0x001ea40000300a00 */
[----:B--2---:R-:W-:Y:S11]  /*33ff0*/  HMMA.16816.F32 R8, R16, R22, R8 ;  /* 0x000000161008723c */ /* 0x004ff60000001808 */
[----:B------:R-:W-:Y:S11]  /*34000*/  @!UPT UIADD3 URZ, URZ, URZ, URZ ;  /* 0x0000003f3f3ff290 */ /* 0x000ff6000fffe03f */
[----:B------:R-:W-:Y:S01]  /*34010*/  @!UPT UIADD3 URZ, URZ, URZ, URZ ;  /* 0x0000003f3f3ff290 */ /* 0x000fe2000fffe03f */
[----:B------:R0:W-:Y:S01]  /*34020*/  STL.64 [R1+0x380], R8 ;  /* 0x0003800801007387 */ /* 0x0001e20000100a00 */
[----:B------:R-:W-:Y:S02]  /*34030*/  STL.64 [R1+0x388], R10 ;  /* 0x0003880a01007387 */ /* 0x000fe40000100a00 */
[----:B0-----:R-:W-:Y:S02]  /*34040*/  IMAD.MOV.U32 R8, RZ, RZ, R22 ;  /* 0x000000ffff087224 */ /* 0x001fe400078e0016 */
[----:B------:R-:W-:-:S05]  /*34050*/  IMAD.MOV.U32 R9, RZ, RZ, R23 ;  /* 0x000000ffff097224 */ /* 0x000fca00078e0017 */
[----:B------:R0:W-:Y:S04]  /*34060*/  STL.64 [R1+0x2040], R8 ;  /* 0x0020400801007387 */ /* 0x0001e80000100a00 */
[----:B0-----:R-:W2:Y:S01]  /*34070*/  LDL.LU R8, [R1+0x340] ;  /* 0x0003400001087983 */ /* 0x001ea20000300800 */
[----:B------:R-:W2:Y:S02]  /*34080*/  LDL.LU R9, [R1+0x344] ;  /* 0x0003440001097983 */ /* 0x000ea40000300800 */
[----:B------:R-:W2:Y:S02]  /*34090*/  LDL.LU R10, [R1+0x348] ;  /* 0x00034800010a7983 */ /* 0x000ea40000300800 */
[----:B------:R-:W2:Y:S01]  /*340a0*/  LDL.LU R11, [R1+0x34c] ;  /* 0x00034c00010b7983 */ /* 0x000ea20000300800 */
[----:B----4-:R-:W-:Y:S01]  /*340b0*/  HMMA.16816.F32 R4, R16, R14, R4 ;  /* 0x0000000e1004723c */ /* 0x010fe20000001804 */
[----:B--2---:R0:W-:Y:S01]  /*340c0*/  STL.64 [R1+0x2050], R10 ;  /* 0x0020500a01007387 */ /* 0x0041e20000100a00 */
[----:B------:R-:W-:Y:S03]  /*340d0*/  STL.64 [R1+0x2048], R8 ;  /* 0x0020480801007387 */ /* 0x000fe60000100a00 */
[----:B0-----:R-:W2:Y:S04]  /*340e0*/  LDL.LU.64 R10, [R1+0x48] ;  /* 0x00004800010a7983 */ /* 0x001ea80000300a00 */
[----:B--2---:R0:W-:Y:S04]  /*340f0*/  STL.64 [R1+0x2060], R10 ;  /* 0x0020600a01007387 */ /* 0x0041e80000100a00 */
[----:B0-----:R-:W2:Y:S10]  /*34100*/  LDL.LU.64 R10, [R1+0x58] ;  /* 0x00005800010a7983 */ /* 0x001eb40000300a00 */
[----:B------:R0:W-:Y:S02]  /*34110*/  STL.64 [R1+0x370], R4 ;  /* 0x0003700401007387 */ /* 0x0001e40000100a00 */
[----:B------:R1:W-:Y:S01]  /*34120*/  STL.64 [R1+0x378], R6 ;  /* 0x0003780601007387 */ /* 0x0003e20000100a00 */
[----:B0-----:R-:W4:Y:S01]  /*34130*/  LDL.LU R4, [R1+0x320] ;  /* 0x0003200001047983 */ /* 0x001f220000300800 */
[----:B------:R-:W4:Y:S02]  /*34140*/  LDL.LU R5, [R1+0x324] ;  /* 0x0003240001057983 */ /* 0x000f240000300800 */
[----:B-1----:R-:W2:Y:S02]  /*34150*/  LDL.LU R6, [R1+0x328] ;  /* 0x0003280001067983 */ /* 0x002ea40000300800 */
[----:B------:R-:W2:Y:S01]  /*34160*/  LDL.LU R7, [R1+0x32c] ;  /* 0x00032c0001077983 */ /* 0x000ea20000300800 */
[----:B------:R-:W2:Y:S01]  /*34170*/  LDL.LU R20, [R1+0x330] ;  /* 0x0003300001147983 */ /* 0x000ea20000300800 */
[----:B------:R-:W2:Y:S02]  /*34180*/  LDL.LU R21, [R1+0x334] ;  /* 0x0003340001157983 */ /* 0x000ea40000300800 */
[----:B------:R-:W2:Y:S02]  /*34190*/  LDL.LU R22, [R1+0x338] ;  /* 0x0003380001167983 */ /* 0x000ea40000300800 */
[----:B------:R-:W2:Y:S02]  /*341a0*/  LDL.LU R23, [R1+0x33c] ;  /* 0x00033c0001177983 */ /* 0x000ea40000300800 */
[----:B--2---:R0:W-:Y:S01]  /*341b0*/  STL.64 [R1+0x2038], R22 ;  /* 0x0020381601007387 */ /* 0x0041e20000100a00 */
[----:B------:R1:W-:Y:S03]  /*341c0*/  STL.64 [R1+0x2030], R20 ;  /* 0x0020301401007387 */ /* 0x0003e60000100a00 */
[----:B0-----:R-:W2:Y:S04]  /*341d0*/  LDL.LU.64 R22, [R1+0x38] ;  /* 0x0000380001167983 */ /* 0x001ea80000300a00 */
[----:B--2---:R0:W-:Y:S01]  /*341e0*/  STL.64 [R1+0x2058], R22 ;  /* 0x0020581601007387 */ /* 0x0041e20000100a00 */
[----:B-1----:R-:W2:Y:S02]  /*341f0*/  LDL.LU R20, [R1+0x350] ;  /* 0x0003500001147983 */ /* 0x002ea40000300800 */
[----:B------:R-:W2:Y:S01]  /*34200*/  LDL.LU R21, [R1+0x354] ;  /* 0x0003540001157983 */ /* 0x000ea20000300800 */
[----:B0-----:R-:W2:Y:S01]  /*34210*/  LDL.LU R22, [R1+0x358] ;  /* 0x0003580001167983 */ /* 0x001ea20000300800 */
[----:B------:R-:W2:Y:S03]  /*34220*/  LDL.LU R23, [R1+0x35c] ;  /* 0x00035c0001177983 */ /* 0x000ea60000300800 */
[----:B--2---:R-:W-:Y:S01]  /*34230*/  STL.64 [R1+0x2070], R22 ;  /* 0x0020701601007387 */ /* 0x004fe20000100a00 */
[----:B------:R0:W-:Y:S03]  /*34240*/  STL.64 [R1+0x2068], R20 ;  /* 0x0020681401007387 */ /* 0x0001e60000100a00 */
[----:B0-----:R-:W2:Y:S01]  /*34250*/  LDL.LU R20, [R1+0x360] ;  /* 0x0003600001147983 */ /* 0x001ea20000300800 */
[----:B------:R-:W2:Y:S02]  /*34260*/  LDL.LU R21, [R1+0x364] ;  /* 0x0003640001157983 */ /* 0x000ea40000300800 */
[----:B------:R-:W2:Y:S02]  /*34270*/  LDL.LU R22, [R1+0x368] ;  /* 0x0003680001167983 */ /* 0x000ea40000300800 */
[----:B------:R-:W2:Y:S02]  /*34280*/  LDL.LU R23, [R1+0x36c] ;  /* 0x00036c0001177983 */ /* 0x000ea40000300800 */
[----:B------:R-:W-:Y:S01]  /*34290*/  IMAD.MOV.U32 R24, RZ, RZ, R14 ;  /* 0x000000ffff187224 */ /* 0x000fe200078e000e */
[----:B------:R0:W-:Y:S01]  /*342a0*/  STL.64 [R1+0x2020], R6 ;  /* 0x0020200601007387 */ /* 0x0001e20000100a00 */
[----:B----4-:R-:W-:Y:S02]  /*342b0*/  STL.64 [R1+0x2018], R4 ;  /* 0x0020180401007387 */ /* 0x010fe40000100a00 */
[----:B------:R-:W-:-:S02]  /*342c0*/  IMAD.MOV.U32 R0, RZ, RZ, R15 ;  /* 0x000000ffff007224 */ /* 0x000fc400078e000f */
[----:B------:R-:W-:Y:S02]  /*342d0*/  IMAD.MOV.U32 R28, RZ, RZ, R10 ;  /* 0x000000ffff1c7224 */ /* 0x000fe400078e000a */
[----:B------:R-:W-:Y:S01]  /*342e0*/  IMAD.MOV.U32 R2, RZ, RZ, R11 ;  /* 0x000000ffff027224 */ /* 0x000fe200078e000b */
[----:B0-----:R-:W4:Y:S01]  /*342f0*/  LDL.LU.64 R6, [R1+0x28] ;  /* 0x0000280001067983 */ /* 0x001f220000300a00 */
[----:B------:R-:W4:Y:S02]  /*34300*/  LDL.LU.64 R14, [R1+0x18] ;  /* 0x00001800010e7983 */ /* 0x000f240000300a00 */
[----:B------:R0:W-:Y:S02]  /*34310*/  STL.64 [R1+0x1fe8], R26 ;  /* 0x001fe81a01007387 */ /* 0x0001e40000100a00 */
[----:B---3--:R-:W-:Y:S01]  /*34320*/  STL.64 [R1+0x1fe0], R24 ;  /* 0x001fe01801007387 */ /* 0x008fe20000100a00 */
        /* <DEDUP_REMOVED lines=18> */
[C---:B--2---:R-:W-:Y:S11]  /*34450*/  HMMA.16816.F32 R8, R16.reuse, R22, R8 ;  /* 0x000000161008723c */ /* 0x044ff60000001808 */
[----:B------:R-:W-:Y:S11]  /*34460*/  @!UPT UIADD3 URZ, URZ, URZ, URZ ;  /* 0x0000003f3f3ff290 */ /* 0x000ff6000fffe03f */
[----:B------:R-:W-:Y:S01]  /*34470*/  @!UPT UIADD3 URZ, URZ, URZ, URZ ;  /* 0x0000003f3f3ff290 */ /* 0x000fe2000fffe03f */
[----:B------:R0:W-:Y:S01]  /*34480*/  STL.64 [R1+0x340], R8 ;  /* 0x0003400801007387 */ /* 0x0001e20000100a00 */
[----:B------:R1:W-:Y:S03]  /*34490*/  STL.64 [R1+0x348], R10 ;  /* 0x0003480a01007387 */ /* 0x0003e60000100a00 */
[----:B0-----:R-:W2:Y:S01]  /*344a0*/  LDL.LU.64 R8, [R1+0x2040] ;  /* 0x0020400001087983 */ /* 0x001ea20000300a00 */
[----:B-1----:R-:W-:Y:S02]  /*344b0*/  IMAD.MOV.U32 R10, RZ, RZ, R22 ;  /* 0x000000ffff0a7224 */ /* 0x002fe400078e0016 */
[----:B------:R-:W-:Y:S02]  /*344c0*/  IMAD.MOV.U32 R11, RZ, RZ, R23 ;  /* 0x000000ffff0b7224 */ /* 0x000fe400078e0017 */
[----:B------:R-:W4:Y:S01]  /*344d0*/  LDL.LU.64 R22, [R1+0x2038] ;  /* 0x0020380001167983 */ /* 0x000f220000300a00 */
[----:B------:R-:W4:Y:S02]  /*344e0*/  LDL.LU.64 R20, [R1+0x2030] ;  /* 0x0020300001147983 */ /* 0x000f240000300a00 */
[----:B------:R-:W-:Y:S01]  /*344f0*/  STL.64 [R1+0x1fc8], R10 ;  /* 0x001fc80a01007387 */ /* 0x000fe20000100a00 */
[----:B--2---:R0:W-:Y:S04]  /*34500*/  STL.64 [R1+0x1fc0], R8 ;  /* 0x001fc00801007387 */ /* 0x0041e80000100a00 */
[----:B0-----:R-:W2:Y:S01]  /*34510*/  LDL.LU R8, [R1+0x2f0] ;  /* 0x0002f00001087983 */ /* 0x001ea20000300800 */
[----:B------:R-:W2:Y:S02]  /*34520*/  LDL.LU R9, [R1+0x2f4] ;  /* 0x0002f40001097983 */ /* 0x000ea40000300800 */
[----:B------:R-:W2:Y:S02]  /*34530*/  LDL.LU R10, [R1+0x2f8] ;  /* 0x0002f800010a7983 */ /* 0x000ea40000300800 */
[----:B------:R-:W2:Y:S01]  /*34540*/  LDL.LU R11, [R1+0x2fc] ;  /* 0x0002fc00010b7983 */ /* 0x000ea20000300800 */
[----:B----4-:R-:W-:Y:S01]  /*34550*/  HMMA.16816.F32 R20, R16, R6, R20 ;  /* 0x000000061014723c */ /* 0x010fe20000001814 */
[----:B--2---:R-:W-:Y:S01]  /*34560*/  STL.64 [R1+0x1fd8], R10 ;  /* 0x001fd80a01007387 */ /* 0x004fe20000100a00 */
[----:B------:R0:W-:Y:S03]  /*34570*/  STL.64 [R1+0x1fd0], R8 ;  /* 0x001fd00801007387 */ /* 0x0001e60000100a00 */
[----:B0-----:R-:W2:Y:S01]  /*34580*/  LDL.LU R8, [R1+0x300] ;  /* 0x0003000001087983 */ /* 0x001ea20000300800 */
[----:B------:R-:W2:Y:S02]  /*34590*/  LDL.LU R9, [R1+0x304] ;  /* 0x0003040001097983 */ /* 0x000ea40000300800 */
[----:B------:R-:W4:Y:S02]  /*345a0*/  LDL.LU R10, [R1+0x308] ;  /* 0x00030800010a7983 */ /* 0x000f240000300800 */
[----:B------:R-:W4:Y:S02]  /*345b0*/  LDL.LU R11, [R1+0x30c] ;  /* 0x00030c00010b7983 */ /* 0x000f240000300800 */
[----:B----4-:R-:W-:Y:S01]  /*345c0*/  STL.64 [R1+0x1ff8], R10 ;  /* 0x001ff80a01007387 */ /* 0x010fe20000100a00 */
[----:B--2---:R0:W-:Y:S03]  /*345d0*/  STL.64 [R1+0x1ff0], R8 ;  /* 0x001ff00801007387 */ /* 0x0041e60000100a00 */
[----:B0-----:R-:W3:Y:S01]  /*345e0*/  LDL.LU R8, [R1+0x310] ;  /* 0x0003100001087983 */ /* 0x001ee20000300800 */
[----:B------:R-:W3:Y:S02]  /*345f0*/  LDL.LU R9, [R1+0x314] ;  /* 0x0003140001097983 */ /* 0x000ee40000300800 */
[----:B------:R-:W3:Y:S02]  /*34600*/  LDL.LU R10, [R1+0x318] ;  /* 0x00031800010a7983 */ /* 0x000ee40000300800 */
[----:B------:R-:W3:Y:S02]  /*34610*/  LDL.LU R11, [R1+0x31c] ;  /* 0x00031c00010b7983 */ /* 0x000ee40000300800 */
[----:B------:R0:W-:Y:S01]  /*34620*/  STL.64 [R1+0x330], R20 ;  /* 0x0003301401007387 */ /* 0x0001e20000100a00 */
[----:B------:R1:W-:Y:S02]  /*34630*/  STL.64 [R1+0x338], R22 ;  /* 0x0003381601007387 */ /* 0x0003e40000100a00 */
[----:B0-----:R-:W-:Y:S01]  /*34640*/  IMAD.MOV.U32 R20, RZ, RZ, R6 ;  /* 0x000000ffff147224 */ /* 0x001fe200078e0006 */
[----:B-1----:R-:W2:Y:S01]  /*34650*/  LDL.LU.64 R22, [R1+0x2028] ;  /* 0x0020280001167983 */ /* 0x002ea20000300a00 */
[----:B------:R-:W-:-:S02]  /*34660*/  IMAD.MOV.U32 R21, RZ, RZ, R7 ;  /* 0x000000ffff157224 */ /* 0x000fc400078e0007 */
[----:B------:R-:W4:Y:S02]  /*34670*/  LDL.LU.64 R6, [R1+0x2020] ;  /* 0x0020200001067983 */ /* 0x000f240000300a00 */
[----:B------:R-:W4:Y:S02]  /*34680*/  LDL.LU.64 R4, [R1+0x2018] ;  /* 0x0020180001047983 */ /* 0x000f240000300a00 */
[----:B------:R-:W-:Y:S01]  /*34690*/  IMAD.MOV.U32 R13, RZ, RZ, R15 ;  /* 0x000000ffff0d7224 */ /* 0x000fe200078e000f */
[C---:B---3--:R-:W-:Y:S08]  /*346a0*/  HMMA.16816.F32 R8, R16.reuse, R26, R8 ;  /* 0x0000001a1008723c */ /* 0x048ff00000001808 */
[----:B----4-:R-:W-:Y:S11]  /*346b0*/  HMMA.16816.F32 R4, R16, R14, R4 ;  /* 0x0000000e1004723c */ /* 0x010ff60000001804 */
[----:B------:R-:W-:Y:S11]  /*346c0*/  @!UPT UIADD3 URZ, URZ, URZ, URZ ;  /* 0x0000003f3f3ff290 */ /* 0x000ff6000fffe03f */
[----:B------:R-:W-:Y:S01]  /*346d0*/  @!UPT UIADD3 URZ, URZ, URZ, URZ ;  /* 0x0000003f3f3ff290 */ /* 0x000fe2000fffe03f */
[----:B------:R0:W-:Y:S01]  /*346e0*/  STL.64 [R1+0x320], R4 ;  /* 0x0003200401007387 */ /* 0x0001e20000100a00 */
[----:B------:R1:W-:Y:S02]  /*346f0*/  STL.64 [R1+0x328], R6 ;  /* 0x0003280601007387 */ /* 0x0003e40000100a00 */
[----:B0-----:R-:W-:Y:S01]  /*34700*/  IMAD.MOV.U32 R5, RZ, RZ, R14 ;  /* 0x000000ffff057224 */ /* 0x001fe200078e000e */
[----:B-1----:R-:W3:Y:S01]  /*34710*/  LDL.LU R6, [R1+0x2010] ;  /* 0x0020100001067983 */ /* 0x002ee20000300800 */
[----:B------:R-:W4:Y:S02]  /*34720*/  LDL.LU.64 R14, [R1+0x2008] ;  /* 0x00200800010e7983 */ /* 0x000f240000300a00 */
[----:B------:R-:W2:Y:S02]  /*34730*/  LDL.LU R12, [R1+0x2000] ;  /* 0x00200000010c7983 */ /* 0x000ea40000300800 */
[----:B------:R-:W-:Y:S01]  /*34740*/  STL.64 [R1+0x310], R8 ;  /* 0x0003100801007387 */ /* 0x000fe20000100a00 */
[----:B------:R0:W-:Y:S01]  /*34750*/  STL.64 [R1+0x318], R10 ;  /* 0x0003180a01007387 */ /* 0x0001e20000100a00 */
[----:B------:R-:W-:-:S02]  /*34760*/  IMAD.MOV.U32 R7, RZ, RZ, R26 ;  /* 0x000000ffff077224 */ /* 0x000fc400078e001a */
[----:B------:R-:W-:Y:S01]  /*34770*/  IMAD.MOV.U32 R4, RZ, RZ, R27 ;  /* 0x000000ffff047224 */ /* 0x000fe200078e001b */
[----:B0-----:R-:W2:Y:S01]  /*34780*/  LDL.LU.64 R10, [R1+0x1ff8] ;  /* 0x001ff800010a7983 */ /* 0x001ea20000300a00 */
[----:B------:R-:W2:Y:S02]  /*34790*/  LDL.LU.64 R8, [R1+0x1ff0] ;  /* 0x001ff00001087983 */ /* 0x000ea40000300a00 */
[----:B------:R-:W2:Y:S02]  /*347a0*/  LDL.LU.64 R26, [R1+0x1fe8] ;  /* 0x001fe800011a7983 */ /* 0x000ea40000300a00 */
[----:B------:R-:W3:Y:S01]  /*347b0*/  LDL.LU.64 R24, [R1+0x1fe0] ;  /* 0x001fe00001187983 */ /* 0x000ee20000300a00 */
[----:B--2---:R-:W-:Y:S11]  /*347c0*/  HMMA.16816.F32 R8, R16, R26, R8 ;  /* 0x0000001a1008723c */ /* 0x004ff60000001808 */
[----:B------:R-:W-:Y:S11]  /*347d0*/  @!UPT UIADD3 URZ, URZ, URZ, URZ ;  /* 0x0000003f3f3ff290 */ /* 0x000ff6000fffe03f */
[----:B------:R-:W-:Y:S01]  /*347e0*/  @!UPT UIADD3 URZ, URZ, URZ, URZ ;  /* 0x0000003f3f3ff290 */ /* 0x000fe2000fffe03f */
[----:B------:R-:W-:Y:S01]  /*347f0*/  STL.64 [R1+0x300], R8 ;  /* 0x0003000801007387 */ /* 0x000fe20000100a00 */
[----:B------:R0:W-:Y:S03]  /*34800*/  STL.64 [R1+0x308], R10 ;  /* 0x0003080a01007387 */ /* 0x0001e60000100a00 */
[----:B0-----:R-:W4:Y:S01]  /*34810*/  LDL.LU.64 R10, [R1+0x1fd8] ;  /* 0x001fd800010a7983 */ /* 0x001f220000300a00 */
[----:B------:R-:W4:Y:S02]  /*34820*/  LDL.LU.64 R8, [R1+0x1fd0] ;  /* 0x001fd00001087983 */ /* 0x000f240000300a00 */
[----:B------:R0:W-:Y:S02]  /*34830*/  STL.64 [R1+0x1e40], R26 ;  /* 0x001e401a01007387 */ /* 0x0001e40000100a00 */
[----:B---3--:R-:W-:Y:S02]  /*34840*/  STL [R1+0x1e38], R25 ;  /* 0x001e381901007387 */ /* 0x008fe40000100800 */
[----:B0-----:R-:W-:-:S02]  /*34850*/  IMAD.MOV.U32 R26, RZ, RZ, R7 ;  /* 0x000000ffff1a7224 */ /* 0x001fc400078e0007 */
[----:B------:R-:W-:Y:S01]  /*34860*/  IMAD.MOV.U32 R27, RZ, RZ, R4 ;  /* 0x000000ffff1b7224 */ /* 0x000fe200078e0004 */
[----:B----4-:R-:W-:Y:S11]  /*34870*/  HMMA.16816.F32 R8, R16, R14, R8 ;  /* 0x0000000e1008723c */ /* 0x010ff60000001808 */
[----:B------:R-:W-:Y:S11]  /*34880*/  @!UPT UIADD3 URZ, URZ, URZ, URZ ;  /* 0x0000003f3f3ff290 */ /* 0x000ff6000fffe03f */
[----:B------:R-:W-:Y:S01]  /*34890*/  @!UPT UIADD3 URZ, URZ, URZ, URZ ;  /* 0x0000003f3f3ff290 */ /* 0x000fe2000fffe03f */
[----:B------:R-:W-:Y:S01]  /*348a0*/  STL.64 [R1+0x2f0], R8 ;  /* 0x0002f00801007387 */ /* 0x000fe20000100a00 */
[----:B------:R0:W-:Y:S03]  /*348b0*/  STL.64 [R1+0x2f8], R10 ;  /* 0x0002f80a01007387 */ /* 0x0001e60000100a00 */
[----:B0-----:R-:W2:Y:S01]  /*348c0*/  LDL.LU.64 R10, [R1+0x1fc8] ;  /* 0x001fc800010a7983 */ /* 0x001ea20000300a00 */
[----:B------:R-:W3:Y:S02]  /*348d0*/  LDL.LU.64 R8, [R1+0x1fc0] ;  /* 0x001fc00001087983 */ /* 0x000ee40000300a00 */
[----:B------:R-:W4:Y:S02]  /*348e0*/  LDL.LU R7, [R1+0x1fb8] ;  /* 0x001fb80001077983 */ /* 0x000f240000300800 */
[----:B------:R-:W2:Y:S01]  /*348f0*/  LDL.LU R4, [R1+0x1fb4] ;  /* 0x001fb40001047983 */ /* 0x000ea20000300800 */
[----:B------:R0:W-:Y:S02]  /*34900*/  STL.64 [R1+0x1e58], R26 ;  /* 0x001e581a01007387 */ /* 0x0001e40000100a00 */
[----:B0-----:R-:W-:-:S02]  /*34910*/  IMAD.MOV.U32 R26, RZ, RZ, R5 ;  /* 0x000000ffff1a7224 */ /* 0x001fc400078e0005 */
[----:B------:R-:W-:Y:S01]  /*34920*/  IMAD.MOV.U32 R27, RZ, RZ, R13 ;  /* 0x000000ffff1b7224 */ /* 0x000fe200078e000d */
[----:B------:R-:W2:Y:S04]  /*34930*/  LDL.LU R5, [R1+0x1fb0] ;  /* 0x001fb00001057983 */ /* 0x000ea80000300800 */
[----:B------:R-:W-:Y:S01]  /*34940*/  STL.64 [R1+0x1e70], R26 ;  /* 0x001e701a01007387 */ /* 0x000fe20000100a00 */
[----:B------:R-:W-:Y:S02]  /*34950*/  STL.64 [R1+0x1e30], R14 ;  /* 0x001e300e01007387 */ /* 0x000fe40000100a00 */
[----:B------:R0:W-:Y:S02]  /*34960*/  STL [R1+0x1e28], R12 ;  /* 0x001e280c01007387 */ /* 0x0001e40000100800 */
        /* <DEDUP_REMOVED lines=50> */
[----:B------:R-:W4:Y:S01]  /*34c90*/  LDL.LU R24, [R1+0x1f8c] ;  /* 0x001f8c0001187983 */ /* 0x000f220000300800 */
[----:B------:R-:W4:Y:S03]  /*34ca0*/  LDL.LU R0, [R1+0x1f88] ;  /* 0x001f880001007983 */ /* 0x000f260000300800 */
[----:B------:R3:W-:Y:S02]  /*34cb0*/  STL.64 [R1+0x1ee8], R26 ;  /* 0x001ee81a01007387 */ /* 0x0007e40000100a00 */
[----:B---3--:R-:W-:Y:S02]  /*34cc0*/  IMAD.MOV.U32 R26, RZ, RZ, R8 ;  /* 0x000000ffff1a7224 */ /* 0x008fe400078e0008 */
        /* <DEDUP_REMOVED lines=19> */
[----:B----4-:R-:W-:-:S02]  /*34e00*/  IMAD.MOV.U32 R26, RZ, RZ, R7 ;  /* 0x000000ffff1a7224 */ /* 0x010fc400078e0007 */
[----:B------:R-:W-:-:S05]  /*34e10*/  IMAD.MOV.U32 R27, RZ, RZ, R6 ;  /* 0x000000ffff1b7224 */ /* 0x000fca00078e0006 */
        /* <DEDUP_REMOVED lines=8> */
[----:B------:R-:W-:-:S05]  /*34ea0*/  IMAD.MOV.U32 R27, RZ, RZ, R4 ;  /* 0x000000ffff1b7224 */ /* 0x000fca00078e0004 */
[----:B------:R-:W-:Y:S04]  /*34eb0*/  STL.64 [R1+0x1f48], R26 ;  /* 0x001f481a01007387 */ /* 0x000fe80000100a00 */
[----:B----4-:R-:W-:Y:S01]  /*34ec0*/  STL.64 [R1+0x1ef8], R14 ;  /* 0x001ef80e01007387 */ /* 0x010fe20000100a00 */
[----:B--2---:R0:W-:Y:S03]  /*34ed0*/  STL.64 [R1+0x1ef0], R12 ;  /* 0x001ef00c01007387 */ /* 0x0041e60000100a00 */
[----:B0-----:R-:W2:Y:S01]  /*34ee0*/  LDL.LU R12, [R1+0x180] ;  /* 0x00018000010c7983 */ /* 0x001ea20000300800 */
[----:B------:R-:W2:Y:S02]  /*34ef0*/  LDL.LU R13, [R1+0x184] ;  /* 0x00018400010d7983 */ /* 0x000ea40000300800 */
[----:B------:R-:W4:Y:S02]  /*34f00*/  LDL.LU R14, [R1+0x188] ;  /* 0x00018800010e7983 */ /* 0x000f240000300800 */
[----:B------:R-:W4:Y:S01]  /*34f10*/  LDL.LU R15, [R1+0x18c] ;  /* 0x00018c00010f7983 */ /* 0x000f220000300800 */
[----:B------:R-:W2:Y:S01]  /*34f20*/  LDL.LU R4, [R1+0x2e0] ;  /* 0x0002e00001047983 */ /* 0x000ea20000300800 */
[----:B------:R-:W3:Y:S02]  /*34f30*/  LDL.LU R5, [R1+0x2e4] ;  /* 0x0002e40001057983 */ /* 0x000ee40000300800 */
[----:B------:R-:W3:Y:S02]  /*34f40*/  LDL.LU R6, [R1+0x2e8] ;  /* 0x0002e80001067983 */ /* 0x000ee40000300800 */
[----:B------:R-:W3:Y:S02]  /*34f50*/  LDL.LU R7, [R1+0x2ec] ;  /* 0x0002ec0001077983 */ /* 0x000ee40000300800 */
[----:B------:R-:W-:-:S02]  /*34f60*/  IMAD.MOV.U32 R27, RZ, RZ, R20 ;  /* 0x000000ffff1b7224 */ /* 0x000fc400078e0014 */
[----:B------:R-:W-:Y:S01]  /*34f70*/  IMAD.MOV.U32 R26, RZ, RZ, R21 ;  /* 0x000000ffff1a7224 */ /* 0x000fe200078e0015 */
[----:B------:R-:W3:Y:S01]  /*34f80*/  LDL.LU R20, [R1+0x1d0] ;  /* 0x0001d00001147983 */ /* 0x000ee20000300800 */
[----:B------:R-:W3:Y:S02]  /*34f90*/  LDL.LU R21, [R1+0x1d4] ;  /* 0x0001d40001157983 */ /* 0x000ee40000300800 */
[----:B------:R-:W3:Y:S02]  /*34fa0*/  LDL.LU R22, [R1+0x1d8] ;  /* 0x0001d80001167983 */ /* 0x000ee40000300800 */
[----:B------:R-:W3:Y:S01]  /*34fb0*/  LDL.LU R23, [R1+0x1dc] ;  /* 0x0001dc0001177983 */ /* 0x000ee20000300800 */
[----:B----4-:R-:W-:Y:S01]  /*34fc0*/  STL.64 [R1+0x1f10], R14 ;  /* 0x001f100e01007387 */ /* 0x010fe20000100a00 */
[----:B--2---:R0:W-:Y:S03]  /*34fd0*/  STL.64 [R1+0x1f08], R12 ;  /* 0x001f080c01007387 */ /* 0x0041e60000100a00 */
[----:B0-----:R-:W2:Y:S01]  /*34fe0*/  LDL.LU R12, [R1+0x190] ;  /* 0x00019000010c7983 */ /* 0x001ea20000300800 */
[----:B------:R-:W2:Y:S02]  /*34ff0*/  LDL.LU R13, [R1+0x194] ;  /* 0x00019400010d7983 */ /* 0x000ea40000300800 */
[----:B------:R-:W4:Y:S02]  /*35000*/  LDL.LU R14, [R1+0x198] ;  /* 0x00019800010e7983 */ /* 0x000f240000300800 */
[----:B------:R-:W4:Y:S02]  /*35010*/  LDL.LU R15, [R1+0x19c] ;  /* 0x00019c00010f7983 */ /* 0x000f240000300800 */
[----:B----4-:R-:W-:Y:S01]  /*35020*/  STL.64 [R1+0x1f28], R14 ;  /* 0x001f280e01007387 */ /* 0x010fe20000100a00 */
[----:B--2---:R0:W-:Y:S03]  /*35030*/  STL.64 [R1+0x1f20], R12 ;  /* 0x001f200c01007387 */ /* 0x0041e60000100a00 */
[----:B0-----:R-:W2:Y:S01]  /*35040*/  LDL.LU R12, [R1+0x1a0] ;  /* 0x0001a000010c7983 */ /* 0x001ea20000300800 */
[----:B------:R-:W2:Y:S02]  /*35050*/  LDL.LU R13, [R1+0x1a4] ;  /* 0x0001a400010d7983 */ /* 0x000ea40000300800 */
[----:B------:R-:W4:Y:S02]  /*35060*/  LDL.LU R14, [R1+0x1a8] ;  /* 0x0001a800010e7983 */ /* 0x000f240000300800 */
[----:B------:R-:W4:Y:S01]  /*35070*/  LDL.LU R15, [R1+0x1ac] ;  /* 0x0001ac00010f7983 */ /* 0x000f220000300800 */
[C---:B---3--:R-:W-:Y:S01]  /*35080*/  HMMA.16816.F32 R4, R16.reuse, R10, R4 ;  /* 0x0000000a1004723c */ /* 0x048fe20000001804 */
        /* <DEDUP_REMOVED lines=15> */
[----:B------:R-:W4:Y:S02]  /*35180*/  LDL.LU.64 R4, [R1+0x1f70] ;  /* 0x001f700001047983 */ /* 0x000f240000300a00 */
[----:B------:R-:W-:Y:S02]  /*35190*/  STL.64 [R1+0x1e20], R10 ;  /* 0x001e200a01007387 */ /* 0x000fe40000100a00 */
[----:B------:R0:W-:Y:S02]  /*351a0*/  STL.64 [R1+0x1e18], R8 ;  /* 0x001e180801007387 */ /* 0x0001e40000100a00 */
[----:B0-----:R-:W2:Y:S01]  /*351b0*/  LDL.LU R8, [R1+0xf0] ;  /* 0x0000f00001087983 */ /* 0x001ea20000300800 */
[----:B------:R-:W2:Y:S02]  /*351c0*/  LDL.LU R9, [R1+0xf4] ;  /* 0x0000f40001097983 */ /* 0x000ea40000300800 */
[----:B------:R-:W2:Y:S02]  /*351d0*/  LDL.LU R10, [R1+0xf8] ;  /* 0x0000f800010a7983 */ /* 0x000ea40000300800 */
[----:B------:R-:W2:Y:S01]  /*351e0*/  LDL.LU R11, [R1+0xfc] ;  /* 0x0000fc00010b7983 */ /* 0x000ea20000300800 */
[----:B---3--:R-:W-:Y:S01]  /*351f0*/  HMMA.16816.F32 R16, R16, R6, R20 ;  /* 0x000000061010723c */ /* 0x008fe20000001814 */
[----:B------:R-:W2:Y:S01]  /*35200*/  LDL.LU.64 R22, [R1+0x1f68] ;  /* 0x001f680001167983 */ /* 0x000ea20000300a00 */
[----:B------:R-:W2:Y:S11]  /*35210*/  LDL.LU.64 R20, [R1+0x1f60] ;  /* 0x001f600001147983 */ /* 0x000eb60000300a00 */
[----:B------:R-:W-:Y:S10]  /*35220*/  @!UPT UIADD3 URZ, URZ, URZ, URZ ;  /* 0x0000003f3f3ff290 */ /* 0x000ff4000fffe03f */
[----:B------:R0:W-:Y:S01]  /*35230*/  STL.64 [R1+0x1d0], R16 ;  /* 0x0001d01001007387 */ /* 0x0001e20000100a00 */
[----:B------:R1:W-:Y:S03]  /*35240*/  STL.64 [R1+0x1d8], R18 ;  /* 0x0001d81201007387 */ /* 0x0003e60000100a00 */
[----:B0-----:R-:W3:Y:S01]  /*35250*/  LDL.LU R16, [R1+0xc0] ;  /* 0x0000c00001107983 */ /* 0x001ee20000300800 */
[----:B-1----:R-:W-:Y:S02]  /*35260*/  IMAD.MOV.U32 R18, RZ, RZ, R24 ;  /* 0x000000ffff127224 */ /* 0x002fe400078e0018 */
[----:B------:R-:W3:Y:S01]  /*35270*/  LDL.LU R17, [R1+0xc4] ;  /* 0x0000c40001117983 */ /* 0x000ee20000300800 */
        /* <DEDUP_REMOVED lines=28> */
[----:B----4-:R-:W-:Y:S02]  /*35440*/  IMAD.MOV.U32 R19, RZ, RZ, R4 ;  /* 0x000000ffff137224 */ /* 0x010fe400078e0004 */
[----:B------:R-:W4:Y:S01]  /*35450*/  LDL R4, [R1+0x4c0] ;  /* 0x0004c00001047983 */ /* 0x000f220000100800 */
        /* <DEDUP_REMOVED lines=63> */
[----:B------:R-:W3:Y:S01]  /*35850*/  LDL.LU R12, [R1+0x1e28] ;  /* 0x001e2800010c7983 */ /* 0x000ee20000300800 */
[----:B--2---:R-:W-:Y:S11]  /*35860*/  HMMA.16816.F32 R8, R20, R14, R8 ;  /* 0x0000000e1408723c */ /* 0x004ff60000001808 */
[----:B------:R-:W-:Y:S11]  /*35870*/  @!UPT UIADD3 URZ, URZ, URZ, URZ ;  /* 0x0000003f3f3ff290 */ /* 0x000ff6000fffe03f */
[----:B------:R-:W-:Y:S01]  /*35880*/  @!UPT UIADD3 URZ, URZ, URZ, URZ ;  /* 0x0000003f3f3ff290 */ /* 0x000fe2000fffe03f */
[----:B------:R-:W-:Y:S01]  /*35890*/  STL.64 [R1+0xf0], R8 ;  /* 0x0000f00801007387 */ /* 0x000fe20000100a00 */
[----:B------:R0:W-:Y:S03]  /*358a0*/  STL.64 [R1+0xf8], R10 ;  /* 0x0000f80a01007387 */ /* 0x0001e60000100a00 */
[----:B0-----:R-:W3:Y:S01]  /*358b0*/  LDL.LU.64 R10, [R1+0x1e20] ;  /* 0x001e2000010a7983 */ /* 0x001ee20000300a00 */
[----:B------:R-:W2:Y:S02]  /*358c0*/  LDL.LU.64 R8, [R1+0x1e18] ;  /* 0x001e180001087983 */ /* 0x000ea40000300a00 */
[----:B------:R-:W-:Y:S02]  /*358d0*/  IMAD.MOV.U32 R15, RZ, RZ, R0 ;  /* 0x000000ffff0f7224 */ /* 0x000fe400078e0000 */
[----:B--2---:R-:W-:Y:S02]  /*358e0*/  IMAD.MOV.U32 R13, RZ, RZ, R9 ;  /* 0x000000ffff0d7224 */ /* 0x004fe400078e0009 */
[----:B------:R-:W-:-:S07]  /*358f0*/  IMAD.MOV.U32 R14, RZ, RZ, R8 ;  /* 0x000000ffff0e7224 */ /* 0x000fce00078e0008 */
[C---:B---3--:R-:W-:Y:S08]  /*35900*/  HMMA.16816.F32 R8, R20.reuse, R10, R12 ;  /* 0x0000000a1408723c */ /* 0x048ff0000000180c */
[----:B------:R-:W-:Y:S01]  /*35910*/  HMMA.16816.F32 R12, R20, R6, R16 ;  /* 0x00000006140c723c */ /* 0x000fe20000001810 */
[----:B----4-:R-:W-:Y:S04]  /*35920*/  LDSM.16.M88.4 R20, [R4+0x2000] ;  /* 0x002000000414783b */ /* 0x010fe80000000200 */
[----:B------:R-:W-:Y:S02]  /*35930*/  LDSM.16.MT88.4 R16, [R25+0x11000] ;  /* 0x011000001910783b */ /* 0x000fe40000004200 */
[----:B------:R-:W-:Y:S11]  /*35940*/  LDSM.16.M88.4 R24, [R4+0x6000] ;  /* 0x006000000418783b */ /* 0x000ff60000000200 */
[----:B------:R-:W-:Y:S05]  /*35950*/  @!UPT UIADD3 URZ, URZ, URZ, URZ ;  /* 0x0000003f3f3ff290 */ /* 0x000fea000fffe03f */
[----:B------:R-:W-:Y:S01]  /*35960*/  STL.64 [R1+0xc0], R12 ;  /* 0x0000c00c01007387 */ /* 0x000fe20000100a00 */
[----:B------:R-:W-:Y:S02]  /*35970*/  STL.64 [R1+0xe0], R8 ;  /* 0x0000e00801007387 */ /* 0x000fe40000100a00 */
[----:B------:R-:W-:Y:S02]  /*35980*/  STL.64 [R1+0xe8], R10 ;  /* 0x0000e80a01007387 */ /* 0x000fe40000100a00 */
[----:B------:R-:W0:Y:S04]  /*35990*/  LDSM.16.M88.4 R8, [R4] ;  /* 0x000000000408783b */ /* 0x000e280000000200 */
[----:B------:R-:W-:Y:S01]  /*359a0*/  STL [R1+0xc8], R14 ;  /* 0x0000c80e01007387 */ /* 0x000fe20000100800 */
[----:B------:R-:W-:-:S02]  /*359b0*/  IMAD.MOV.U32 R0, RZ, RZ, R15 ;  /* 0x000000ffff007224 */ /* 0x000fc400078e000f */
[----:B------:R-:W1:Y:S03]  /*359c0*/  LDSM.16.M88.4 R12, [R4+0x1000] ;  /* 0x00100000040c783b */ /* 0x000e660000000200 */
[----:B------:R-:W-:Y:S04]  /*359d0*/  STL [R1+0x1a88], R0 ;  /* 0x001a880001007387 */ /* 0x000fe80000100800 */
[----:B0-----:R-:W-:Y:S01]  /*359e0*/  STL.64 [R1+0xb0], R8 ;  /* 0x0000b00801007387 */ /* 0x001fe20000100a00 */
[----:B------:R-:W-:Y:S02]  /*359f0*/  STL.64 [R1+0xb8], R10 ;  /* 0x0000b80a01007387 */ /* 0x000fe40000100a00 */
[----:B-1----:R-:W-:Y:S02]  /*35a00*/  STL.64 [R1+0xa0], R12 ;  /* 0x0000a00c01007387 */ /* 0x002fe40000100a00 */
[----:B------:R-:W-:Y:S01]  /*35a10*/  STL.64 [R1+0xa8], R14 ;  /* 0x0000a80e01007387 */ /* 0x000fe20000100a00 */
[----:B------:R-:W-:Y:S01]  /*35a20*/  STL.64 [R1+0x90], R20 ;  /* 0x0000901401007387 */ /* 0x000fe20000100a00 */
[----:B------:R0:W-:Y:S03]  /*35a30*/  STL.64 [R1+0x98], R22 ;  /* 0x0000981601007387 */ /* 0x0001e60000100a00 */
[----:B------:R-:W1:Y:S04]  /*35a40*/  LDSM.16.M88.4 R8, [R4+0x3000] ;  /* 0x003000000408783b */ /* 0x000e680000000200 */
[----:B------:R-:W2:Y:S04]  /*35a50*/  LDSM.16.M88.4 R12, [R4+0x4000] ;  /* 0x00400000040c783b */ /* 0x000ea80000000200 */
[----:B0-----:R-:W3:Y:S04]  /*35a60*/  LDL R23, [R1+0x5f8] ;  /* 0x0005f80001177983 */ /* 0x001ee80000100800 */
[----:B-1----:R-:W-:Y:S01]  /*35a70*/  STL.64 [R1+0x80], R8 ;  /* 0x0000800801007387 */ /* 0x002fe20000100a00 */
[----:B------:R-:W-:Y:S02]  /*35a80*/  STL.64 [R1+0x88], R10 ;  /* 0x0000880a01007387 */ /* 0x000fe40000100a00 */
[----:B------:R-:W0:Y:S04]  /*35a90*/  LDSM.16.M88.4 R8, [R4+0x5000] ;  /* 0x005000000408783b */ /* 0x000e280000000200 */
[----:B--2---:R-:W-:Y:S01]  /*35aa0*/  STL.64 [R1+0x70], R12 ;  /* 0x0000700c01007387 */ /* 0x004fe20000100a00 */
[----:B------:R-:W-:Y:S02]  /*35ab0*/  STL.64 [R1+0x78], R14 ;  /* 0x0000780e01007387 */ /* 0x000fe40000100a00 */
[----:B------:R-:W1:Y:S02]  /*35ac0*/  LDSM.16.M88.4 R12, [R4+0x7000] ;  /* 0x00700000040c783b */ /* 0x000e640000000200 */
[----:B0-----:R-:W-:Y:S02]  /*35ad0*/  STL.64 [R1+0x60], R8 ;  /* 0x0000600801007387 */ /* 0x001fe40000100a00 */
[----:B------:R-:W-:Y:S02]  /*35ae0*/  STL.64 [R1+0x68], R10 ;  /* 0x0000680a01007387 */ /* 0x000fe40000100a00 */
[----:B------:R-:W0:Y:S04]  /*35af0*/  LDSM.16.M88.4 R8, [R4+0x8000] ;  /* 0x008000000408783b */ /* 0x000e280000000200 */
[----:B------:R-:W-:Y:S01]  /*35b00*/  STL.64 [R1+0x50], R24 ;  /* 0x0000501801007387 */ /* 0x000fe20000100a00 */
[----:B------:R-:W-:Y:S02]  /*35b10*/  STL.64 [R1+0x58], R26 ;  /* 0x0000581a01007387 */ /* 0x000fe40000100a00 */
[----:B------:R-:W2:Y:S04]  /*35b20*/  LDSM.16.M88.4 R24, [R4+0x9000] ;  /* 0x009000000418783b */ /* 0x000ea80000000200 */
[----:B-1----:R-:W-:Y:S02]  /*35b30*/  STL.64 [R1+0x40], R12 ;  /* 0x0000400c01007387 */ /* 0x002fe40000100a00 */
[----:B------:R-:W-:Y:S02]  /*35b40*/  STL.64 [R1+0x48], R14 ;  /* 0x0000480e01007387 */ /* 0x000fe40000100a00 */
[----:B------:R-:W1:Y:S04]  /*35b50*/  LDSM.16.M88.4 R12, [R4+0xa000] ;  /* 0x00a00000040c783b */ /* 0x000e680000000200 */
[----:B0-----:R-:W-:Y:S01]  /*35b60*/  STL.64 [R1+0x30], R8 ;  /* 0x0000300801007387 */ /* 0x001fe20000100a00 */
[----:B------:R-:W-:Y:S02]  /*35b70*/  STL.64 [R1+0x38], R10 ;  /* 0x0000380a01007387 */ /* 0x000fe40000100a00 */
[----:B--2---:R-:W-:Y:S02]  /*35b80*/  STL.64 [R1+0x20], R24 ;  /* 0x0000201801007387 */ /* 0x004fe40000100a00 */
[----:B------:R-:W-:Y:S02]  /*35b90*/  STL.64 [R1+0x28], R26 ;  /* 0x0000281a01007387 */ /* 0x000fe40000100a00 */
[----:B------:R-:W0:Y:S04]  /*35ba0*/  LDSM.16.M88.4 R24, [R4+0xc000] ;  /* 0x00c000000418783b */ /* 0x000e280000000200 */
[----:B------:R-:W2:Y:S04]  /*35bb0*/  LDSM.16.M88.4 R8, [R4+0xb000] ;  /* 0x00b000000408783b */ /* 0x000ea80000000200 */
[----:B-1----:R-:W-:Y:S01]  /*35bc0*/  STL.64 [R1+0x10], R12 ;  /* 0x0000100c01007387 */ /* 0x002fe20000100a00 */
[----:B------:R-:W-:Y:S02]  /*35bd0*/  STL.64 [R1+0x18], R14 ;  /* 0x0000180e01007387 */ /* 0x000fe40000100a00 */
[----:B------:R-:W1:Y:S01]  /*35be0*/  LDSM.16.M88.4 R12, [R4+0xd000] ;  /* 0x00d00000040c783b */ /* 0x000e620000000200 */
[----:B0-----:R-:W-:Y:S03]  /*35bf0*/  STL [R1+0x18c4], R26 ;  /* 0x0018c41a01007387 */ /* 0x001fe60000100800 */
[----:B--2---:R-:W-:Y:S02]  /*35c00*/  STL.64 [R1], R8 ;  /* 0x0000000801007387 */ /* 0x004fe40000100a00 */
[----:B------:R-:W-:Y:S02]  /*35c10*/  STL.64 [R1+0x8], R10 ;  /* 0x0000080a01007387 */ /* 0x000fe40000100a00 */
[----:B------:R-:W0:Y:S04]  /*35c20*/  LDSM.16.M88.4 R8, [R4+0xe000] ;  /* 0x00e000000408783b */ /* 0x000e280000000200 */
[----:B------:R-:W-:Y:S01]  /*35c30*/  STL [R1+0x18c0], R27 ;  /* 0x0018c01b01007387 */ /* 0x000fe20000100800 */
[----:B------:R2:W-:Y:S03]  /*35c40*/  STL.64 [R1+0x1dd0], R24 ;  /* 0x001dd01801007387 */ /* 0x0005e60000100a00 */
[----:B--2---:R-:W2:Y:S01]  /*35c50*/  LDL.64 R24, [R1+0xb0] ;  /* 0x0000b00001187983 */ /* 0x004ea20000100a00 */
[----:B-1----:R-:W-:Y:S02]  /*35c60*/  STL [R1+0x1d48], R12 ;  /* 0x001d480c01007387 */ /* 0x002fe40000100800 */
[----:B------:R1:W-:Y:S02]  /*35c70*/  STL [R1+0x1d44], R13 ;  /* 0x001d440d01007387 */ /* 0x0003e40000100800 */
[----:B------:R-:W-:Y:S01]  /*35c80*/  STL [R1+0x1914], R14 ;  /* 0x0019140e01007387 */ /* 0x000fe20000100800 */
[----:B------:R-:W-:Y:S04]  /*35c90*/  STL [R1+0x1910], R15 ;  /* 0x0019100f01007387 */ /* 0x000fe80000100800 */
[----:B-1----:R-:W4:Y:S04]  /*35ca0*/  LDL.64 R12, [R1+0xa0] ;  /* 0x0000a000010c7983 */ /* 0x002f280000100a00 */
[----:B0-----:R0:W-:Y:S01]  /*35cb0*/  STL [R1+0x1d2c], R8 ;  /* 0x001d2c0801007387 */ /* 0x0011e20000100800 */
[----:B------:R1:W-:Y:S02]  /*35cc0*/  STL [R1+0x1d28], R9 ;  /* 0x001d280901007387 */ /* 0x0003e40000100800 */
[----:B------:R1:W-:Y:S02]  /*35cd0*/  STL [R1+0x188c], R10 ;  /* 0x00188c0a01007387 */ /* 0x0003e40000100800 */
[----:B------:R1:W-:Y:S01]  /*35ce0*/  STL [R1+0x1888], R11 ;  /* 0x0018880b01007387 */ /* 0x0003e20000100800 */
[----:B0-----:R-:W4:Y:S01]  /*35cf0*/  LDL.LU R8, [R1+0x4a0] ;  /* 0x0004a00001087983 */ /* 0x001f220000300800 */
[----:B-1----:R-:W4:Y:S02]  /*35d00*/  LDL.LU R9, [R1+0x4a4] ;  /* 0x0004a40001097983 */ /* 0x002f240000300800 */
[----:B------:R-:W4:Y:S02]  /*35d10*/  LDL.LU R10, [R1+0x4a8] ;  /* 0x0004a800010a7983 */ /* 0x000f240000300800 */
[----:B------:R-:W-:-:S02]  /*35d20*/  IMAD.MOV.U32 R11, RZ, RZ, R5 ;  /* 0x000000ffff0b7224 */ /* 0x000fc400078e0005 */
[----:B------:R-:W0:Y:S04]  /*35d30*/  LDSM.16.M88.4 R4, [R4+0xf000] ;  /* 0x00f000000404783b */ /* 0x000e280000000200 */
[----:B0-----:R-:W-:Y:S01]  /*35d40*/  STL [R1+0x1934], R6 ;  /* 0x0019340601007387 */ /* 0x001fe20000100800 */
[----:B------:R-:W-:Y:S03]  /*35d50*/  STL [R1+0x1930], R7 ;  /* 0x0019300701007387 */ /* 0x000fe60000100800 */
[----:B---3--:R-:W0:Y:S04]  /*35d60*/  LDSM.16.MT88.4 R20, [R23+0x11000] ;  /* 0x011000001714783b */ /* 0x008e280000004200 */
[----:B0-----:R-:W-:Y:S01]  /*35d70*/  STL.64 [R1+0x1d18], R22 ;  /* 0x001d181601007387 */ /* 0x001fe20000100a00 */
[----:B------:R0:W-:Y:S03]  /*35d80*/  STL.64 [R1+0x1d10], R20 ;  /* 0x001d101401007387 */ /* 0x0001e60000100a00 */
[----:B0-----:R-:W3:Y:S01]  /*35d90*/  LDL.LU R20, [R1+0x4b0] ;  /* 0x0004b00001147983 */ /* 0x001ee20000300800 */
[----:B------:R-:W3:Y:S02]  /*35da0*/  LDL.LU R21, [R1+0x4b4] ;  /* 0x0004b40001157983 */ /* 0x000ee40000300800 */
[----:B------:R-:W3:Y:S02]  /*35db0*/  LDL.LU R22, [R1+0x4b8] ;  /* 0x0004b80001167983 */ /* 0x000ee40000300800 */
[----:B------:R-:W3:Y:S02]  /*35dc0*/  LDL.LU R23, [R1+0x4bc] ;  /* 0x0004bc0001177983 */ /* 0x000ee40000300800 */
[----:B--2---:R-:W-:Y:S01]  /*35dd0*/  IMAD.MOV.U32 R0, RZ, RZ, R25 ;  /* 0x000000ffff007224 */ /* 0x004fe200078e0019 */
[C---:B---3--:R-:W-:Y:S11]  /*35de0*/  HMMA.16816.F32 R20, R16.reuse, R24, R20 ;  /* 0x000000181014723c */ /* 0x048ff60000001814 */
[----:B------:R-:W-:Y:S11]  /*35df0*/  @!UPT UIADD3 URZ, URZ, URZ, URZ ;  /* 0x0000003f3f3ff290 */ /* 0x000ff6000fffe03f */
[----:B------:R-:W-:Y:S01]  /*35e00*/  @!UPT UIADD3 URZ, URZ, URZ, URZ ;  /* 0x0000003f3f3ff290 */ /* 0x000fe2000fffe03f */
[----:B------:R0:W-:Y:S01]  /*35e10*/  STL.64 [R1+0x4b0], R20 ;  /* 0x0004b01401007387 */ /* 0x0001e20000100a00 */
[----:B------:R-:W-:Y:S02]  /*35e20*/  STL.64 [R1+0x4b8], R22 ;  /* 0x0004b81601007387 */ /* 0x000fe40000100a00 */
[----:B0-----:R-:W-:Y:S02]  /*35e30*/  IMAD.MOV.U32 R20, RZ, RZ, R24 ;  /* 0x000000ffff147224 */ /* 0x001fe400078e0018 */
[----:B------:R-:W2:Y:S01]  /*35e40*/  LDL.64 R24, [R1+0x70] ;  /* 0x0000700001187983 */ /* 0x000ea20000100a00 */
[----:B----4-:R-:W-:Y:S01]  /*35e50*/  HMMA.16816.F32 R8, R16, R12, R8 ;  /* 0x0000000c1008723c */ /* 0x010fe20000001808 */
[----:B------:R-:W-:Y:S02]  /*35e60*/  IMAD.MOV.U32 R27, RZ, RZ, R2 ;  /* 0x000000ffff1b7224 */ /* 0x000fe400078e0002 */
[----:B--2---:R0:W-:Y:S04]  /*35e70*/  STL.64 [R1+0x1de8], R24 ;  /* 0x001de81801007387 */ /* 0x0041e80000100a00 */
[----:B0-----:R-:W2:Y:S01]  /*35e80*/  LDL.LU R24, [R1+0x480] ;  /* 0x0004800001187983 */ /* 0x001ea20000300800 */
[----:B------:R-:W2:Y:S02]  /*35e90*/  LDL.LU R25, [R1+0x484] ;  /* 0x0004840001197983 */ /* 0x000ea40000300800 */
[----:B------:R-:W3:Y:S11]  /*35ea0*/  LDL.LU R26, [R1+0x488] ;  /* 0x00048800011a7983 */ /* 0x000ef60000300800 */
[----:B------:R-:W-:Y:S03]  /*35eb0*/  @!UPT UIADD3 URZ, URZ, URZ, URZ ;  /* 0x0000003f3f3ff290 */ /* 0x000fe6000fffe03f */
[----:B------:R-:W-:Y:S02]  /*35ec0*/  IMAD.MOV.U32 R6, RZ, RZ, R9 ;  /* 0x000000ffff067224 */ /* 0x000fe400078e0009 */
[----:B------:R-:W-:Y:S02]  /*35ed0*/  IMAD.MOV.U32 R7, RZ, RZ, R10 ;  /* 0x000000ffff077224 */ /* 0x000fe400078e000a */
[----:B------:R-:W-:Y:S01]  /*35ee0*/  IMAD.MOV.U32 R2, RZ, RZ, R11 ;  /* 0x000000ffff027224 */ /* 0x000fe200078e000b */
[----:B---3--:R-:W-:Y:S01]  /*35ef0*/  STL.64 [R1+0x1e08], R26 ;  /* 0x001e081a01007387 */ /* 0x008fe20000100a00 */
[----:B--2---:R0:W-:Y:S03]  /*35f00*/  STL.64 [R1+0x1e00], R24 ;  /* 0x001e001801007387 */ /* 0x0041e60000100a00 */
[----:B0-----:R-:W2:Y:S01]  /*35f10*/  LDL.64 R24, [R1+0x90] ;  /* 0x0000900001187983 */ /* 0x001ea20000100a00 */
[----:B------:R-:W-:Y:S02]  /*35f20*/  STL [R1+0x1d34], R0 ;  /* 0x001d340001007387 */ /* 0x000fe40000100800 */
[----:B------:R-:W-:Y:S02]  /*35f30*/  STL [R1+0x1d30], R20 ;  /* 0x001d301401007387 */ /* 0x000fe40000100800 */
[----:B------:R0:W-:Y:S02]  /*35f40*/  STL [R1+0x4a0], R8 ;  /* 0x0004a00801007387 */ /* 0x0001e40000100800 */
[----:B0-----:R-:W3:Y:S01]  /*35f50*/  LDL.LU R8, [R1+0x460] ;  /* 0x0004600001087983 */ /* 0x001ee20000300800 */
[----:B------:R-:W3:Y:S02]  /*35f60*/  LDL.LU R9, [R1+0x464] ;  /* 0x0004640001097983 */ /* 0x000ee40000300800 */
[----:B------:R-:W4:Y:S02]  /*35f70*/  LDL.LU R10, [R1+0x468] ;  /* 0x00046800010a7983 */ /* 0x000f240000300800 */
[----:B------:R-:W4:Y:S02]  /*35f80*/  LDL.LU R11, [R1+0x46c] ;  /* 0x00046c00010b7983 */ /* 0x000f240000300800 */
[----:B------:R-:W-:-:S02]  /*35f90*/  IMAD.MOV.U32 R21, RZ, RZ, R13 ;  /* 0x000000ffff157224 */ /* 0x000fc400078e000d */
[----:B------:R-:W-:Y:S01]  /*35fa0*/  IMAD.MOV.U32 R22, RZ, RZ, R12 ;  /* 0x000000ffff167224 */ /* 0x000fe200078e000c */
[----:B----4-:R-:W-:Y:S01]  /*35fb0*/  STL.64 [R1+0x1df8], R10 ;  /* 0x001df80a01007387 */ /* 0x010fe20000100a00 */
[----:B---3--:R0:W-:Y:S02]  /*35fc0*/  STL.64 [R1+0x1df0], R8 ;  /* 0x001df00801007387 */ /* 0x0081e40000100a00 */
[----:B------:R-:W3:Y:S01]  /*35fd0*/  LDL.64 R12, [R1+0x60] ;  /* 0x00006000010c7983 */ /* 0x000ee20000100a00 */
[----:B0-----:R-:W4:Y:S01]  /*35fe0*/  LDL.64 R8, [R1+0x80] ;  /* 0x0000800001087983 */ /* 0x001f220000100a00 */
[----:B------:R0:W-:Y:S02]  /*35ff0*/  STL [R1+0x1d3c], R21 ;  /* 0x001d3c1501007387 */ /* 0x0001e40000100800 */
[----:B------:R1:W-:Y:S02]  /*36000*/  STL [R1+0x1d38], R22 ;  /* 0x001d381601007387 */ /* 0x0003e40000100800 */
[----:B------:R-:W3:Y:S02]  /*36010*/  LDL.LU R20, [R1+0x470] ;  /* 0x0004700001147983 */ /* 0x000ee40000300800 */
[----:B0-----:R-:W-:-:S02]  /*36020*/  IMAD.MOV.U32 R21, RZ, RZ, R28 ;  /* 0x000000ffff157224 */ /* 0x001fc400078e001c */
[----:B-1----:R-:W-:Y:S01]  /*36030*/  IMAD.MOV.U32 R22, RZ, RZ, R29 ;  /* 0x000000ffff167224 */ /* 0x002fe200078e001d */
[----:B------:R-:W3:Y:S01]  /*36040*/  LDL.LU R28, [R1+0x1e14] ;  /* 0x001e1400011c7983 */ /* 0x000ee20000300800 */
[----:B------:R-:W4:Y:S02]  /*36050*/  LDL.LU R29, [R1+0x1e10] ;  /* 0x001e1000011d7983 */ /* 0x000f240000300800 */
[----:B------:R-:W4:Y:S02]  /*36060*/  LDL.LU R23, [R1+0x47c] ;  /* 0x00047c0001177983 */ /* 0x000f240000300800 */
[----:B------:R-:W-:Y:S01]  /*36070*/  STL [R1+0x1a94], R2 ;  /* 0x001a940201007387 */ /* 0x000fe20000100800 */
[----:B------:R-:W-:Y:S01]  /*36080*/  STL [R1+0x1a90], R7 ;  /* 0x001a900701007387 */ /* 0x000fe20000100800 */
[----:B------:R-:W-:Y:S02]  /*36090*/  STL [R1+0x1a8c], R6 ;  /* 0x001a8c0601007387 */ /* 0x000fe40000100800 */
[----:B------:R0:W-:Y:S02]  /*360a0*/  STL.64 [R1+0x1d20], R4 ;  /* 0x001d200401007387 */ /* 0x0001e40000100a00 */
[----:B0-----:R-:W4:Y:S01]  /*360b0*/  LDL.LU R4, [R1+0x490] ;  /* 0x0004900001047983 */ /* 0x001f220000300800 */
[----:B------:R-:W4:Y:S02]  /*360c0*/  LDL.LU R5, [R1+0x494] ;  /* 0x0004940001057983 */ /* 0x000f240000300800 */
[----:B--2---:R-:W-:-:S02]  /*360d0*/  IMAD.MOV.U32 R2, RZ, RZ, R25 ;  /* 0x000000ffff027224 */ /* 0x004fc400078e0019 */
[----:B---3--:R-:W-:Y:S02]  /*360e0*/  IMAD.MOV.U32 R7, RZ, RZ, R28 ;  /* 0x000000ffff077224 */ /* 0x008fe400078e001c */
[----:B----4-:R-:W-:-:S07]  /*360f0*/  IMAD.MOV.U32 R6, RZ, RZ, R29 ;  /* 0x000000ffff067224 */ /* 0x010fce00078e001d */
[----:B------:R-:W-:Y:S11]  /*36100*/  HMMA.16816.F32 R4, R16, R24, R4 ;  /* 0x000000181004723c */ /* 0x000ff60000001804 */
[----:B------:R-:W-:Y:S11]  /*36110*/  @!UPT UIADD3 URZ, URZ, URZ, URZ ;  /* 0x0000003f3f3ff290 */ /* 0x000ff6000fffe03f */
[----:B------:R-:W-:Y:S01]  /*36120*/  @!UPT UIADD3 URZ, URZ, URZ, URZ ;  /* 0x0000003f3f3ff290 */ /* 0x000fe2000fffe03f */
[----:B------:R0:W-:Y:S01]  /*36130*/  STL.64 [R1+0x490], R4 ;  /* 0x0004900401007387 */ /* 0x0001e20000100a00 */
[----:B------:R1:W-:Y:S02]  /*36140*/  STL.64 [R1+0x498], R6 ;  /* 0x0004980601007387 */ /* 0x0003e40000100a00 */
[----:B------:R-:W2:Y:S02]  /*36150*/  LDL.LU.64 R26, [R1+0x1e08] ;  /* 0x001e0800011a7983 */ /* 0x000ea40000300a00 */
[----:B0-----:R-:W-:Y:S02]  /*36160*/  IMAD.MOV.U32 R4, RZ, RZ, R24 ;  /* 0x000000ffff047224 */ /* 0x001fe400078e0018 */
[----:B------:R-:W2:Y:S03]  /*36170*/  LDL.LU.64 R24, [R1+0x1e00] ;  /* 0x001e000001187983 */ /* 0x000ea60000300a00 */
[----:B------:R-:W-:Y:S02]  /*36180*/  STL [R1+0x1d40], R4 ;  /* 0x001d400401007387 */ /* 0x000fe40000100800 */
[----:B-1----:R-:W-:-:S02]  /*36190*/  IMAD.MOV.U32 R6, RZ, RZ, R8 ;  /* 0x000000ffff067224 */ /* 0x002fc400078e0008 */
[----:B------:R-:W-:Y:S01]  /*361a0*/  IMAD.MOV.U32 R5, RZ, RZ, R9 ;  /* 0x000000ffff057224 */ /* 0x000fe200078e0009 */
[----:B------:R-:W3:Y:S01]  /*361b0*/  LDL.LU.64 R10, [R1+0x1df8] ;  /* 0x001df800010a7983 */ /* 0x000ee20000300a00 */
[----:B--2---:R-:W-:Y:S03]  /*361c0*/  HMMA.16816.F32 R24, R16, R8, R24 ;  /* 0x000000081018723c */ /* 0x004fe60000001818 */
[----:B------:R-:W3:Y:S11]  /*361d0*/  LDL.LU.64 R8, [R1+0x1df0] ;  /* 0x001df00001087983 */ /* 0x000ef60000300a00 */
[----:B------:R-:W-:Y:S09]  /*361e0*/  @!UPT UIADD3 URZ, URZ, URZ, URZ ;  /* 0x0000003f3f3ff290 */ /* 0x000ff2000fffe03f */
[----:B------:R0:W-:Y:S04]  /*361f0*/  STL.64 [R1+0x480], R24 ;  /* 0x0004801801007387 */ /* 0x0001e80000100a00 */
[----:B0-----:R-:W2:Y:S01]  /*36200*/  LDL.LU.64 R24, [R1+0x1de8] ;  /* 0x001de80001187983 */ /* 0x001ea20000300a00 */
[----:B------:R-:W-:Y:S02]  /*36210*/  IMAD.MOV.U32 R28, RZ, RZ, R27 ;  /* 0x000000ffff1c7224 */ /* 0x000fe400078e001b */
[----:B------:R-:W-:-:S03]  /*36220*/  IMAD.MOV.U32 R29, RZ, RZ, R26 ;  /* 0x000000ffff1d7224 */ /* 0x000fc600078e001a */
[----:B------:R-:W-:Y:S02]  /*36230*/  STL [R1+0x1a98], R28 ;  /* 0x001a981c01007387 */ /* 0x000fe40000100800 */
[----:B------:R-:W-:Y:S01]  /*36240*/  STL [R1+0x1918], R29 ;  /* 0x0019181d01007387 */ /* 0x000fe20000100800 */
[----:B--2---:R-:W-:Y:S11]  /*36250*/  HMMA.16816.F32 R20, R16, R24, R20 ;  /* 0x000000181014723c */ /* 0x004ff60000001814 */
[----:B------:R-:W-:Y:S11]  /*36260*/  @!UPT UIADD3 URZ, URZ, URZ, URZ ;  /* 0x0000003f3f3ff290 */ /* 0x000ff6000fffe03f */
[----:B------:R-:W-:Y:S01]  /*36270*/  @!UPT UIADD3 URZ, URZ, URZ, URZ ;  /* 0x0000003f3f3ff290 */ /* 0x000fe2000fffe03f */
[----:B------:R-:W-:Y:S01]  /*36280*/  STL.64 [R1+0x470], R20 ;  /* 0x0004701401007387 */ /* 0x000fe20000100a00 */
[----:B------:R0:W-:Y:S02]  /*36290*/  STL.64 [R1+0x478], R22 ;  /* 0x0004781601007387 */ /* 0x0001e40000100a00 */
[----:B0-----:R-:W-:-:S05]  /*362a0*/  IMAD.MOV.U32 R23, RZ, RZ, R24 ;  /* 0x000000ffff177224 */ /* 0x001fca00078e0018 */
[----:B------:R0:W-:Y:S01]  /*362b0*/  STL [R1+0x1dcc], R23 ;  /* 0x001dcc1701007387 */ /* 0x0001e20000100800 */
[----:B------:R-:W2:Y:S02]  /*362c0*/  LDL.LU R20, [R1+0x440] ;  /* 0x0004400001147983 */ /* 0x000ea40000300800 */
[----:B------:R-:W2:Y:S02]  /*362d0*/  LDL.LU R21, [R1+0x444] ;  /* 0x0004440001157983 */ /* 0x000ea40000300800 */
[----:B------:R-:W4:Y:S01]  /*362e0*/  LDL.LU R22, [R1+0x448] ;  /* 0x0004480001167983 */ /* 0x000f220000300800 */
[----:B0-----:R-:W4:Y:S01]  /*362f0*/  LDL.LU R23, [R1+0x44c] ;  /* 0x00044c0001177983 */ /* 0x001f220000300800 */
[----:B------:R-:W-:Y:S02]  /*36300*/  IMAD.MOV.U32 R7, RZ, RZ, R25 ;  /* 0x000000ffff077224 */ /* 0x000fe400078e0019 */
[----:B------:R-:W3:Y:S02]  /*36310*/  LDL.LU R24, [R1+0x450] ;  /* 0x0004500001187983 */ /* 0x000ee40000300800 */
[----:B------:R-:W3:Y:S01]  /*36320*/  LDL.LU R25, [R1+0x454] ;  /* 0x0004540001197983 */ /* 0x000ee20000300800 */
[----:B------:R-:W3:Y:S01]  /*36330*/  LDL.LU R26, [R1+0x458] ;  /* 0x00045800011a7983 */ /* 0x000ee20000300800 */
[----:B------:R-:W-:-:S02]  /*36340*/  IMAD.MOV.U32 R27, RZ, RZ, R3 ;  /* 0x000000ffff1b7224 */ /* 0x000fc400078e0003 */
[----:B------:R-:W-:Y:S01]  /*36350*/  IMAD.MOV.U32 R28, RZ, RZ, R13 ;  /* 0x000000ffff1c7224 */ /* 0x000fe200078e000d */
[----:B----4-:R-:W-:Y:S01]  /*36360*/  STL.64 [R1+0x1de0], R22 ;  /* 0x001de01601007387 */ /* 0x010fe20000100a00 */
[----:B--2---:R0:W-:Y:S03]  /*36370*/  STL.64 [R1+0x1dd8], R20 ;  /* 0x001dd81401007387 */ /* 0x0041e60000100a00 */
[----:B0-----:R-:W2:Y:S01]  /*36380*/  LDL.64 R20, [R1+0x50] ;  /* 0x0000500001147983 */ /* 0x001ea20000100a00 */
[----:B------:R-:W-:Y:S02]  /*36390*/  STL.64 [R1+0x1db0], R6 ;  /* 0x001db00601007387 */ /* 0x000fe40000100a00 */
[----:B------:R3:W-:Y:S02]  /*363a0*/  STL [R1+0x1da8], R5 ;  /* 0x001da80501007387 */ /* 0x0007e40000100800 */
[----:B---3--:R-:W-:Y:S07]  /*363b0*/  HMMA.16816.F32 R4, R16, R12, R8 ;  /* 0x0000000c1004723c */ /* 0x008fee0000001808 */
[----:B------:R-:W-:-:S05]  /*363c0*/  IMAD.MOV.U32 R9, RZ, RZ, R12 ;  /* 0x000000ffff097224 */ /* 0x000fca00078e000c */
[----:B------:R0:W-:Y:S04]  /*363d0*/  STL [R1+0x1dc8], R9 ;  /* 0x001dc80901007387 */ /* 0x0001e80000100800 */
[----:B0-----:R-:W3:Y:S08]  /*363e0*/  LDL.64 R8, [R1+0x40] ;  /* 0x0000400001087983 */ /* 0x001ef00000100a00 */
[----:B------:R-:W-:-:S02]  /*363f0*/  IMAD.MOV.U32 R29, RZ, RZ, R4 ;  /* 0x000000ffff1d7224 */ /* 0x000fc400078e0004 */
[----:B------:R-:W-:Y:S02]  /*36400*/  IMAD.MOV.U32 R14, RZ, RZ, R5 ;  /* 0x000000ffff0e7224 */ /* 0x000fe400078e0005 */
[----:B------:R-:W-:Y:S01]  /*36410*/  IMAD.MOV.U32 R15, RZ, RZ, R6 ;  /* 0x000000ffff0f7224 */ /* 0x000fe200078e0006 */
[----:B------:R-:W4:Y:S01]  /*36420*/  LDL.LU R4, [R1+0x430] ;  /* 0x0004300001047983 */ /* 0x000f220000300800 */
[----:B------:R-:W4:Y:S02]  /*36430*/  LDL.LU R5, [R1+0x434] ;  /* 0x0004340001057983 */ /* 0x000f240000300800 */
[----:B------:R-:W-:Y:S02]  /*36440*/  IMAD.MOV.U32 R3, RZ, RZ, R7 ;  /* 0x000000ffff037224 */ /* 0x000fe400078e0007 */
[----:B------:R-:W4:Y:S01]  /*36450*/  LDL.LU R6, [R1+0x438] ;  /* 0x0004380001067983 */ /* 0x000f220000300800 */
[----:B------:R-:W4:Y:S01]  /*36460*/  LDL.LU R7, [R1+0x43c] ;  /* 0x00043c0001077983 */ /* 0x000f220000300800 */
[----:B------:R0:W-:Y:S02]  /*36470*/  STL.64 [R1+0x1d70], R14 ;  /* 0x001d700e01007387 */ /* 0x0001e40000100a00 */
[----:B------:R-:W2:Y:S02]  /*36480*/  LDL.LU R12, [R1+0x400] ;  /* 0x00040000010c7983 */ /* 0x000ea40000300800 */
[----:B------:R-:W2:Y:S01]  /*36490*/  LDL.LU R13, [R1+0x404] ;  /* 0x00040400010d7983 */ /* 0x000ea20000300800 */
[----:B0-----:R-:W2:Y:S01]  /*364a0*/  LDL.LU R14, [R1+0x408] ;  /* 0x00040800010e7983 */ /* 0x001ea20000300800 */
[----:B------:R-:W2:Y:S03]  /*364b0*/  LDL.LU R15, [R1+0x40c] ;  /* 0x00040c00010f7983 */ /* 0x000ea60000300800 */
[----:B--2---:R-:W-:Y:S01]  /*364c0*/  STL.64 [R1+0x1d80], R14 ;  /* 0x001d800e01007387 */ /* 0x004fe20000100a00 */
[----:B------:R0:W-:Y:S03]  /*364d0*/  STL.64 [R1+0x1d78], R12 ;  /* 0x001d780c01007387 */ /* 0x0001e60000100a00 */
[----:B0-----:R-:W2:Y:S04]  /*364e0*/  LDL.64 R12, [R1+0x10] ;  /* 0x00001000010c7983 */ /* 0x001ea80000100a00 */
[----:B--2---:R0:W-:Y:S04]  /*364f0*/  STL.64 [R1+0x1d90], R12 ;  /* 0x001d900c01007387 */ /* 0x0041e80000100a00 */
[----:B0-----:R-:W2:Y:S01]  /*36500*/  LDL.LU R12, [R1+0x420] ;  /* 0x00042000010c7983 */ /* 0x001ea20000300800 */
[----:B------:R-:W2:Y:S02]  /*36510*/  LDL.LU R13, [R1+0x424] ;  /* 0x00042400010d7983 */ /* 0x000ea40000300800 */
[----:B------:R-:W2:Y:S02]  /*36520*/  LDL.LU R14, [R1+0x428] ;  /* 0x00042800010e7983 */ /* 0x000ea40000300800 */
[----:B------:R-:W2:Y:S01]  /*36530*/  LDL.LU R15, [R1+0x42c] ;  /* 0x00042c00010f7983 */ /* 0x000ea20000300800 */
[----:B------:R-:W-:Y:S01]  /*36540*/  HMMA.16816.F32 R24, R16, R20, R24 ;  /* 0x000000141018723c */ /* 0x000fe20000001818 */
[----:B--2---:R-:W-:Y:S01]  /*36550*/  STL.64 [R1+0x1dc0], R14 ;  /* 0x001dc00e01007387 */ /* 0x004fe20000100a00 */
[----:B------:R0:W-:Y:S03]  /*36560*/  STL.64 [R1+0x1db8], R12 ;  /* 0x001db80c01007387 */ /* 0x0001e60000100a00 */
[----:B0-----:R-:W4:Y:S01]  /*36570*/  LDL.64 R12, [R1+0x30] ;  /* 0x00003000010c7983 */ /* 0x001f220000100a00 */
[----:B------:R0:W-:Y:S02]  /*36580*/  STL [R1+0x1aa0], R3 ;  /* 0x001aa00301007387 */ /* 0x0001e40000100800 */
[----:B------:R1:W-:Y:S02]  /*36590*/  STL [R1+0x1a9c], R29 ;  /* 0x001a9c1d01007387 */ /* 0x0003e40000100800 */
[----:B------:R-:W3:Y:S02]  /*365a0*/  LDL.LU.64 R22, [R1+0x1de0] ;  /* 0x001de00001167983 */ /* 0x000ee40000300a00 */
[----:B0-----:R-:W-:-:S02]  /*365b0*/  IMAD.MOV.U32 R3, RZ, RZ, R21 ;  /* 0x000000ffff037224 */ /* 0x001fc400078e0015 */
[----:B-1----:R-:W-:Y:S02]  /*365c0*/  IMAD.MOV.U32 R29, RZ, RZ, R20 ;  /* 0x000000ffff1d7224 */ /* 0x002fe400078e0014 */
[----:B------:R-:W3:Y:S07]  /*365d0*/  LDL.LU.64 R20, [R1+0x1dd8] ;  /* 0x001dd80001147983 */ /* 0x000eee0000300a00 */
[----:B------:R-:W-:Y:S02]  /*365e0*/  STL.64 [R1+0x450], R24 ;  /* 0x0004501801007387 */ /* 0x000fe40000100a00 */
[----:B------:R0:W-:Y:S02]  /*365f0*/  STL [R1+0x458], R26 ;  /* 0x0004581a01007387 */ /* 0x0001e40000100800 */
[----:B0-----:R-:W-:Y:S01]  /*36600*/  IMAD.MOV.U32 R26, RZ, RZ, R27 ;  /* 0x000000ffff1a7224 */ /* 0x001fe200078e001b */
[----:B------:R-:W2:Y:S04]  /*36610*/  LDL.LU.64 R24, [R1+0x1dd0] ;  /* 0x001dd00001187983 */ /* 0x000ea80000300a00 */
[----:B------:R-:W-:Y:S01]  /*36620*/  STL [R1+0x18c8], R26 ;  /* 0x0018c81a01007387 */ /* 0x000fe20000100800 */
[C---:B---3--:R-:W-:Y:S11]  /*36630*/  HMMA.16816.F32 R20, R16.reuse, R8, R20 ;  /* 0x000000081014723c */ /* 0x048ff60000001814 */
[----:B------:R-:W-:Y:S11]  /*36640*/  @!UPT UIADD3 URZ, URZ, URZ, URZ ;  /* 0x0000003f3f3ff290 */ /* 0x000ff6000fffe03f */
[----:B------:R-:W-:Y:S01]  /*36650*/  @!UPT UIADD3 URZ, URZ, URZ, URZ ;  /* 0x0000003f3f3ff290 */ /* 0x000fe2000fffe03f */
[----:B------:R0:W-:Y:S01]  /*36660*/  STL.64 [R1+0x440], R20 ;  /* 0x0004401401007387 */ /* 0x0001e20000100a00 */
[----:B------:R1:W-:Y:S02]  /*36670*/  STL.64 [R1+0x448], R22 ;  /* 0x0004481601007387 */ /* 0x0003e40000100a00 */
[----:B0-----:R-:W-:Y:S01]  /*36680*/  IMAD.MOV.U32 R20, RZ, RZ, R8 ;  /* 0x000000ffff147224 */ /* 0x001fe200078e0008 */
[----:B-1----:R-:W3:Y:S01]  /*36690*/  LDL.LU R23, [R1+0x1dcc] ;  /* 0x001dcc0001177983 */ /* 0x002ee20000300800 */
[----:B------:R-:W-:Y:S02]  /*366a0*/  IMAD.MOV.U32 R8, RZ, RZ, R9 ;  /* 0x000000ffff087224 */ /* 0x000fe400078e0009 */
[----:B------:R-:W2:Y:S03]  /*366b0*/  LDL.LU R9, [R1+0x1dc8] ;  /* 0x001dc80001097983 */ /* 0x000ea60000300800 */
[----:B--2---:R0:W-:Y:S04]  /*366c0*/  STL.64 [R1+0x1d88], R8 ;  /* 0x001d880801007387 */ /* 0x0041e80000100a00 */
[----:B0-----:R-:W2:Y:S01]  /*366d0*/  LDL.LU R8, [R1+0x410] ;  /* 0x0004100001087983 */ /* 0x001ea20000300800 */
[----:B------:R-:W2:Y:S02]  /*366e0*/  LDL.LU R9, [R1+0x414] ;  /* 0x0004140001097983 */ /* 0x000ea40000300800 */
[----:B------:R-:W2:Y:S02]  /*366f0*/  LDL.LU R10, [R1+0x418] ;  /* 0x00041800010a7983 */ /* 0x000ea40000300800 */
[----:B------:R-:W2:Y:S01]  /*36700*/  LDL.LU R11, [R1+0x41c] ;  /* 0x00041c00010b7983 */ /* 0x000ea20000300800 */
[----:B----4-:R-:W-:Y:S01]  /*36710*/  HMMA.16816.F32 R4, R16, R12, R4 ;  /* 0x0000000c1004723c */ /* 0x010fe20000001804 */
[----:B------:R-:W-:-:S02]  /*36720*/  IMAD.MOV.U32 R22, RZ, RZ, R12 ;  /* 0x000000ffff167224 */ /* 0x000fc400078e000c */
[----:B------:R-:W-:Y:S01]  /*36730*/  IMAD.MOV.U32 R0, RZ, RZ, R13 ;  /* 0x000000ffff007224 */ /* 0x000fe200078e000d */
[----:B--2---:R-:W-:Y:S01]  /*36740*/  STL.64 [R1+0x1da0], R10 ;  /* 0x001da00a01007387 */ /* 0x004fe20000100a00 */
[----:B------:R0:W-:Y:S03]  /*36750*/  STL.64 [R1+0x1d98], R8 ;  /* 0x001d980801007387 */ /* 0x0001e60000100a00 */
[----:B0-----:R-:W2:Y:S01]  /*36760*/  LDL.64 R8, [R1+0x20] ;  /* 0x0000200001087983 */ /* 0x001ea20000100a00 */
[----:B------:R-:W2:Y:S02]  /*36770*/  LDL.LU.64 R14, [R1+0x1dc0] ;  /* 0x001dc000010e7983 */ /* 0x000ea40000300a00 */
[----:B------:R-:W2:Y:S11]  /*36780*/  LDL.LU.64 R12, [R1+0x1db8] ;  /* 0x001db800010c7983 */ /* 0x000eb60000300a00 */
[----:B------:R-:W-:Y:S02]  /*36790*/  @!UPT UIADD3 URZ, URZ, URZ, URZ ;  /* 0x0000003f3f3ff290 */ /* 0x000fe4000fffe03f */
[----:B------:R-:W-:Y:S01]  /*367a0*/  IMAD.MOV.U32 R26, RZ, RZ, R7 ;  /* 0x000000ffff1a7224 */ /* 0x000fe200078e0007 */
[----:B------:R-:W-:Y:S01]  /*367b0*/  STL.64 [R1+0x430], R4 ;  /* 0x0004300401007387 */ /* 0x000fe20000100a00 */
[----:B------:R0:W-:Y:S03]  /*367c0*/  STL [R1+0x438], R6 ;  /* 0x0004380601007387 */ /* 0x0001e60000100800 */
[----:B0-----:R-:W4:Y:S01]  /*367d0*/  LDL.LU.64 R6, [R1+0x1db0] ;  /* 0x001db00001067983 */ /* 0x001f220000300a00 */
[----:B------:R-:W3:Y:S02]  /*367e0*/  LDL.LU R5, [R1+0x1da8] ;  /* 0x001da80001057983 */ /* 0x000ee40000300800 */
[----:B------:R-:W-:Y:S02]  /*367f0*/  STL [R1+0x18d0], R26 ;  /* 0x0018d01a01007387 */ /* 0x000fe40000100800 */
[----:B------:R-:W3:Y:S01]  /*36800*/  LDL.LU.64 R10, [R1+0x1da0] ;  /* 0x001da000010a7983 */ /* 0x000ee20000300a00 */
[----:B--2---:R-:W-:Y:S01]  /*36810*/  HMMA.16816.F32 R12, R16, R8, R12 ;  /* 0x00000008100c723c */ /* 0x004fe2000000180c */
[----:B------:R-:W-:-:S02]  /*36820*/  IMAD.MOV.U32 R4, RZ, RZ, R8 ;  /* 0x000000ffff047224 */ /* 0x000fc400078e0008 */
[----:B------:R-:W-:Y:S02]  /*36830*/  IMAD.MOV.U32 R21, RZ, RZ, R9 ;  /* 0x000000ffff157224 */ /* 0x000fe400078e0009 */
[----:B------:R-:W2:Y:S11]  /*36840*/  LDL.LU.64 R8, [R1+0x1d98] ;  /* 0x001d980001087983 */ /* 0x000eb60000300a00 */
[----:B------:R-:W-:Y:S07]  /*36850*/  @!UPT UIADD3 URZ, URZ, URZ, URZ ;  /* 0x0000003f3f3ff290 */ /* 0x000fee000fffe03f */
[----:B------:R0:W-:Y:S01]  /*36860*/  STL [R1+0x424], R13 ;  /* 0x0004240d01007387 */ /* 0x0001e20000100800 */
[----:B------:R-:W-:Y:S02]  /*36870*/  STL.64 [R1+0x428], R14 ;  /* 0x0004280e01007387 */ /* 0x000fe40000100a00 */
[----:B------:R-:W-:Y:S02]  /*36880*/  IMAD.MOV.U32 R27, RZ, RZ, R12 ;  /* 0x000000ffff1b7224 */ /* 0x000fe400078e000c */
[----:B0-----:R-:W2:Y:S01]  /*36890*/  LDL.LU.64 R12, [R1+0x1d90] ;  /* 0x001d9000010c7983 */ /* 0x001ea20000300a00 */
[----:B---3--:R-:W-:Y:S02]  /*368a0*/  STL.64 [R1+0x1d68], R22 ;  /* 0x001d681601007387 */ /* 0x008fe40000100a00 */
[----:B------:R0:W-:Y:S02]  /*368b0*/  STL.64 [R1+0x1d60], R20 ;  /* 0x001d601401007387 */ /* 0x0001e40000100a00 */
[----:B0-----:R-:W3:Y:S01]  /*368c0*/  LDL.64 R20, [R1] ;  /* 0x0000000001147983 */ /* 0x001ee20000100a00 */
[----:B----4-:R-:W-:Y:S02]  /*368d0*/  STL.64 [R1+0x1d58], R6 ;  /* 0x001d580601007387 */ /* 0x010fe40000100a00 */
[----:B------:R0:W-:Y:S02]  /*368e0*/  STL.64 [R1+0x1d50], R4 ;  /* 0x001d500401007387 */ /* 0x0001e40000100a00 */
[----:B0-----:R-:W4:Y:S01]  /*368f0*/  LDL.LU R4, [R1+0x3f0] ;  /* 0x0003f00001047983 */ /* 0x001f220000300800 */
[----:B------:R-:W4:Y:S02]  /*36900*/  LDL.LU R5, [R1+0x3f4] ;  /* 0x0003f40001057983 */ /* 0x000f240000300800 */
[----:B------:R-:W4:Y:S02]  /*36910*/  LDL.LU R6, [R1+0x3f8] ;  /* 0x0003f80001067983 */ /* 0x000f240000300800 */
[----:B------:R-:W4:Y:S01]  /*36920*/  LDL.LU R7, [R1+0x3fc] ;  /* 0x0003fc0001077983 */ /* 0x000f220000300800 */
[----:B------:R-:W-:Y:S01]  /*36930*/  STL [R1+0x18cc], R27 ;  /* 0x0018cc1b01007387 */ /* 0x000fe20000100800 */
        /* <DEDUP_REMOVED lines=8> */
[----:B------:R-:W3:Y:S01]  /*369c0*/  LDL.LU.64 R14, [R1+0x1d80] ;  /* 0x001d8000010e7983 */ /* 0x000ee20000300a00 */
[----:B------:R-:W3:Y:S01]  /*369d0*/  LDL.LU.64 R12, [R1+0x1d78] ;  /* 0x001d7800010c7983 */ /* 0x000ee20000300a00 */
[C---:B----4-:R-:W-:Y:S11]  /*369e0*/  HMMA.16816.F32 R4, R16.reuse, R24, R4 ;  /* 0x000000181004723c */ /* 0x050ff60000001804 */
[----:B------:R-:W-:Y:S11]  /*369f0*/  @!UPT UIADD3 URZ, URZ, URZ, URZ ;  /* 0x0000003f3f3ff290 */ /* 0x000ff6000fffe03f */
[----:B------:R-:W-:Y:S02]  /*36a00*/  @!UPT UIADD3 URZ, URZ, URZ, URZ ;  /* 0x0000003f3f3ff290 */ /* 0x000fe4000fffe03f */
[----:B------:R-:W-:Y:S02]  /*36a10*/  IMAD.MOV.U32 R26, RZ, RZ, R5 ;  /* 0x000000ffff1a7224 */ /* 0x000fe400078e0005 */
[----:B------:R-:W-:Y:S01]  /*36a20*/  IMAD.MOV.U32 R27, RZ, RZ, R7 ;  /* 0x000000ffff1b7224 */ /* 0x000fe200078e0007 */
[----:B---3--:R-:W-:Y:S11]  /*36a30*/  HMMA.16816.F32 R12, R16, R20, R12 ;  /* 0x00000014100c723c */ /* 0x008ff6000000180c */
[----:B------:R-:W-:Y:S11]  /*36a40*/  @!UPT UIADD3 URZ, URZ, URZ, URZ ;  /* 0x0000003f3f3ff290 */ /* 0x000ff6000fffe03f */
[----:B------:R-:W-:Y:S01]  /*36a50*/  @!UPT UIADD3 URZ, URZ, URZ, URZ ;  /* 0x0000003f3f3ff290 */ /* 0x000fe2000fffe03f */
[----:B------:R0:W-:Y:S01]  /*36a60*/  STL.64 [R1+0x400], R12 ;  /* 0x0004000c01007387 */ /* 0x0001e20000100a00 */
[----:B------:R1:W-:Y:S02]  /*36a70*/  STL.64 [R1+0x408], R14 ;  /* 0x0004080e01007387 */ /* 0x0003e40000100a00 */
[----:B0-----:R-:W-:Y:S01]  /*36a80*/  IMAD.MOV.U32 R12, RZ, RZ, R20 ;  /* 0x000000ffff0c7224 */ /* 0x001fe200078e0014 */
[----:B-1----:R-:W3:Y:S01]  /*36a90*/  LDL.LU.64 R14, [R1+0x1d70] ;  /* 0x001d7000010e7983 */ /* 0x002ee20000300a00 */
[----:B------:R-:W-:Y:S02]  /*36aa0*/  IMAD.MOV.U32 R13, RZ, RZ, R21 ;  /* 0x000000ffff0d7224 */ /* 0x000fe400078e0015 */
[----:B------:R-:W4:Y:S02]  /*36ab0*/  LDL.LU.64 R22, [R1+0x1d68] ;  /* 0x001d680001167983 */ /* 0x000f240000300a00 */
[----:B------:R-:W2:Y:S01]  /*36ac0*/  LDL.LU.64 R20, [R1+0x1d60] ;  /* 0x001d600001147983 */ /* 0x000ea20000300a00 */
[----:B------:R-:W-:Y:S01]  /*36ad0*/  STL [R1+0x3f0], R4 ;  /* 0x0003f00401007387 */ /* 0x000fe20000100800 */
[----:B------:R0:W-:Y:S03]  /*36ae0*/  STL [R1+0x3f8], R6 ;  /* 0x0003f80601007387 */ /* 0x0001e60000100800 */
        /* <DEDUP_REMOVED lines=8> */
[----:B------:R0:W-:Y:S02]  /*36b70*/  STL.64 [R1+0x1c08], R24 ;  /* 0x001c081801007387 */ /* 0x0001e40000100a00 */
[----:B0-----:R-:W-:Y:S02]  /*36b80*/  IMAD.MOV.U32 R24, RZ, RZ, R11 ;  /* 0x000000ffff187224 */ /* 0x001fe400078e000b */
[----:B------:R-:W-:-:S05]  /*36b90*/  IMAD.MOV.U32 R25, RZ, RZ, R10 ;  /* 0x000000ffff197224 */ /* 0x000fca00078e000a */
[----:B------:R0:W-:Y:S04]  /*36ba0*/  STL.64 [R1+0x1c20], R24 ;  /* 0x001c201801007387 */ /* 0x0001e80000100a00 */
[----:B0-----:R-:W2:Y:S01]  /*36bb0*/  LDL.LU R24, [R1+0x3e0] ;  /* 0x0003e00001187983 */ /* 0x001ea20000300800 */
[----:B------:R-:W2:Y:S02]  /*36bc0*/  LDL.LU R25, [R1+0x3e4] ;  /* 0x0003e40001197983 */ /* 0x000ea40000300800 */
[----:B------:R-:W2:Y:S02]  /*36bd0*/  LDL.LU R26, [R1+0x3e8] ;  /* 0x0003e800011a7983 */ /* 0x000ea40000300800 */
[----:B------:R-:W2:Y:S02]  /*36be0*/  LDL.LU R27, [R1+0x3ec] ;  /* 0x0003ec00011b7983 */ /* 0x000ea40000300800 */
[----:B--2---:R-:W-:Y:S11]  /*36bf0*/  HMMA.16816.F32 R24, R16, R12, R24 ;  /* 0x0000000c1018723c */ /* 0x004ff60000001818 */
[----:B------:R-:W-:Y:S11]  /*36c00*/  @!UPT UIADD3 URZ, URZ, URZ, URZ ;  /* 0x0000003f3f3ff290 */ /* 0x000ff6000fffe03f */
[----:B------:R-:W-:Y:S01]  /*36c10*/  @!UPT UIADD3 URZ, URZ, URZ, URZ ;  /* 0x0000003f3f3ff290 */ /* 0x000fe2000fffe03f */
[----:B------:R0:W-:Y:S02]  /*36c20*/  STL.64 [R1+0x3e0], R24 ;  /* 0x0003e01801007387 */ /* 0x0001e40000100a00 */
[----:B0-----:R-:W-:Y:S02]  /*36c30*/  IMAD.MOV.U32 R24, RZ, RZ, R4 ;  /* 0x000000ffff187224 */ /* 0x001fe400078e0004 */
[----:B------:R-:W-:Y:S01]  /*36c40*/  IMAD.MOV.U32 R25, RZ, RZ, R21 ;  /* 0x000000ffff197224 */ /* 0x000fe200078e0015 */
[----:B------:R-:W2:Y:S01]  /*36c50*/  LDL.LU R4, [R1+0x1d40] ;  /* 0x001d400001047983 */ /* 0x000ea20000300800 */
[----:B------:R-:W2:Y:S03]  /*36c60*/  LDL.LU R21, [R1+0x1d3c] ;  /* 0x001d3c0001157983 */ /* 0x000ea60000300800 */
[----:B------:R-:W-:Y:S01]  /*36c70*/  STL.64 [R1+0x1c38], R24 ;  /* 0x001c381801007387 */ /* 0x000fe20000100a00 */
[----:B---3--:R-:W-:Y:S02]  /*36c80*/  STL.64 [R1+0x1be0], R14 ;  /* 0x001be00e01007387 */ /* 0x008fe40000100a00 */
[----:B------:R0:W-:Y:S02]  /*36c90*/  STL.64 [R1+0x1bd8], R12 ;  /* 0x001bd80c01007387 */ /* 0x0001e40000100a00 */
[----:B0-----:R-:W3:Y:S01]  /*36ca0*/  LDL.LU R12, [R1+0x200] ;  /* 0x00020000010c7983 */ /* 0x001ee20000300800 */
[----:B------:R-:W3:Y:S02]  /*36cb0*/  LDL.LU R13, [R1+0x204] ;  /* 0x00020400010d7983 */ /* 0x000ee40000300800 */
[----:B------:R-:W2:Y:S02]  /*36cc0*/  LDL.LU R14, [R1+0x208] ;  /* 0x00020800010e7983 */ /* 0x000ea40000300800 */
[----:B------:R-:W2:Y:S02]  /*36cd0*/  LDL.LU R15, [R1+0x20c] ;  /* 0x00020c00010f7983 */ /* 0x000ea40000300800 */
[----:B----4-:R-:W-:-:S02]  /*36ce0*/  IMAD.MOV.U32 R24, RZ, RZ, R22 ;  /* 0x000000ffff187224 */ /* 0x010fc400078e0016 */
[----:B------:R-:W-:Y:S01]  /*36cf0*/  IMAD.MOV.U32 R25, RZ, RZ, R0 ;  /* 0x000000ffff197224 */ /* 0x000fe200078e0000 */
[----:B------:R-:W4:Y:S01]  /*36d00*/  LDL.LU R22, [R1+0x1d38] ;  /* 0x001d380001167983 */ /* 0x000f220000300800 */
[----:B------:R-:W4:Y:S03]  /*36d10*/  LDL.LU R0, [R1+0x1d34] ;  /* 0x001d340001007983 */ /* 0x000f260000300800 */
[----:B------:R-:W-:Y:S04]  /*36d20*/  STL.64 [R1+0x1c50], R24 ;  /* 0x001c501801007387 */ /* 0x000fe80000100a00 */
[----:B--2---:R-:W-:Y:S01]  /*36d30*/  STL.64 [R1+0x1c00], R14 ;  /* 0x001c000e01007387 */ /* 0x004fe20000100a00 */
[----:B---3--:R0:W-:Y:S03]  /*36d40*/  STL.64 [R1+0x1bf8], R12 ;  /* 0x001bf80c01007387 */ /* 0x0081e60000100a00 */
[----:B0-----:R-:W2:Y:S01]  /*36d50*/  LDL.LU R12, [R1+0x210] ;  /* 0x00021000010c7983 */ /* 0x001ea20000300800 */
[----:B------:R-:W2:Y:S02]  /*36d60*/  LDL.LU R13, [R1+0x214] ;  /* 0x00021400010d7983 */ /* 0x000ea40000300800 */
[----:B------:R-:W3:Y:S02]  /*36d70*/  LDL.LU R14, [R1+0x218] ;  /* 0x00021800010e7983 */ /* 0x000ee40000300800 */
[----:B------:R-:W3:Y:S02]  /*36d80*/  LDL.LU R15, [R1+0x21c] ;  /* 0x00021c00010f7983 */ /* 0x000ee40000300800 */
[----:B------:R-:W-:-:S02]  /*36d90*/  IMAD.MOV.U32 R24, RZ, RZ, R20 ;  /* 0x000000ffff187224 */ /* 0x000fc400078e0014 */
[----:B------:R-:W-:Y:S01]  /*36da0*/  IMAD.MOV.U32 R25, RZ, RZ, R8 ;  /* 0x000000ffff197224 */ /* 0x000fe200078e0008 */
[----:B------:R-:W4:Y:S01]  /*36db0*/  LDL.LU R20, [R1+0x1d30] ;  /* 0x001d300001147983 */ /* 0x000f220000300800 */
[----:B------:R-:W4:Y:S03]  /*36dc0*/  LDL.LU R8, [R1+0x1d2c] ;  /* 0x001d2c0001087983 */ /* 0x000f260000300800 */
[----:B------:R-:W-:Y:S04]  /*36dd0*/  STL.64 [R1+0x1c68], R24 ;  /* 0x001c681801007387 */ /* 0x000fe80000100a00 */
[----:B---3--:R-:W-:Y:S01]  /*36de0*/  STL.64 [R1+0x1c18], R14 ;  /* 0x001c180e01007387 */ /* 0x008fe20000100a00 */
[----:B--2---:R0:W-:Y:S03]  /*36df0*/  STL.64 [R1+0x1c10], R12 ;  /* 0x001c100c01007387 */ /* 0x0041e60000100a00 */
[----:B0-----:R-:W2:Y:S01]  /*36e00*/  LDL.LU R12, [R1+0x220] ;  /* 0x00022000010c7983 */ /* 0x001ea20000300800 */
[----:B------:R-:W2:Y:S02]  /*36e10*/  LDL.LU R13, [R1+0x224] ;  /* 0x00022400010d7983 */ /* 0x000ea40000300800 */
[----:B------:R-:W3:Y:S02]  /*36e20*/  LDL.LU R14, [R1+0x228] ;  /* 0x00022800010e7983 */ /* 0x000ee40000300800 */
[----:B------:R-:W3:Y:S02]  /*36e30*/  LDL.LU R15, [R1+0x22c] ;  /* 0x00022c00010f7983 */ /* 0x000ee40000300800 */
[----:B------:R-:W-:-:S02]  /*36e40*/  IMAD.MOV.U32 R24, RZ, RZ, R29 ;  /* 0x000000ffff187224 */ /* 0x000fc400078e001d */
[----:B------:R-:W-:-:S05]  /*36e50*/  IMAD.MOV.U32 R25, RZ, RZ, R3 ;  /* 0x000000ffff197224 */ /* 0x000fca00078e0003 */
[----:B------:R0:W-:Y:S02]  /*36e60*/  STL.64 [R1+0x1c80], R24 ;  /* 0x001c801801007387 */ /* 0x0001e40000100a00 */
[----:B0-----:R-:W-:Y:S02]  /*36e70*/  IMAD.MOV.U32 R24, RZ, RZ, R9 ;  /* 0x000000ffff187224 */ /* 0x001fe400078e0009 */
[----:B------:R-:W-:Y:S01]  /*36e80*/  IMAD.MOV.U32 R25, RZ, RZ, R28 ;  /* 0x000000ffff197224 */ /* 0x000fe200078e001c */
[----:B------:R-:W4:Y:S04]  /*36e90*/  LDL.LU R9, [R1+0x1d28] ;  /* 0x001d280001097983 */ /* 0x000f280000300800 */
        /* <DEDUP_REMOVED lines=34> */
[----:B----4-:R-:W-:-:S02]  /*370c0*/  IMAD.MOV.U32 R24, RZ, RZ, R22 ;  /* 0x000000ffff187224 */ /* 0x010fc400078e0016 */
        /* <DEDUP_REMOVED lines=9> */
[----:B------:R-:W4:Y:S01]  /*37160*/  LDL.LU R20, [R1+0x2d0] ;  /* 0x0002d00001147983 */ /* 0x000f220000300800 */
[----:B------:R-:W4:Y:S02]  /*37170*/  LDL.LU R21, [R1+0x2d4] ;  /* 0x0002d40001157983 */ /* 0x000f240000300800 */
[----:B------:R-:W4:Y:S02]  /*37180*/  LDL.LU R22, [R1+0x2d8] ;  /* 0x0002d80001167983 */ /* 0x000f240000300800 */
[----:B------:R-:W4:Y:S01]  /*37190*/  LDL.LU R23, [R1+0x2dc] ;  /* 0x0002dc0001177983 */ /* 0x000f220000300800 */
        /* <DEDUP_REMOVED lines=21> */
[----:B------:R-:W3:Y:S01]  /*372f0*/  LDL.LU R15, [R1+0x2ac] ;  /* 0x0002ac00010f7983 */ /* 0x000ee20000300800 */
[C---:B----4-:R-:W-:Y:S01]  /*37300*/  HMMA.16816.F32 R4, R16.reuse, R8, R4 ;  /* 0x000000081004723c */ /* 0x050fe20000001804 */
        /* <DEDUP_REMOVED lines=12> */
[----:B------:R0:W-:Y:S01]  /*373d0*/  STL.64 [R1+0x3d0], R4 ;  /* 0x0003d00401007387 */ /* 0x0001e20000100a00 */
[----:B------:R-:W-:Y:S03]  /*373e0*/  STL.64 [R1+0x3d8], R6 ;  /* 0x0003d80601007387 */ /* 0x000fe60000100a00 */
[----:B0-----:R-:W3:Y:S01]  /*373f0*/  LDL.LU.64 R4, [R1+0x1d20] ;  /* 0x001d200001047983 */ /* 0x001ee20000300a00 */
[----:B------:R-:W-:Y:S01]  /*37400*/  IMAD.MOV.U32 R25, RZ, RZ, R0 ;  /* 0x000000ffff197224 */ /* 0x000fe200078e0000 */
[----:B---3--:R-:W-:Y:S02]  /*37410*/  HMMA.16816.F32 R16, R16, R4, R20 ;  /* 0x000000041010723c */ /* 0x008fe40000001814 */
[----:B------:R-:W2:Y:S01]  /*37420*/  LDL.LU.64 R22, [R1+0x1d18] ;  /* 0x001d180001167983 */ /* 0x000ea20000300a00 */
[----:B------:R-:W2:Y:S02]  /*37430*/  LDL.LU.64 R20, [R1+0x1d10] ;  /* 0x001d100001147983 */ /* 0x000ea40000300a00 */
[----:B------:R-:W-:-:S02]  /*37440*/  IMAD.MOV.U32 R10, RZ, RZ, R26 ;  /* 0x000000ffff0a7224 */ /* 0x000fc400078e001a */
[----:B------:R-:W-:Y:S11]  /*37450*/  IMAD.MOV.U32 R11, RZ, RZ, R27 ;  /* 0x000000ffff0b7224 */ /* 0x000ff600078e001b */
[----:B------:R-:W-:Y:S05]  /*37460*/  @!UPT UIADD3 URZ, URZ, URZ, URZ ;  /* 0x0000003f3f3ff290 */ /* 0x000fea000fffe03f */
[----:B------:R0:W-:Y:S01]  /*37470*/  STL.64 [R1+0x2d0], R16 ;  /* 0x0002d01001007387 */ /* 0x0001e20000100a00 */
[----:B------:R1:W-:Y:S03]  /*37480*/  STL.64 [R1+0x2d8], R18 ;  /* 0x0002d81201007387 */ /* 0x0003e60000100a00 */
[----:B0-----:R-:W3:Y:S01]  /*37490*/  LDL.LU R16, [R1+0x1e0] ;  /* 0x0001e00001107983 */ /* 0x001ee20000300800 */
[----:B------:R-:W3:Y:S02]  /*374a0*/  LDL.LU R17, [R1+0x1e4] ;  /* 0x0001e40001117983 */ /* 0x000ee40000300800 */
[----:B-1----:R-:W3:Y:S02]  /*374b0*/  LDL.LU R18, [R1+0x1e8] ;  /* 0x0001e80001127983 */ /* 0x002ee40000300800 */
[----:B------:R-:W3:Y:S01]  /*374c0*/  LDL.LU R19, [R1+0x1ec] ;  /* 0x0001ec0001137983 */ /* 0x000ee20000300800 */
[C---:B--2---:R-:W-:Y:S01]  /*374d0*/  HMMA.16816.F32 R24, R20.reuse, R24, R12 ;  /* 0x000000181418723c */ /* 0x044fe2000000180c */
[----:B------:R-:W2:Y:S01]  /*374e0*/  LDL.LU.64 R14, [R1+0x1d08] ;  /* 0x001d0800010e7983 */ /* 0x000ea20000300a00 */
[----:B------:R-:W2:Y:S11]  /*374f0*/  LDL.LU.64 R12, [R1+0x1d00] ;  /* 0x001d0000010c7983 */ /* 0x000eb60000300a00 */
[----:B------:R-:W-:Y:S10]  /*37500*/  @!UPT UIADD3 URZ, URZ, URZ, URZ ;  /* 0x0000003f3f3ff290 */ /* 0x000ff4000fffe03f */
        /* <DEDUP_REMOVED lines=79> */
[----:B0-----:R-:W4:Y:S01]  /*37a00*/  LDL.LU.64 R26, [R1+0x1bf0] ;  /* 0x001bf000011a7983 */ /* 0x001f220000300a00 */
[----:B------:R-:W2:Y:S02]  /*37a10*/  LDL.LU.64 R24, [R1+0x1be8] ;  /* 0x001be80001187983 */ /* 0x000ea40000300a00 */
[C---:B--2---:R-:W-:Y:S11]  /*37a20*/  HMMA.16816.F32 R12, R20.reuse, R24, R12 ;  /* 0x00000018140c723c */ /* 0x044ff6000000180c */
[----:B------:R-:W-:Y:S11]  /*37a30*/  @!UPT UIADD3 URZ, URZ, URZ, URZ ;  /* 0x0000003f3f3ff290 */ /* 0x000ff6000fffe03f */
[----:B------:R-:W-:Y:S01]  /*37a40*/  @!UPT UIADD3 URZ, URZ, URZ, URZ ;  /* 0x0000003f3f3ff290 */ /* 0x000fe2000fffe03f */
[----:B------:R-:W-:Y:S01]  /*37a50*/  STL.64 [R1+0x200], R12 ;  /* 0x0002000c01007387 */ /* 0x000fe20000100a00 */
[----:B------:R0:W-:Y:S03]  /*37a60*/  STL.64 [R1+0x208], R14 ;  /* 0x0002080e01007387 */ /* 0x0001e60000100a00 */
[----:B0-----:R-:W2:Y:S01]  /*37a70*/  LDL.LU.64 R14, [R1+0x1be0] ;  /* 0x001be000010e7983 */ /* 0x001ea20000300a00 */
[----:B------:R-:W3:Y:S02]  /*37a80*/  LDL.LU.64 R12, [R1+0x1bd8] ;  /* 0x001bd800010c7983 */ /* 0x000ee40000300a00 */
[----:B----4-:R-:W-:Y:S02]  /*37a90*/  STL.64 [R1+0x1b10], R26 ;  /* 0x001b101a01007387 */ /* 0x010fe40000100a00 */
[----:B------:R0:W-:Y:S02]  /*37aa0*/  STL.64 [R1+0x1b08], R24 ;  /* 0x001b081801007387 */ /* 0x0001e40000100a00 */
[----:B0-----:R-:W4:Y:S01]  /*37ab0*/  LDL.LU R24, [R1+0x1f0] ;  /* 0x0001f00001187983 */ /* 0x001f220000300800 */
[----:B------:R-:W4:Y:S02]  /*37ac0*/  LDL.LU R25, [R1+0x1f4] ;  /* 0x0001f40001197983 */ /* 0x000f240000300800 */
[----:B------:R-:W4:Y:S02]  /*37ad0*/  LDL.LU R26, [R1+0x1f8] ;  /* 0x0001f800011a7983 */ /* 0x000f240000300800 */
[----:B------:R-:W4:Y:S01]  /*37ae0*/  LDL.LU R27, [R1+0x1fc] ;  /* 0x0001fc00011b7983 */ /* 0x000f220000300800 */
[----:B--2---:R-:W-:Y:S01]  /*37af0*/  STL.64 [R1+0x1b00], R14 ;  /* 0x001b000e01007387 */ /* 0x004fe20000100a00 */
[----:B---3--:R0:W-:Y:S01]  /*37b00*/  STL.64 [R1+0x1af8], R12 ;  /* 0x001af80c01007387 */ /* 0x0081e20000100a00 */
[C---:B----4-:R-:W-:Y:S08]  /*37b10*/  HMMA.16816.F32 R24, R20.reuse, R12, R24 ;  /* 0x0000000c1418723c */ /* 0x050ff00000001818 */
[C---:B0-----:R-:W-:Y:S11]  /*37b20*/  HMMA.16816.F32 R12, R20.reuse, R8, R16 ;  /* 0x00000008140c723c */ /* 0x041ff60000001810 */
[----:B------:R-:W-:Y:S04]  /*37b30*/  @!UPT UIADD3 URZ, URZ, URZ, URZ ;  /* 0x0000003f3f3ff290 */ /* 0x000fe8000fffe03f */
[----:B------:R-:W-:Y:S01]  /*37b40*/  STL.64 [R1+0x1f0], R24 ;  /* 0x0001f01801007387 */ /* 0x000fe20000100a00 */
[----:B------:R-:W-:Y:S02]  /*37b50*/  STL.64 [R1+0x1f8], R26 ;  /* 0x0001f81a01007387 */ /* 0x000fe40000100a00 */
[----:B------:R-:W2:Y:S05]  /*37b60*/  LDL.LU R16, [R1+0xd0] ;  /* 0x0000d00001107983 */ /* 0x000eaa0000300800 */
[----:B------:R0:W-:Y:S01]  /*37b70*/  STL.64 [R1+0x1e0], R12 ;  /* 0x0001e00c01007387 */ /* 0x0001e20000100a00 */
[----:B------:R1:W-:Y:S01]  /*37b80*/  STL.64 [R1+0x1e8], R14 ;  /* 0x0001e80e01007387 */ /* 0x0003e20000100a00 */
[----:B------:R-:W2:Y:S02]  /*37b90*/  LDL.LU R17, [R1+0xd4] ;  /* 0x0000d40001117983 */ /* 0x000ea40000300800 */
[----:B------:R-:W2:Y:S02]  /*37ba0*/  LDL.LU R18, [R1+0xd8] ;  /* 0x0000d80001127983 */ /* 0x000ea40000300800 */
[----:B------:R-:W2:Y:S01]  /*37bb0*/  LDL.LU R19, [R1+0xdc] ;  /* 0x0000dc0001137983 */ /* 0x000ea20000300800 */
[----:B------:R-:W3:Y:S04]  /*37bc0*/  LDL R2, [R1+0x5f4] ;  /* 0x0005f40001027983 */ /* 0x000ee80000100800 */
[----:B------:R-:W4:Y:S04]  /*37bd0*/  LDL R0, [R1+0x5f0] ;  /* 0x0005f00001007983 */ /* 0x000f280000100800 */
[----:B0-----:R-:W2:Y:S01]  /*37be0*/  LDL.LU R12, [R1+0x380] ;  /* 0x00038000010c7983 */ /* 0x001ea20000300800 */
[----:B------:R-:W2:Y:S02]  /*37bf0*/  LDL.LU R13, [R1+0x384] ;  /* 0x00038400010d7983 */ /* 0x000ea40000300800 */
[----:B-1----:R-:W2:Y:S02]  /*37c00*/  LDL.LU R14, [R1+0x388] ;  /* 0x00038800010e7983 */ /* 0x002ea40000300800 */
[----:B------:R-:W2:Y:S02]  /*37c10*/  LDL.LU R15, [R1+0x38c] ;  /* 0x00038c00010f7983 */ /* 0x000ea40000300800 */
[----:B--2---:R-:W-:Y:S01]  /*37c20*/  STL.64 [R1+0x1ba0], R14 ;  /* 0x001ba00e01007387 */ /* 0x004fe20000100a00 */
[----:B------:R0:W-:Y:S03]  /*37c30*/  STL.64 [R1+0x1b98], R12 ;  /* 0x001b980c01007387 */ /* 0x0001e60000100a00 */
[----:B0-----:R-:W2:Y:S01]  /*37c40*/  LDL.LU R12, [R1+0x3a0] ;  /* 0x0003a000010c7983 */ /* 0x001ea20000300800 */
[----:B------:R-:W2:Y:S02]  /*37c50*/  LDL.LU R13, [R1+0x3a4] ;  /* 0x0003a400010d7983 */ /* 0x000ea40000300800 */
[----:B------:R-:W2:Y:S02]  /*37c60*/  LDL.LU R14, [R1+0x3a8] ;  /* 0x0003a800010e7983 */ /* 0x000ea40000300800 */
[----:B------:R-:W2:Y:S02]  /*37c70*/  LDL.LU R15, [R1+0x3ac] ;  /* 0x0003ac00010f7983 */ /* 0x000ea40000300800 */
[----:B--2---:R-:W-:Y:S01]  /*37c80*/  STL.64 [R1+0x1bb0], R14 ;  /* 0x001bb00e01007387 */ /* 0x004fe20000100a00 */
[----:B------:R0:W-:Y:S03]  /*37c90*/  STL.64 [R1+0x1ba8], R12 ;  /* 0x001ba80c01007387 */ /* 0x0001e60000100a00 */
[----:B0-----:R-:W2:Y:S04]  /*37ca0*/  LDL.LU.64 R12, [R1+0xa0] ;  /* 0x0000a000010c7983 */ /* 0x001ea80000300a00 */
[----:B--2---:R0:W-:Y:S04]  /*37cb0*/  STL.64 [R1+0x1bc0], R12 ;  /* 0x001bc00c01007387 */ /* 0x0041e80000100a00 */
[----:B0-----:R-:W2:Y:S01]  /*37cc0*/  LDL.LU.64 R12, [R1+0xb0] ;  /* 0x0000b000010c7983 */ /* 0x001ea20000300a00 */
[----:B------:R-:W2:Y:S03]  /*37cd0*/  LDL.LU.64 R24, [R1+0x70] ;  /* 0x0000700001187983 */ /* 0x000ea60000300a00 */
[----:B--2---:R0:W-:Y:S04]  /*37ce0*/  STL.64 [R1+0x1bb8], R24 ;  /* 0x001bb81801007387 */ /* 0x0041e80000100a00 */
[----:B0-----:R-:W2:Y:S01]  /*37cf0*/  LDL.LU R24, [R1+0x3b0] ;  /* 0x0003b00001187983 */ /* 0x001ea20000300800 */
[----:B------:R-:W2:Y:S02]  /*37d00*/  LDL.LU R25, [R1+0x3b4] ;  /* 0x0003b40001197983 */ /* 0x000ea40000300800 */
[----:B------:R-:W2:Y:S02]  /*37d10*/  LDL.LU R26, [R1+0x3b8] ;  /* 0x0003b800011a7983 */ /* 0x000ea40000300800 */
[----:B------:R-:W2:Y:S01]  /*37d20*/  LDL.LU R27, [R1+0x3bc] ;  /* 0x0003bc00011b7983 */ /* 0x000ea20000300800 */
[----:B------:R-:W-:Y:S01]  /*37d30*/  HMMA.16816.F32 R20, R20, R4, R16 ;  /* 0x000000041414723c */ /* 0x000fe20000001810 */
[----:B---3--:R-:W-:Y:S04]  /*37d40*/  LDSM.16.MT88.4 R16, [R2+0x11000] ;  /* 0x011000000210783b */ /* 0x008fe80000004200 */
[----:B--2---:R-:W-:Y:S01]  /*37d50*/  STL.64 [R1+0x1bd0], R26 ;  /* 0x001bd01a01007387 */ /* 0x004fe20000100a00 */
[----:B------:R0:W-:Y:S03]  /*37d60*/  STL.64 [R1+0x1bc8], R24 ;  /* 0x001bc81801007387 */ /* 0x0001e60000100a00 */
[----:B0-----:R-:W2:Y:S01]  /*37d70*/  LDL.LU R24, [R1+0x3c0] ;  /* 0x0003c00001187983 */ /* 0x001ea20000300800 */
[----:B------:R-:W2:Y:S02]  /*37d80*/  LDL.LU R25, [R1+0x3c4] ;  /* 0x0003c40001197983 */ /* 0x000ea40000300800 */
[----:B------:R-:W2:Y:S02]  /*37d90*/  LDL.LU R26, [R1+0x3c8] ;  /* 0x0003c800011a7983 */ /* 0x000ea40000300800 */
[----:B------:R-:W2:Y:S01]  /*37da0*/  LDL.LU R27, [R1+0x3cc] ;  /* 0x0003cc00011b7983 */ /* 0x000ea20000300800 */
[----:B------:R-:W-:Y:S01]  /*37db0*/  STL.64 [R1+0x1af0], R10 ;  /* 0x001af00a01007387 */ /* 0x000fe20000100a00 */
[----:B------:R0:W-:Y:S03]  /*37dc0*/  STL.64 [R1+0x1ae8], R8 ;  /* 0x001ae80801007387 */ /* 0x0001e60000100a00 */
[----:B0-----:R-:W3:Y:S04]  /*37dd0*/  LDL.LU.64 R8, [R1+0x80] ;  /* 0x0000800001087983 */ /* 0x001ee80000300a00 */
[----:B------:R-:W-:Y:S02]  /*37de0*/  STL.64 [R1+0xd0], R20 ;  /* 0x0000d01401007387 */ /* 0x000fe40000100a00 */
[----:B------:R-:W-:Y:S02]  /*37df0*/  STL.64 [R1+0xd8], R22 ;  /* 0x0000d81601007387 */ /* 0x000fe40000100a00 */
[----:B----4-:R0:W1:Y:S01]  /*37e00*/  LDSM.16.MT88.4 R20, [R0+0x11000] ;  /* 0x011000000014783b */ /* 0x0100620000004200 */
[----:B------:R-:W-:-:S02]  /*37e10*/  IMAD.MOV.U32 R6, RZ, RZ, R12 ;  /* 0x000000ffff067224 */ /* 0x000fc400078e000c */
[----:B0-----:R-:W-:Y:S01]  /*37e20*/  IMAD.MOV.U32 R0, RZ, RZ, R13 ;  /* 0x000000ffff007224 */ /* 0x001fe200078e000d */
[----:B-1----:R0:W-:Y:S01]  /*37e30*/  STL [R1+0x1ab0], R20 ;  /* 0x001ab01401007387 */ /* 0x0021e20000100800 */
[----:B------:R1:W-:Y:S02]  /*37e40*/  STL [R1+0x1aac], R21 ;  /* 0x001aac1501007387 */ /* 0x0003e40000100800 */
[----:B------:R4:W-:Y:S02]  /*37e50*/  STL [R1+0x1aa8], R22 ;  /* 0x001aa81601007387 */ /* 0x0009e40000100800 */
[----:B------:R4:W-:Y:S01]  /*37e60*/  STL [R1+0x1aa4], R23 ;  /* 0x001aa41701007387 */ /* 0x0009e20000100800 */
[----:B0-----:R-:W3:Y:S01]  /*37e70*/  LDL.LU R20, [R1+0x390] ;  /* 0x0003900001147983 */ /* 0x001ee20000300800 */
[----:B-1----:R-:W3:Y:S02]  /*37e80*/  LDL.LU R21, [R1+0x394] ;  /* 0x0003940001157983 */ /* 0x002ee40000300800 */
[----:B----4-:R-:W3:Y:S02]  /*37e90*/  LDL.LU R22, [R1+0x398] ;  /* 0x0003980001167983 */ /* 0x010ee40000300800 */
        /* <DEDUP_REMOVED lines=9> */
[----:B------:R-:W-:Y:S01]  /*37f30*/  STL [R1+0x1ab8], R0 ;  /* 0x001ab80001007387 */ /* 0x000fe20000100800 */
[----:B------:R-:W-:Y:S01]  /*37f40*/  STL [R1+0x1ab4], R6 ;  /* 0x001ab40601007387 */ /* 0x000fe20000100800 */
[----:B--2---:R-:W-:Y:S01]  /*37f50*/  HMMA.16816.F32 R24, R16, R12, R24 ;  /* 0x0000000c1018723c */ /* 0x004fe20000001818 */
[----:B------:R-:W-:-:S02]  /*37f60*/  IMAD.MOV.U32 R7, RZ, RZ, R13 ;  /* 0x000000ffff077224 */ /* 0x000fc400078e000d */
[----:B------:R-:W-:Y:S11]  /*37f70*/  IMAD.MOV.U32 R2, RZ, RZ, R12 ;  /* 0x000000ffff027224 */ /* 0x000ff600078e000c */
[----:B------:R-:W-:Y:S09]  /*37f80*/  @!UPT UIADD3 URZ, URZ, URZ, URZ ;  /* 0x0000003f3f3ff290 */ /* 0x000ff2000fffe03f */
[----:B------:R0:W-:Y:S01]  /*37f90*/  STL.64 [R1+0x3b0], R24 ;  /* 0x0003b01801007387 */ /* 0x0001e20000100a00 */
[----:B------:R-:W-:Y:S03]  /*37fa0*/  STL.64 [R1+0x3b8], R26 ;  /* 0x0003b81a01007387 */ /* 0x000fe60000100a00 */
[----:B0-----:R-:W2:Y:S01]  /*37fb0*/  LDL.LU.64 R24, [R1+0x1bb8] ;  /* 0x001bb80001187983 */ /* 0x001ea20000300a00 */
[----:B------:R-:W4:Y:S02]  /*37fc0*/  LDL.LU.64 R14, [R1+0x1bb0] ;  /* 0x001bb000010e7983 */ /* 0x000f240000300a00 */
[----:B------:R-:W4:Y:S02]  /*37fd0*/  LDL.LU.64 R12, [R1+0x1ba8] ;  /* 0x001ba800010c7983 */ /* 0x000f240000300a00 */
[----:B------:R-:W-:Y:S01]  /*37fe0*/  STL [R1+0x1ac0], R7 ;  /* 0x001ac00701007387 */ /* 0x000fe20000100800 */
[----:B------:R0:W-:Y:S04]  /*37ff0*/  STL.64 [R1+0x1b90], R4 ;  /* 0x001b900401007387 */ /* 0x0001e80000100a00 */
[----:B0-----:R-:W4:Y:S01]  /*38000*/  LDL.LU.64 R4, [R1+0x90] ;  /* 0x0000900001047983 */ /* 0x001f220000300a00 */
[----:B------:R-:W-:Y:S01]  /*38010*/  STL [R1+0x1abc], R2 ;  /* 0x001abc0201007387 */ /* 0x000fe20000100800 */
[C---:B----4-:R-:W-:Y:S11]  /*38020*/  HMMA.16816.F32 R12, R16.reuse, R4, R12 ;  /* 0x00000004100c723c */ /* 0x050ff6000000180c */
[----:B------:R-:W-:Y:S11]  /*38030*/  @!UPT UIADD3 URZ, URZ, URZ, URZ ;  /* 0x0000003f3f3ff290 */ /* 0x000ff6000fffe03f */
[----:B------:R-:W-:Y:S01]  /*38040*/  @!UPT UIADD3 URZ, URZ, URZ, URZ ;  /* 0x0000003f3f3ff290 */ /* 0x000fe2000fffe03f */
[----:B------:R-:W-:Y:S01]  /*38050*/  STL.64 [R1+0x3a0], R12 ;  /* 0x0003a00c01007387 */ /* 0x000fe20000100a00 */
[----:B------:R0:W-:Y:S03]  /*38060*/  STL.64 [R1+0x3a8], R14 ;  /* 0x0003a80e01007387 */ /* 0x0001e60000100a00 */
[----:B0-----:R-:W4:Y:S01]  /*38070*/  LDL.LU.64 R14, [R1+0x1ba0] ;  /* 0x001ba000010e7983 */ /* 0x001f220000300a00 */
[----:B------:R-:W4:Y:S02]  /*38080*/  LDL.LU.64 R12, [R1+0x1b98] ;  /* 0x001b9800010c7983 */ /* 0x000f240000300a00 */
[----:B------:R-:W-:Y:S02]  /*38090*/  IMAD.MOV.U32 R29, RZ, RZ, R4 ;  /* 0x000000ffff1d7224 */ /* 0x000fe400078e0004 */
[----:B------:R-:W-:Y:S02]  /*380a0*/  IMAD.MOV.U32 R28, RZ, RZ, R5 ;  /* 0x000000ffff1c7224 */ /* 0x000fe400078e0005 */
[C---:B---3--:R-:W-:Y:S03]  /*380b0*/  HMMA.16816.F32 R4, R16.reuse, R8, R20 ;  /* 0x000000081004723c */ /* 0x048fe60000001814 */
[----:B------:R-:W-:Y:S01]  /*380c0*/  STL [R1+0x1ac8], R28 ;  /* 0x001ac81c01007387 */ /* 0x000fe20000100800 */
[----:B------:R-:W-:Y:S02]  /*380d0*/  STL [R1+0x1ac4], R29 ;  /* 0x001ac41d01007387 */ /* 0x000fe40000100800 */
[----:B------:R-:W-:Y:S11]  /*380e0*/  IMAD.MOV.U32 R3, RZ, RZ, R9 ;  /* 0x000000ffff037224 */ /* 0x000ff600078e0009 */
[----:B------:R-:W-:Y:S06]  /*380f0*/  @!UPT UIADD3 URZ, URZ, URZ, URZ ;  /* 0x0000003f3f3ff290 */ /* 0x000fec000fffe03f */
[----:B------:R-:W-:Y:S01]  /*38100*/  STL.64 [R1+0x390], R4 ;  /* 0x0003900401007387 */ /* 0x000fe20000100a00 */
[----:B------:R4:W-:Y:S02]  /*38110*/  STL.64 [R1+0x398], R6 ;  /* 0x0003980601007387 */ /* 0x0009e40000100a00 */
[----:B------:R-:W-:Y:S02]  /*38120*/  IMAD.MOV.U32 R23, RZ, RZ, R8 ;  /* 0x000000ffff177224 */ /* 0x000fe400078e0008 */
[----:B------:R-:W-:Y:S02]  /*38130*/  STL [R1+0x1ad0], R3 ;  /* 0x001ad00301007387 */ /* 0x000fe40000100800 */
[----:B--2---:R-:W-:Y:S02]  /*38140*/  IMAD.MOV.U32 R21, RZ, RZ, R24 ;  /* 0x000000ffff157224 */ /* 0x004fe400078e0018 */
[----:B------:R-:W-:Y:S01]  /*38150*/  IMAD.MOV.U32 R22, RZ, RZ, R25 ;  /* 0x000000ffff167224 */ /* 0x000fe200078e0019 */
[----:B------:R-:W-:Y:S01]  /*38160*/  STL [R1+0x1acc], R23 ;  /* 0x001acc1701007387 */ /* 0x000fe20000100800 */
[----:B----4-:R-:W-:Y:S11]  /*38170*/  HMMA.16816.F32 R4, R16, R24, R12 ;  /* 0x000000181004723c */ /* 0x010ff6000000180c */
[----:B------:R-:W-:Y:S11]  /*38180*/  @!UPT UIADD3 URZ, URZ, URZ, URZ ;  /* 0x0000003f3f3ff290 */ /* 0x000ff6000fffe03f */
[----:B------:R-:W-:Y:S01]  /*38190*/  @!UPT UIADD3 URZ, URZ, URZ, URZ ;  /* 0x0000003f3f3ff290 */ /* 0x000fe2000fffe03f */
[----:B------:R-:W-:Y:S01]  /*381a0*/  STL.64 [R1+0x380], R4 ;  /* 0x0003800401007387 */ /* 0x000fe20000100a00 */
[----:B------:R-:W-:Y:S02]  /*381b0*/  STL.64 [R1+0x388], R6 ;  /* 0x0003880601007387 */ /* 0x000fe40000100a00 */
[----:B------:R-:W2:Y:S02]  /*381c0*/  LDL.LU.64 R24, [R1] ;  /* 0x0000000001187983 */ /* 0x000ea40000300a00 */
[----:B--2---:R0:W-:Y:S01]  /*381d0*/  STL.64 [R1+0x1b28], R24 ;  /* 0x001b281801007387 */ /* 0x0041e20000100a00 */
[----:B------:R-:W2:Y:S02]  /*381e0*/  LDL.LU R12, [R1+0x300] ;  /* 0x00030000010c7983 */ /* 0x000ea40000300800 */
[----:B------:R-:W2:Y:S02]  /*381f0*/  LDL.LU R13, [R1+0x304] ;  /* 0x00030400010d7983 */ /* 0x000ea40000300800 */
[----:B------:R-:W3:Y:S01]  /*38200*/  LDL.LU R14, [R1+0x308] ;  /* 0x00030800010e7983 */ /* 0x000ee20000300800 */
[----:B------:R-:W3:Y:S04]  /*38210*/  LDL.LU R15, [R1+0x30c] ;  /* 0x00030c00010f7983 */ /* 0x000ee80000300800 */
[----:B0-----:R-:W4:Y:S04]  /*38220*/  LDL.LU.64 R24, [R1+0x10] ;  /* 0x0000100001187983 */ /* 0x001f280000300a00 */
[----:B----4-:R0:W-:Y:S04]  /*38230*/  STL.64 [R1+0x1b40], R24 ;  /* 0x001b401801007387 */ /* 0x0101e80000100a00 */
[----:B0-----:R-:W4:Y:S04]  /*38240*/  LDL.LU.64 R24, [R1+0x20] ;  /* 0x0000200001187983 */ /* 0x001f280000300a00 */
[----:B----4-:R-:W-:Y:S01]  /*38250*/  STL.64 [R1+0x1b58], R24 ;  /* 0x001b581801007387 */ /* 0x010fe20000100a00 */
[----:B---3--:R-:W-:Y:S02]  /*38260*/  STL.64 [R1+0x1b20], R14 ;  /* 0x001b200e01007387 */ /* 0x008fe40000100a00 */
[----:B--2---:R0:W-:Y:S02]  /*38270*/  STL.64 [R1+0x1b18], R12 ;  /* 0x001b180c01007387 */ /* 0x0041e40000100a00 */
        /* <DEDUP_REMOVED lines=8> */
[----:B------:R-:W2:Y:S04]  /*38300*/  LDL.LU.64 R24, [R1+0x30] ;  /* 0x0000300001187983 */ /* 0x000ea80000300a00 */
[----:B--2---:R0:W-:Y:S04]  /*38310*/  STL.64 [R1+0x1b60], R24 ;  /* 0x001b601801007387 */ /* 0x0041e80000100a00 */
[----:B0-----:R-:W2:Y:S04]  /*38320*/  LDL.LU.64 R24, [R1+0x40] ;  /* 0x0000400001187983 */ /* 0x001ea80000300a00 */
[----:B--2---:R0:W-:Y:S04]  /*38330*/  STL.64 [R1+0x1b78], R24 ;  /* 0x001b781801007387 */ /* 0x0041e80000100a00 */
[----:B0-----:R-:W2:Y:S01]  /*38340*/  LDL.LU.64 R24, [R1+0x50] ;  /* 0x0000500001187983 */ /* 0x001ea20000300a00 */
[----:B---3--:R-:W-:Y:S02]  /*38350*/  STL.64 [R1+0x1b38], R14 ;  /* 0x001b380e01007387 */ /* 0x008fe40000100a00 */
[----:B------:R0:W-:Y:S02]  /*38360*/  STL.64 [R1+0x1b30], R12 ;  /* 0x001b300c01007387 */ /* 0x0001e40000100a00 */
        /* <DEDUP_REMOVED lines=22> */
[----:B------:R-:W3:Y:S01]  /*384d0*/  LDL.LU R8, [R1+0x2f0] ;  /* 0x0002f00001087983 */ /* 0x000ee20000300800 */
[----:B------:R-:W3:Y:S02]  /*384e0*/  LDL.LU R9, [R1+0x2f4] ;  /* 0x0002f40001097983 */ /* 0x000ee40000300800 */
[----:B------:R-:W3:Y:S02]  /*384f0*/  LDL.LU R10, [R1+0x2f8] ;  /* 0x0002f800010a7983 */ /* 0x000ee40000300800 */
[----:B------:R-:W3:Y:S01]  /*38500*/  LDL.LU R11, [R1+0x2fc] ;  /* 0x0002fc00010b7983 */ /* 0x000ee20000300800 */
[----:B------:R-:W-:Y:S01]  /*38510*/  STL [R1+0x1ad8], R22 ;  /* 0x001ad81601007387 */ /* 0x000fe20000100800 */
[----:B------:R0:W-:Y:S03]  /*38520*/  STL [R1+0x1ad4], R21 ;  /* 0x001ad41501007387 */ /* 0x0001e60000100800 */
[----:B0-----:R-:W4:Y:S01]  /*38530*/  LDL.LU.64 R20, [R1+0x60] ;  /* 0x0000600001147983 */ /* 0x001f220000300a00 */
[----:B------:R-:W-:-:S02]  /*38540*/  IMAD.MOV.U32 R2, RZ, RZ, R24 ;  /* 0x000000ffff027224 */ /* 0x000fc400078e0018 */
[----:B------:R-:W-:Y:S01]  /*38550*/  IMAD.MOV.U32 R0, RZ, RZ, R25 ;  /* 0x000000ffff007224 */ /* 0x000fe200078e0019 */
[C---:B--2---:R-:W-:Y:S08]  /*38560*/  HMMA.16816.F32 R12, R16.reuse, R24, R12 ;  /* 0x00000018100c723c */ /* 0x044ff0000000180c */
[----:B----4-:R-:W-:Y:S11]  /*38570*/  HMMA.16816.F32 R4, R16, R20, R4 ;  /* 0x000000141004723c */ /* 0x010ff60000001804 */
[----:B------:R-:W-:Y:S11]  /*38580*/  @!UPT UIADD3 URZ, URZ, URZ, URZ ;  /* 0x0000003f3f3ff290 */ /* 0x000ff6000fffe03f */
[----:B------:R-:W-:Y:S01]  /*38590*/  @!UPT UIADD3 URZ, URZ, URZ, URZ ;  /* 0x0000003f3f3ff290 */ /* 0x000fe2000fffe03f */
[----:B------:R0:W-:Y:S01]  /*385a0*/  STL.64 [R1+0x370], R4 ;  /* 0x0003700401007387 */ /* 0x0001e20000100a00 */
[----:B------:R1:W-:Y:S03]  /*385b0*/  STL.64 [R1+0x378], R6 ;  /* 0x0003780601007387 */ /* 0x0003e60000100a00 */
[----:B0-----:R-:W2:Y:S01]  /*385c0*/  LDL.LU.64 R4, [R1+0x1b90] ;  /* 0x001b900001047983 */ /* 0x001ea20000300a00 */
[----:B-1----:R-:W-:Y:S02]  /*385d0*/  IMAD.MOV.U32 R6, RZ, RZ, R20 ;  /* 0x000000ffff067224 */ /* 0x002fe400078e0014 */
[----:B------:R-:W-:-:S05]  /*385e0*/  IMAD.MOV.U32 R20, RZ, RZ, R21 ;  /* 0x000000ffff147224 */ /* 0x000fca00078e0015 */
[----:B------:R0:W-:Y:S04]  /*385f0*/  STL [R1+0x1ae0], R20 ;  /* 0x001ae01401007387 */ /* 0x0001e80000100800 */
[----:B0-----:R-:W4:Y:S01]  /*38600*/  LDL.LU R20, [R1+0x340] ;  /* 0x0003400001147983 */ /* 0x001f220000300800 */
[----:B------:R-:W4:Y:S02]  /*38610*/  LDL.LU R21, [R1+0x344] ;  /* 0x0003440001157983 */ /* 0x000f240000300800 */
[----:B------:R-:W4:Y:S02]  /*38620*/  LDL.LU R22, [R1+0x348] ;  /* 0x0003480001167983 */ /* 0x000f240000300800 */
[----:B------:R-:W4:Y:S01]  /*38630*/  LDL.LU R23, [R1+0x34c] ;  /* 0x00034c0001177983 */ /* 0x000f220000300800 */
[----:B------:R-:W-:Y:S01]  /*38640*/  STL [R1+0x1adc], R6 ;  /* 0x001adc0601007387 */ /* 0x000fe20000100800 */
[----:B------:R-:W-:Y:S02]  /*38650*/  STL.64 [R1+0x360], R12 ;  /* 0x0003600c01007387 */ /* 0x000fe40000100a00 */
[----:B------:R0:W-:Y:S02]  /*38660*/  STL.64 [R1+0x368], R14 ;  /* 0x0003680e01007387 */ /* 0x0001e40000100a00 */
[----:B0-----:R-:W2:Y:S01]  /*38670*/  LDL.LU.64 R14, [R1+0x1b88] ;  /* 0x001b8800010e7983 */ /* 0x001ea20000300a00 */
[----:B------:R-:W2:Y:S02]  /*38680*/  LDL.LU.64 R12, [R1+0x1b80] ;  /* 0x001b8000010c7983 */ /* 0x000ea40000300a00 */
[----:B------:R-:W2:Y:S02]  /*38690*/  LDL.LU.64 R24, [R1+0x1b78] ;  /* 0x001b780001187983 */ /* 0x000ea40000300a00 */
[----:B------:R-:W-:Y:S01]  /*386a0*/  STL [R1+0x1ae4], R2 ;  /* 0x001ae40201007387 */ /* 0x000fe20000100800 */
        /* <DEDUP_REMOVED lines=9> */
[C---:B----4-:R-:W-:Y:S01]  /*38740*/  HMMA.16816.F32 R20, R16.reuse, R24, R20 ;  /* 0x000000181014723c */ /* 0x050fe20000001814 */
[----:B------:R-:W-:Y:S11]  /*38750*/  IMAD.MOV.U32 R28, RZ, RZ, R25 ;  /* 0x000000ffff1c7224 */ /* 0x000ff600078e0019 */
[----:B------:R-:W-:Y:S11]  /*38760*/  @!UPT UIADD3 URZ, URZ, URZ, URZ ;  /* 0x0000003f3f3ff290 */ /* 0x000ff6000fffe03f */
[----:B------:R-:W-:Y:S01]  /*38770*/  STL.64 [R1+0x340], R20 ;  /* 0x0003401401007387 */ /* 0x000fe20000100a00 */
[----:B------:R0:W-:Y:S02]  /*38780*/  STL.64 [R1+0x348], R22 ;  /* 0x0003481601007387 */ /* 0x0001e40000100a00 */
[----:B0-----:R-:W-:Y:S02]  /*38790*/  IMAD.MOV.U32 R23, RZ, RZ, R24 ;  /* 0x000000ffff177224 */ /* 0x001fe400078e0018 */
[----:B------:R-:W2:Y:S02]  /*387a0*/  LDL.LU.64 R24, [R1+0x1b58] ;  /* 0x001b580001187983 */ /* 0x000ea40000300a00 */
[C---:B--2---:R-:W-:Y:S01]  /*387b0*/  HMMA.16816.F32 R12, R16.reuse, R24, R12 ;  /* 0x00000018100c723c */ /* 0x044fe2000000180c */
[----:B------:R-:W-:Y:S02]  /*387c0*/  IMAD.MOV.U32 R21, RZ, RZ, R24 ;  /* 0x000000ffff157224 */ /* 0x000fe400078e0018 */
        /* <DEDUP_REMOVED lines=39> */
[C---:B---3--:R-:W-:Y:S11]  /*38a40*/  HMMA.16816.F32 R8, R16.reuse, R12, R8 ;  /* 0x0000000c1008723c */ /* 0x048ff60000001808 */
[----:B------:R-:W-:Y:S11]  /*38a50*/  @!UPT UIADD3 URZ, URZ, URZ, URZ ;  /* 0x0000003f3f3ff290 */ /* 0x000ff6000fffe03f */
[----:B------:R-:W-:Y:S01]  /*38a60*/  @!UPT UIADD3 URZ, URZ, URZ, URZ ;  /* 0x0000003f3f3ff290 */ /* 0x000fe2000fffe03f */
[----:B------:R-:W-:Y:S01]  /*38a70*/  STL.64 [R1+0x2f0], R8 ;  /* 0x0002f00801007387 */ /* 0x000fe20000100a00 */
[----:B------:R0:W-:Y:S03]  /*38a80*/  STL.64 [R1+0x2f8], R10 ;  /* 0x0002f80a01007387 */ /* 0x0001e60000100a00 */
[----:B0-----:R-:W3:Y:S01]  /*38a90*/  LDL.LU.64 R10, [R1+0x1af0] ;  /* 0x001af000010a7983 */ /* 0x001ee20000300a00 */
[----:B------:R-:W4:Y:S02]  /*38aa0*/  LDL.LU.64 R8, [R1+0x1ae8] ;  /* 0x001ae80001087983 */ /* 0x000f240000300a00 */
[----:B--2---:R-:W-:Y:S02]  /*38ab0*/  STL.64 [R1+0x1968], R14 ;  /* 0x0019680e01007387 */ /* 0x004fe40000100a00 */
[----:B------:R0:W-:Y:S02]  /*38ac0*/  STL.64 [R1+0x1960], R12 ;  /* 0x0019600c01007387 */ /* 0x0001e40000100a00 */
[----:B0-----:R-:W2:Y:S01]  /*38ad0*/  LDL.LU R12, [R1+0x2e0] ;  /* 0x0002e000010c7983 */ /* 0x001ea20000300800 */
[----:B------:R-:W2:Y:S02]  /*38ae0*/  LDL.LU R13, [R1+0x2e4] ;  /* 0x0002e400010d7983 */ /* 0x000ea40000300800 */
[----:B------:R-:W2:Y:S02]  /*38af0*/  LDL.LU R14, [R1+0x2e8] ;  /* 0x0002e800010e7983 */ /* 0x000ea40000300800 */
[----:B------:R-:W2:Y:S01]  /*38b00*/  LDL.LU R15, [R1+0x2ec] ;  /* 0x0002ec00010f7983 */ /* 0x000ea20000300800 */
[----:B---3--:R-:W-:Y:S01]  /*38b10*/  STL.64 [R1+0x1958], R10 ;  /* 0x0019580a01007387 */ /* 0x008fe20000100a00 */
[----:B----4-:R0:W-:Y:S01]  /*38b20*/  STL.64 [R1+0x1950], R8 ;  /* 0x0019500801007387 */ /* 0x0101e20000100a00 */
[C---:B--2---:R-:W-:Y:S08]  /*38b30*/  HMMA.16816.F32 R12, R16.reuse, R8, R12 ;  /* 0x00000008100c723c */ /* 0x044ff0000000180c */
[----:B0-----:R-:W-:Y:S11]  /*38b40*/  HMMA.16816.F32 R8, R16, R4, R24 ;  /* 0x000000041008723c */ /* 0x001ff60000001818 */
[----:B------:R-:W-:Y:S04]  /*38b50*/  @!UPT UIADD3 URZ, URZ, URZ, URZ ;  /* 0x0000003f3f3ff290 */ /* 0x000fe8000fffe03f */
[----:B------:R0:W-:Y:S01]  /*38b60*/  STL.64 [R1+0x2e0], R12 ;  /* 0x0002e00c01007387 */ /* 0x0001e20000100a00 */
[----:B------:R1:W-:Y:S03]  /*38b70*/  STL.64 [R1+0x2e8], R14 ;  /* 0x0002e80e01007387 */ /* 0x0003e60000100a00 */
[----:B0-----:R-:W2:Y:S04]  /*38b80*/  LDL.LU R12, [R1+0x100] ;  /* 0x00010000010c7983 */ /* 0x001ea80000300800 */
[----:B------:R-:W-:Y:S02]  /*38b90*/  STL.64 [R1+0x1d0], R8 ;  /* 0x0001d00801007387 */ /* 0x000fe40000100a00 */
[----:B------:R-:W-:Y:S02]  /*38ba0*/  STL.64 [R1+0x1d8], R10 ;  /* 0x0001d80a01007387 */ /* 0x000fe40000100a00 */
[----:B------:R-:W2:Y:S01]  /*38bb0*/  LDL.LU R13, [R1+0x104] ;  /* 0x00010400010d7983 */ /* 0x000ea20000300800 */
[----:B-1----:R-:W3:Y:S01]  /*38bc0*/  LDL.LU R14, [R1+0x108] ;  /* 0x00010800010e7983 */ /* 0x002ee20000300800 */
[----:B------:R-:W3:Y:S02]  /*38bd0*/  LDL.LU R15, [R1+0x10c] ;  /* 0x00010c00010f7983 */ /* 0x000ee40000300800 */
[----:B------:R-:W-:-:S02]  /*38be0*/  IMAD.MOV.U32 R24, RZ, RZ, R2 ;  /* 0x000000ffff187224 */ /* 0x000fc400078e0002 */
[----:B------:R-:W-:Y:S01]  /*38bf0*/  IMAD.MOV.U32 R25, RZ, RZ, R20 ;  /* 0x000000ffff197224 */ /* 0x000fe200078e0014 */
[----:B---3--:R-:W-:Y:S01]  /*38c00*/  STL.64 [R1+0x1988], R14 ;  /* 0x0019880e01007387 */ /* 0x008fe20000100a00 */
[----:B--2---:R-:W-:Y:S02]  /*38c10*/  STL.64 [R1+0x1980], R12 ;  /* 0x0019800c01007387 */ /* 0x004fe40000100a00 */
[----:B------:R-:W2:Y:S02]  /*38c20*/  LDL.LU R2, [R1+0x1ae4] ;  /* 0x001ae40001027983 */ /* 0x000ea40000300800 */
[----:B------:R-:W3:Y:S01]  /*38c30*/  LDL.LU R20, [R1+0x1ae0] ;  /* 0x001ae00001147983 */ /* 0x000ee20000300800 */
[----:B------:R0:W-:Y:S02]  /*38c40*/  STL.64 [R1+0x1990], R24 ;  /* 0x0019901801007387 */ /* 0x0001e40000100a00 */
[----:B0-----:R-:W-:Y:S02]  /*38c50*/  IMAD.MOV.U32 R24, RZ, RZ, R6 ;  /* 0x000000ffff187224 */ /* 0x001fe400078e0006 */
[----:B------:R-:W-:Y:S01]  /*38c60*/  IMAD.MOV.U32 R25, RZ, RZ, R22 ;  /* 0x000000ffff197224 */ /* 0x000fe200078e0016 */
[----:B------:R-:W4:Y:S01]  /*38c70*/  LDL.LU R6, [R1+0x1adc] ;  /* 0x001adc0001067983 */ /* 0x000f220000300800 */
[----:B------:R-:W2:Y:S03]  /*38c80*/  LDL.LU R22, [R1+0x1ad8] ;  /* 0x001ad80001167983 */ /* 0x000ea60000300800 */
[----:B------:R0:W-:Y:S01]  /*38c90*/  STL.64 [R1+0x19a8], R24 ;  /* 0x0019a81801007387 */ /* 0x0001e20000100a00 */
[----:B------:R-:W2:Y:S02]  /*38ca0*/  LDL.LU R12, [R1+0x110] ;  /* 0x00011000010c7983 */ /* 0x000ea40000300800 */
[----:B------:R-:W2:Y:S02]  /*38cb0*/  LDL.LU R13, [R1+0x114] ;  /* 0x00011400010d7983 */ /* 0x000ea40000300800 */
[----:B------:R-:W2:Y:S01]  /*38cc0*/  LDL.LU R14, [R1+0x118] ;  /* 0x00011800010e7983 */ /* 0x000ea20000300800 */
[----:B------:R-:W2:Y:S01]  /*38cd0*/  LDL.LU R15, [R1+0x11c] ;  /* 0x00011c00010f7983 */ /* 0x000ea20000300800 */
[----:B0-----:R-:W-:-:S02]  /*38ce0*/  IMAD.MOV.U32 R24, RZ, RZ, R21 ;  /* 0x000000ffff187224 */ /* 0x001fc400078e0015 */
        /* <DEDUP_REMOVED lines=14> */
[----:B------:R0:W-:Y:S02]  /*38dd0*/  STL.64 [R1+0x19d8], R24 ;  /* 0x0019d81801007387 */ /* 0x0001e40000100a00 */
[----:B0-----:R-:W-:Y:S02]  /*38de0*/  IMAD.MOV.U32 R24, RZ, RZ, R29 ;  /* 0x000000ffff187224 */ /* 0x001fe400078e001d */
        /* <DEDUP_REMOVED lines=22> */
[----:B---3--:R-:W-:Y:S01]  /*38f50*/  IMAD.MOV.U32 R25, RZ, RZ, R20 ;  /* 0x000000ffff197224 */ /* 0x008fe200078e0014 */
[----:B------:R-:W3:Y:S01]  /*38f60*/  LDL.LU R6, [R1+0x1ab4] ;  /* 0x001ab40001067983 */ /* 0x000ee20000300800 */
[----:B------:R-:W4:Y:S03]  /*38f70*/  LDL.LU R20, [R1+0x1ab0] ;  /* 0x001ab00001147983 */ /* 0x000f260000300800 */
        /* <DEDUP_REMOVED lines=11> */
[----:B------:R0:W-:Y:S01]  /*39030*/  STL.64 [R1+0x1a38], R24 ;  /* 0x001a381801007387 */ /* 0x0001e20000100a00 */
[----:B------:R-:W-:Y:S02]  /*39040*/  IMAD.MOV.U32 R16, RZ, RZ, R29 ;  /* 0x000000ffff107224 */ /* 0x000fe400078e001d */
[----:B------:R-:W-:Y:S02]  /*39050*/  IMAD.MOV.U32 R17, RZ, RZ, R28 ;  /* 0x000000ffff117224 */ /* 0x000fe400078e001c */
[----:B0-----:R-:W-:-:S02]  /*39060*/  IMAD.MOV.U32 R24, RZ, RZ, R23 ;  /* 0x000000ffff187224 */ /* 0x001fc400078e0017 */
[----:B------:R-:W-:Y:S01]  /*39070*/  IMAD.MOV.U32 R25, RZ, RZ, R3 ;  /* 0x000000ffff197224 */ /* 0x000fe200078e0003 */
[----:B--2---:R-:W-:Y:S01]  /*39080*/  STL.64 [R1+0x1a00], R14 ;  /* 0x001a000e01007387 */ /* 0x004fe20000100a00 */
[----:B------:R0:W-:Y:S03]  /*39090*/  STL.64 [R1+0x19f8], R12 ;  /* 0x0019f80c01007387 */ /* 0x0001e60000100a00 */
[----:B0-----:R-:W2:Y:S01]  /*390a0*/  LDL.LU R12, [R1+0x160] ;  /* 0x00016000010c7983 */ /* 0x001ea20000300800 */
[----:B------:R-:W2:Y:S02]  /*390b0*/  LDL.LU R13, [R1+0x164] ;  /* 0x00016400010d7983 */ /* 0x000ea40000300800 */
[----:B------:R-:W2:Y:S02]  /*390c0*/  LDL.LU R14, [R1+0x168] ;  /* 0x00016800010e7983 */ /* 0x000ea40000300800 */
[----:B------:R-:W2:Y:S01]  /*390d0*/  LDL.LU R15, [R1+0x16c] ;  /* 0x00016c00010f7983 */ /* 0x000ea20000300800 */
[----:B------:R-:W4:Y:S01]  /*390e0*/  LDL.LU R23, [R1+0x1aa4] ;  /* 0x001aa40001177983 */ /* 0x000f220000300800 */
[----:B------:R-:W2:Y:S02]  /*390f0*/  LDL.LU R3, [R1+0x1aa0] ;  /* 0x001aa00001037983 */ /* 0x000ea40000300800 */
[----:B------:R-:W-:Y:S02]  /*39100*/  STL.64 [R1+0x1a50], R24 ;  /* 0x001a501801007387 */ /* 0x000fe40000100a00 */
[----:B------:R-:W2:Y:S01]  /*39110*/  LDL.LU R29, [R1+0x1a9c] ;  /* 0x001a9c00011d7983 */ /* 0x000ea20000300800 */
[----:B------:R-:W2:Y:S01]  /*39120*/  LDL.LU R28, [R1+0x1a98] ;  /* 0x001a9800011c7983 */ /* 0x000ea20000300800 */
[----:B------:R0:W-:Y:S02]  /*39130*/  STL.64 [R1+0x1a58], R16 ;  /* 0x001a581001007387 */ /* 0x0001e40000100a00 */
[----:B0-----:R-:W-:-:S02]  /*39140*/  IMAD.MOV.U32 R16, RZ, RZ, R2 ;  /* 0x000000ffff107224 */ /* 0x001fc400078e0002 */
        /* <DEDUP_REMOVED lines=8> */
[----:B---3--:R-:W-:-:S02]  /*391d0*/  IMAD.MOV.U32 R16, RZ, RZ, R6 ;  /* 0x000000ffff107224 */ /* 0x008fc400078e0006 */
[----:B------:R-:W-:Y:S01]  /*391e0*/  IMAD.MOV.U32 R17, RZ, RZ, R0 ;  /* 0x000000ffff117224 */ /* 0x000fe200078e0000 */
[----:B------:R-:W3:Y:S01]  /*391f0*/  LDL.LU R6, [R1+0x1a8c] ;  /* 0x001a8c0001067983 */ /* 0x000ee20000300800 */
[----:B------:R-:W3:Y:S03]  /*39200*/  LDL.LU R0, [R1+0x1a88] ;  /* 0x001a880001007983 */ /* 0x000ee60000300800 */
        /* <DEDUP_REMOVED lines=8> */
[----:B0-----:R-:W4:Y:S01]  /*39290*/  LDL.LU R24, [R1+0x1c0] ;  /* 0x0001c00001187983 */ /* 0x001f220000300800 */
[----:B------:R-:W4:Y:S02]  /*392a0*/  LDL.LU R25, [R1+0x1c4] ;  /* 0x0001c40001197983 */ /* 0x000f240000300800 */
[----:B------:R-:W4:Y:S02]  /*392b0*/  LDL.LU R26, [R1+0x1c8] ;  /* 0x0001c800011a7983 */ /* 0x000f240000300800 */
[----:B------:R-:W4:Y:S01]  /*392c0*/  LDL.LU R27, [R1+0x1cc] ;  /* 0x0001cc00011b7983 */ /* 0x000f220000300800 */
[----:B------:R-:W-:Y:S01]  /*392d0*/  STL.64 [R1+0x1a18], R14 ;  /* 0x001a180e01007387 */ /* 0x000fe20000100a00 */
[----:B------:R0:W-:Y:S03]  /*392e0*/  STL.64 [R1+0x1a10], R12 ;  /* 0x001a100c01007387 */ /* 0x0001e60000100a00 */
[----:B0-----:R-:W2:Y:S01]  /*392f0*/  LDL.LU R12, [R1+0x170] ;  /* 0x00017000010c7983 */ /* 0x001ea20000300800 */
        /* <DEDUP_REMOVED lines=8> */
[----:B------:R-:W2:Y:S01]  /*39380*/  LDL.LU R15, [R1+0x18c] ;  /* 0x00018c00010f7983 */ /* 0x000ea20000300800 */
[C---:B----4-:R-:W-:Y:S01]  /*39390*/  HMMA.16816.F32 R16, R20.reuse, R16, R24 ;  /* 0x000000101410723c */ /* 0x050fe20000001818 */
[----:B--2---:R-:W-:Y:S01]  /*393a0*/  STL.64 [R1+0x1a48], R14 ;  /* 0x001a480e01007387 */ /* 0x004fe20000100a00 */
[----:B------:R0:W-:Y:S03]  /*393b0*/  STL.64 [R1+0x1a40], R12 ;  /* 0x001a400c01007387 */ /* 0x0001e60000100a00 */
[----:B0-----:R-:W2:Y:S01]  /*393c0*/  LDL.LU R12, [R1+0x190] ;  /* 0x00019000010c7983 */ /* 0x001ea20000300800 */
[----:B------:R-:W2:Y:S02]  /*393d0*/  LDL.LU R13, [R1+0x194] ;  /* 0x00019400010d7983 */ /* 0x000ea40000300800 */
[----:B------:R-:W2:Y:S02]  /*393e0*/  LDL.LU R14, [R1+0x198] ;  /* 0x00019800010e7983 */ /* 0x000ea40000300800 */
[----:B------:R-:W2:Y:S01]  /*393f0*/  LDL.LU R15, [R1+0x19c] ;  /* 0x00019c00010f7983 */ /* 0x000ea20000300800 */
[----:B------:R-:W4:Y:S01]  /*39400*/  LDL.LU R8, [R1+0xf0] ;  /* 0x0000f00001087983 */ /* 0x000f220000300800 */
[----:B------:R-:W4:Y:S02]  /*39410*/  LDL.LU R9, [R1+0xf4] ;  /* 0x0000f40001097983 */ /* 0x000f240000300800 */
[----:B------:R-:W4:Y:S02]  /*39420*/  LDL.LU R10, [R1+0xf8] ;  /* 0x0000f800010a7983 */ /* 0x000f240000300800 */
[----:B------:R-:W4:Y:S01]  /*39430*/  LDL.LU R11, [R1+0xfc] ;  /* 0x0000fc00010b7983 */ /* 0x000f220000300800 */
[----:B---3--:R-:W-:Y:S01]  /*39440*/  STL.64 [R1+0x1948], R6 ;  /* 0x0019480601007387 */ /* 0x008fe20000100a00 */
[----:B------:R0:W-:Y:S03]  /*39450*/  STL.64 [R1+0x1940], R4 ;  /* 0x0019400401007387 */ /* 0x0001e60000100a00 */
[----:B0-----:R-:W3:Y:S01]  /*39460*/  LDL.LU R4, [R1+0xe0] ;  /* 0x0000e00001047983 */ /* 0x001ee20000300800 */
[----:B------:R-:W3:Y:S02]  /*39470*/  LDL.LU R5, [R1+0xe4] ;  /* 0x0000e40001057983 */ /* 0x000ee40000300800 */
[----:B------:R-:W3:Y:S02]  /*39480*/  LDL.LU R6, [R1+0xe8] ;  /* 0x0000e80001067983 */ /* 0x000ee40000300800 */
[----:B------:R-:W3:Y:S01]  /*39490*/  LDL.LU R7, [R1+0xec] ;  /* 0x0000ec0001077983 */ /* 0x000ee20000300800 */
[----:B------:R-:W2:Y:S01]  /*394a0*/  LDL.LU.64 R26, [R1+0x1a80] ;  /* 0x001a8000011a7983 */ /* 0x000ea20000300a00 */
[----:B------:R-:W2:Y:S02]  /*394b0*/  LDL.LU.64 R24, [R1+0x1a78] ;  /* 0x001a780001187983 */ /* 0x000ea40000300a00 */
[----:B------:R0:W-:Y:S02]  /*394c0*/  STL.64 [R1+0x1c0], R16 ;  /* 0x0001c01001007387 */ /* 0x0001e40000100a00 */
[----:B------:R2:W-:Y:S01]  /*394d0*/  STL.64 [R1+0x1c8], R18 ;  /* 0x0001c81201007387 */ /* 0x0005e20000100a00 */
        /* <DEDUP_REMOVED lines=9> */
[----:B------:R-:W2:Y:S11]  /*39570*/  LDL.LU.64 R24, [R1+0x1a50] ;  /* 0x001a500001187983 */ /* 0x000eb60000300a00 */
[----:B------:R-:W-:Y:S10]  /*39580*/  @!UPT UIADD3 URZ, URZ, URZ, URZ ;  /* 0x0000003f3f3ff290 */ /* 0x000ff4000fffe03f */
[----:B------:R-:W-:Y:S01]  /*39590*/  STL.64 [R1+0x1a0], R16 ;  /* 0x0001a01001007387 */ /* 0x000fe20000100a00 */
[----:B------:R0:W-:Y:S03]  /*395a0*/  STL.64 [R1+0x1a8], R18 ;  /* 0x0001a81201007387 */ /* 0x0001e60000100a00 */
[----:B0-----:R-:W3:Y:S01]  /*395b0*/  LDL R19, [R1+0x5ec] ;  /* 0x0005ec0001137983 */ /* 0x001ee20000100800 */
[C---:B--2---:R-:W-:Y:S03]  /*395c0*/  HMMA.16816.F32 R24, R20.reuse, R24, R12 ;  /* 0x000000181418723c */ /* 0x044fe6000000180c */
[----:B---3--:R-:W-:Y:S01]  /*395d0*/  STL [R1+0x1938], R19 ;  /* 0x0019381301007387 */ /* 0x008fe20000100800 */
[----:B------:R-:W2:Y:S02]  /*395e0*/  LDL.LU R16, [R1+0xc0] ;  /* 0x0000c00001107983 */ /* 0x000ea40000300800 */
[----:B------:R-:W2:Y:S02]  /*395f0*/  LDL.LU R17, [R1+0xc4] ;  /* 0x0000c40001117983 */ /* 0x000ea40000300800 */
[----:B------:R-:W2:Y:S01]  /*39600*/  LDL.LU R18, [R1+0xc8] ;  /* 0x0000c80001127983 */ /* 0x000ea20000300800 */
[----:B------:R-:W3:Y:S01]  /*39610*/  LDL.LU.64 R14, [R1+0x1a48] ;  /* 0x001a4800010e7983 */ /* 0x000ee20000300a00 */
[----:B------:R-:W3:Y:S11]  /*39620*/  LDL.LU.64 R12, [R1+0x1a40] ;  /* 0x001a4000010c7983 */ /* 0x000ef60000300a00 */
[----:B------:R-:W-:Y:S02]  /*39630*/  @!UPT UIADD3 URZ, URZ, URZ, URZ ;  /* 0x0000003f3f3ff290 */ /* 0x000fe4000fffe03f */
[----:B------:R0:W-:Y:S02]  /*39640*/  STL.64 [R1+0x190], R24 ;  /* 0x0001901801007387 */ /* 0x0001e40000100a00 */
[----:B------:R3:W-:Y:S01]  /*39650*/  STL.64 [R1+0x198], R26 ;  /* 0x0001981a01007387 */ /* 0x0007e20000100a00 */
[----:B0-----:R-:W3:Y:S02]  /*39660*/  LDL.LU.64 R24, [R1+0x1a38] ;  /* 0x001a380001187983 */ /* 0x001ee40000300a00 */
[C---:B---3--:R-:W-:Y:S02]  /*39670*/  HMMA.16816.F32 R24, R20.reuse, R24, R12 ;  /* 0x000000181418723c */ /* 0x048fe4000000180c */
[----:B------:R-:W3:Y:S01]  /*39680*/  LDL.LU.64 R14, [R1+0x1a30] ;  /* 0x001a3000010e7983 */ /* 0x000ee20000300a00 */
[----:B------:R-:W3:Y:S11]  /*39690*/  LDL.LU.64 R12, [R1+0x1a28] ;  /* 0x001a2800010c7983 */ /* 0x000ef60000300a00 */
[----:B------:R-:W-:Y:S09]  /*396a0*/  @!UPT UIADD3 URZ, URZ, URZ, URZ ;  /* 0x0000003f3f3ff290 */ /* 0x000ff2000fffe03f */
[----:B------:R0:W-:Y:S01]  /*396b0*/  STL.64 [R1+0x180], R24 ;  /* 0x0001801801007387 */ /* 0x0001e20000100a00 */
[----:B------:R3:W-:Y:S03]  /*396c0*/  STL.64 [R1+0x188], R26 ;  /* 0x0001881a01007387 */ /* 0x0007e60000100a00 */
        /* <DEDUP_REMOVED lines=22> */
[----:B---3--:R-:W-:Y:S02]  /*39830*/  HMMA.16816.F32 R24, R20, R24, R12 ;  /* 0x000000181418723c */ /* 0x008fe4000000180c */
[----:B------:R-:W3:Y:S01]  /*39840*/  LDL.LU.64 R14, [R1+0x19d0] ;  /* 0x0019d000010e7983 */ /* 0x000ee20000300a00 */
[----:B------:R-:W3:Y:S11]  /*39850*/  LDL.LU.64 R12, [R1+0x19c8] ;  /* 0x0019c800010c7983 */ /* 0x000ef60000300a00 */
[----:B------:R-:W-:Y:S09]  /*39860*/  @!UPT UIADD3 URZ, URZ, URZ, URZ ;  /* 0x0000003f3f3ff290 */ /* 0x000ff2000fffe03f */
[----:B------:R0:W-:Y:S01]  /*39870*/  STL.64 [R1+0x140], R24 ;  /* 0x0001401801007387 */ /* 0x0001e20000100a00 */
[----:B------:R3:W-:Y:S03]  /*39880*/  STL [R1+0x148], R26 ;  /* 0x0001481a01007387 */ /* 0x0007e60000100800 */
[----:B0-----:R-:W3:Y:S01]  /*39890*/  LDL.LU.64 R24, [R1+0x19c0] ;  /* 0x0019c00001187983 */ /* 0x001ee20000300a00 */
[----:B------:R-:W-:Y:S02]  /*398a0*/  IMAD.MOV.U32 R19, RZ, RZ, R0 ;  /* 0x000000ffff137224 */ /* 0x000fe400078e0000 */
[----:B------:R-:W-:-:S05]  /*398b0*/  IMAD.MOV.U32 R0, RZ, RZ, R27 ;  /* 0x000000ffff007224 */ /* 0x000fca00078e001b */
[----:B------:R-:W-:Y:S01]  /*398c0*/  STL [R1+0x1510], R0 ;  /* 0x0015100001007387 */ /* 0x000fe20000100800 */
[C---:B---3--:R-:W-:Y:S03]  /*398d0*/  HMMA.16816.F32 R24, R20.reuse, R24, R12 ;  /* 0x000000181418723c */ /* 0x048fe6000000180c */
[----:B------:R-:W3:Y:S01]  /*398e0*/  LDL.LU.64 R14, [R1+0x19b8] ;  /* 0x0019b800010e7983 */ /* 0x000ee20000300a00 */
[----:B------:R-:W3:Y:S11]  /*398f0*/  LDL.LU.64 R12, [R1+0x19b0] ;  /* 0x0019b000010c7983 */ /* 0x000ef60000300a00 */
[----:B------:R-:W-:Y:S08]  /*39900*/  @!UPT UIADD3 URZ, URZ, URZ, URZ ;  /* 0x0000003f3f3ff290 */ /* 0x000ff0000fffe03f */
        /* <DEDUP_REMOVED lines=10> */
[----:B------:R-:W-:-:S05]  /*399b0*/  IMAD.MOV.U32 R0, RZ, RZ, R27 ;  /* 0x000000ffff007224 */ /* 0x000fca00078e001b */
[----:B------:R-:W-:Y:S01]  /*399c0*/  STL [R1+0x1514], R0 ;  /* 0x0015140001007387 */ /* 0x000fe20000100800 */
[C---:B---3--:R-:W-:Y:S03]  /*399d0*/  HMMA.16816.F32 R24, R20.reuse, R24, R12 ;  /* 0x000000181418723c */ /* 0x048fe6000000180c */
[----:B------:R-:W3:Y:S01]  /*399e0*/  LDL.LU.64 R14, [R1+0x1988] ;  /* 0x00198800010e7983 */ /* 0x000ee20000300a00 */
[----:B------:R-:W3:Y:S11]  /*399f0*/  LDL.LU.64 R12, [R1+0x1980] ;  /* 0x00198000010c7983 */ /* 0x000ef60000300a00 */
[----:B------:R-:W-:Y:S08]  /*39a00*/  @!UPT UIADD3 URZ, URZ, URZ, URZ ;  /* 0x0000003f3f3ff290 */ /* 0x000ff0000fffe03f */
[----:B------:R-:W-:Y:S01]  /*39a10*/  STL.64 [R1+0x110], R24 ;  /* 0x0001101801007387 */ /* 0x000fe20000100a00 */
[----:B------:R0:W-:Y:S03]  /*39a20*/  STL.64 [R1+0x118], R26 ;  /* 0x0001181a01007387 */ /* 0x0001e60000100a00 */
[----:B0-----:R-:W2:Y:S01]  /*39a30*/  LDL.LU.64 R26, [R1+0x1978] ;  /* 0x00197800011a7983 */ /* 0x001ea20000300a00 */
[----:B------:R-:W3:Y:S02]  /*39a40*/  LDL.LU.64 R24, [R1+0x1970] ;  /* 0x0019700001187983 */ /* 0x000ee40000300a00 */
[C---:B---3--:R-:W-:Y:S11]  /*39a50*/  HMMA.16816.F32 R12, R20.reuse, R24, R12 ;  /* 0x00000018140c723c */ /* 0x048ff6000000180c */
[----:B------:R-:W-:Y:S11]  /*39a60*/  @!UPT UIADD3 URZ, URZ, URZ, URZ ;  /* 0x0000003f3f3ff290 */ /* 0x000ff6000fffe03f */
[----:B------:R-:W-:Y:S01]  /*39a70*/  @!UPT UIADD3 URZ, URZ, URZ, URZ ;  /* 0x0000003f3f3ff290 */ /* 0x000fe2000fffe03f */
[----:B------:R-:W-:Y:S01]  /*39a80*/  STL.64 [R1+0x100], R12 ;  /* 0x0001000c01007387 */ /* 0x000fe20000100a00 */
[----:B------:R0:W-:Y:S02]  /*39a90*/  STL [R1+0x108], R14 ;  /* 0x0001080e01007387 */ /* 0x0001e40000100800 */
[----:B------:R-:W-:Y:S02]  /*39aa0*/  IMAD.MOV.U32 R0, RZ, RZ, R15 ;  /* 0x000000ffff007224 */ /* 0x000fe400078e000f */
[----:B0-----:R-:W3:Y:S01]  /*39ab0*/  LDL.LU.64 R14, [R1+0x1968] ;  /* 0x00196800010e7983 */ /* 0x001ee20000300a00 */
[----:B------:R-:W4:Y:S02]  /*39ac0*/  LDL.LU.64 R12, [R1+0x1960] ;  /* 0x00196000010c7983 */ /* 0x000f240000300a00 */
[----:B------:R-:W3:Y:S02]  /*39ad0*/  LDL R25, [R1+0x5f8] ;  /* 0x0005f80001197983 */ /* 0x000ee40000100800 */
[----:B--2---:R-:W-:Y:S01]  /*39ae0*/  STL.64 [R1+0x18f0], R26 ;  /* 0x0018f01a01007387 */ /* 0x004fe20000100a00 */
[----:B------:R-:W-:Y:S01]  /*39af0*/  STL [R1+0x1518], R0 ;  /* 0x0015180001007387 */ /* 0x000fe20000100800 */
[C---:B----4-:R-:W-:Y:S11]  /*39b00*/  HMMA.16816.F32 R8, R20.reuse, R12, R8 ;  /* 0x0000000c1408723c */ /* 0x050ff60000001808 */
[----:B------:R-:W-:Y:S11]  /*39b10*/  @!UPT UIADD3 URZ, URZ, URZ, URZ ;  /* 0x0000003f3f3ff290 */ /* 0x000ff6000fffe03f */
[----:B------:R-:W-:Y:S01]  /*39b20*/  @!UPT UIADD3 URZ, URZ, URZ, URZ ;  /* 0x0000003f3f3ff290 */ /* 0x000fe2000fffe03f */
[----:B------:R-:W-:Y:S01]  /*39b30*/  STL.64 [R1+0xf0], R8 ;  /* 0x0000f00801007387 */ /* 0x000fe20000100a00 */
[----:B------:R0:W-:Y:S03]  /*39b40*/  STL.64 [R1+0xf8], R10 ;  /* 0x0000f80a01007387 */ /* 0x0001e60000100a00 */
[----:B0-----:R-:W2:Y:S01]  /*39b50*/  LDL.LU.64 R10, [R1+0x1958] ;  /* 0x00195800010a7983 */ /* 0x001ea20000300a00 */
[----:B------:R-:W4:Y:S02]  /*39b60*/  LDL.LU.64 R8, [R1+0x1950] ;  /* 0x0019500001087983 */ /* 0x000f240000300a00 */
[----:B---3--:R0:W-:Y:S02]  /*39b70*/  STL.64 [R1+0x1928], R14 ;  /* 0x0019280e01007387 */ /* 0x0081e40000100a00 */
[----:B0-----:R-:W3:Y:S01]  /*39b80*/  LDL.64 R14, [R1+0xb8] ;  /* 0x0000b800010e7983 */ /* 0x001ee20000100a00 */
[C---:B----4-:R-:W-:Y:S11]  /*39b90*/  HMMA.16816.F32 R4, R20.reuse, R8, R4 ;  /* 0x000000081404723c */ /* 0x050ff60000001804 */
[----:B------:R-:W-:Y:S11]  /*39ba0*/  @!UPT UIADD3 URZ, URZ, URZ, URZ ;  /* 0x0000003f3f3ff290 */ /* 0x000ff6000fffe03f */
[----:B------:R-:W-:Y:S01]  /*39bb0*/  @!UPT UIADD3 URZ, URZ, URZ, URZ ;  /* 0x0000003f3f3ff290 */ /* 0x000fe2000fffe03f */
[----:B------:R-:W-:Y:S01]  /*39bc0*/  STL.64 [R1+0xe0], R4 ;  /* 0x0000e00401007387 */ /* 0x000fe20000100a00 */
[----:B------:R0:W-:Y:S02]  /*39bd0*/  STL [R1+0xe8], R6 ;  /* 0x0000e80601007387 */ /* 0x0001e40000100800 */
[----:B------:R-:W-:Y:S02]  /*39be0*/  IMAD.MOV.U32 R0, RZ, RZ, R7 ;  /* 0x000000ffff007224 */ /* 0x000fe400078e0007 */
[----:B0-----:R-:W4:Y:S01]  /*39bf0*/  LDL.LU.64 R6, [R1+0x1948] ;  /* 0x0019480001067983 */ /* 0x001f220000300a00 */
[----:B------:R-:W3:Y:S02]  /*39c00*/  LDL.LU.64 R4, [R1+0x1940] ;  /* 0x0019400001047983 */ /* 0x000ee40000300a00 */
[----:B--2---:R0:W-:Y:S02]  /*39c10*/  STL.64 [R1+0x1920], R10 ;  /* 0x0019200a01007387 */ /* 0x0041e40000100a00 */
[----:B------:R-:W2:Y:S01]  /*39c20*/  LDL.LU R8, [R1+0x4b0] ;  /* 0x0004b00001087983 */ /* 0x000ea20000300800 */
[----:B------:R-:W2:Y:S04]  /*39c30*/  LDL.LU R9, [R1+0x4b4] ;  /* 0x0004b40001097983 */ /* 0x000ea80000300800 */
[----:B0-----:R-:W2:Y:S01]  /*39c40*/  LDL.LU R10, [R1+0x4b8] ;  /* 0x0004b800010a7983 */ /* 0x001ea20000300800 */
[----:B------:R-:W2:Y:S02]  /*39c50*/  LDL.LU R11, [R1+0x4bc] ;  /* 0x0004bc00010b7983 */ /* 0x000ea40000300800 */
[----:B------:R-:W-:Y:S01]  /*39c60*/  STL [R1+0x15f8], R0 ;  /* 0x0015f80001007387 */ /* 0x000fe20000100800 */
[----:B---3--:R-:W-:Y:S01]  /*39c70*/  HMMA.16816.F32 R20, R20, R4, R16 ;  /* 0x000000041414723c */ /* 0x008fe20000001810 */
[----:B------:R-:W3:Y:S11]  /*39c80*/  LDL.LU R19, [R1+0x1938] ;  /* 0x0019380001137983 */ /* 0x000ef60000300800 */
[----:B------:R-:W-:Y:S11]  /*39c90*/  @!UPT UIADD3 URZ, URZ, URZ, URZ ;  /* 0x0000003f3f3ff290 */ /* 0x000ff6000fffe03f */
[----:B------:R-:W-:Y:S01]  /*39ca0*/  STL.64 [R1+0xc0], R20 ;  /* 0x0000c01401007387 */ /* 0x000fe20000100a00 */
[----:B------:R-:W-:Y:S02]  /*39cb0*/  STL.64 [R1+0xc8], R22 ;  /* 0x0000c81601007387 */ /* 0x000fe40000100a00 */
[----:B------:R0:W1:Y:S04]  /*39cc0*/  LDSM.16.MT88.4 R20, [R25+0x11800] ;  /* 0x011800001914783b */ /* 0x0000680000004200 */
[----:B------:R-:W2:Y:S01]  /*39cd0*/  LDL.LU R24, [R1+0x490] ;  /* 0x0004900001187983 */ /* 0x000ea20000300800 */
[----:B0-----:R-:W2:Y:S01]  /*39ce0*/  LDL.LU R25, [R1+0x494] ;  /* 0x0004940001197983 */ /* 0x001ea20000300800 */
[----:B------:R-:W2:Y:S02]  /*39cf0*/  LDL.LU R26, [R1+0x498] ;  /* 0x00049800011a7983 */ /* 0x000ea40000300800 */
[----:B------:R-:W2:Y:S02]  /*39d00*/  LDL.LU R27, [R1+0x49c] ;  /* 0x00049c00011b7983 */ /* 0x000ea40000300800 */
[----:B------:R-:W-:-:S02]  /*39d10*/  IMAD.MOV.U32 R5, RZ, RZ, R14 ;  /* 0x000000ffff057224 */ /* 0x000fc400078e000e */
[----:B------:R-:W-:Y:S01]  /*39d20*/  IMAD.MOV.U32 R4, RZ, RZ, R15 ;  /* 0x000000ffff047224 */ /* 0x000fe200078e000f */
[----:B---3--:R-:W0:Y:S04]  /*39d30*/  LDSM.16.MT88.4 R16, [R19+0x11800] ;  /* 0x011800001310783b */ /* 0x008e280000004200 */
[----:B--2---:R2:W-:Y:S01]  /*39d40*/  STL.64 [R1+0x1908], R26 ;  /* 0x0019081a01007387 */ /* 0x0045e20000100a00 */
[----:B------:R-:W-:Y:S03]  /*39d50*/  STL.64 [R1+0x1900], R24 ;  /* 0x0019001801007387 */ /* 0x000fe60000100a00 */
[----:B--2---:R-:W2:Y:S01]  /*39d60*/  LDL.64 R26, [R1+0xa8] ;  /* 0x0000a800011a7983 */ /* 0x004ea20000100a00 */
[----:B-1----:R1:W-:Y:S02]  /*39d70*/  STL [R1+0x17ec], R20 ;  /* 0x0017ec1401007387 */ /* 0x0023e40000100800 */
[----:B------:R4:W-:Y:S02]  /*39d80*/  STL [R1+0x17e8], R21 ;  /* 0x0017e81501007387 */ /* 0x0009e40000100800 */
[----:B------:R3:W-:Y:S01]  /*39d90*/  STL [R1+0x17e4], R22 ;  /* 0x0017e41601007387 */ /* 0x0007e20000100800 */
[----:B------:R-:W-:Y:S01]  /*39da0*/  STL [R1+0x17e0], R23 ;  /* 0x0017e01701007387 */ /* 0x000fe20000100800 */
[----:B0-----:R-:W-:Y:S03]  /*39db0*/  HMMA.16816.F32 R8, R16, R14, R8 ;  /* 0x0000000e1008723c */ /* 0x001fe60000001808 */
[----:B-1----:R-:W2:Y:S01]  /*39dc0*/  LDL.LU R20, [R1+0x4a0] ;  /* 0x0004a00001147983 */ /* 0x002ea20000300800 */
[----:B----4-:R-:W-:-:S02]  /*39dd0*/  IMAD.MOV.U32 R21, RZ, RZ, R6 ;  /* 0x000000ffff157224 */ /* 0x010fc400078e0006 */
[----:B------:R-:W4:Y:S02]  /*39de0*/  LDL.LU R6, [R1+0x1934] ;  /* 0x0019340001067983 */ /* 0x000f240000300800 */
[----:B---3--:R-:W-:Y:S02]  /*39df0*/  IMAD.MOV.U32 R22, RZ, RZ, R7 ;  /* 0x000000ffff167224 */ /* 0x008fe400078e0007 */
[----:B------:R-:W4:Y:S01]  /*39e00*/  LDL.LU R7, [R1+0x1930] ;  /* 0x0019300001077983 */ /* 0x000f220000300800 */
[----:B------:R-:W3:Y:S11]  /*39e10*/  LDL.LU.64 R14, [R1+0x1928] ;  /* 0x00192800010e7983 */ /* 0x000ef60000300a00 */
[----:B------:R-:W-:Y:S01]  /*39e20*/  @!UPT UIADD3 URZ, URZ, URZ, URZ ;  /* 0x0000003f3f3ff290 */ /* 0x000fe2000fffe03f */
[----:B------:R-:W-:Y:S01]  /*39e30*/  STL.64 [R1+0x4b0], R8 ;  /* 0x0004b00801007387 */ /* 0x000fe20000100a00 */
[----:B------:R-:W-:Y:S02]  /*39e40*/  IMAD.MOV.U32 R12, RZ, RZ, R11 ;  /* 0x000000ffff0c7224 */ /* 0x000fe400078e000b */
[----:B------:R0:W-:Y:S02]  /*39e50*/  STL.64 [R1+0x4b8], R10 ;  /* 0x0004b80a01007387 */ /* 0x0001e40000100a00 */
[----:B0-----:R-:W2:Y:S01]  /*39e60*/  LDL.LU.64 R10, [R1+0x1920] ;  /* 0x00192000010a7983 */ /* 0x001ea20000300a00 */
[----:B------:R0:W-:Y:S02]  /*39e70*/  STL [R1+0x17f4], R4 ;  /* 0x0017f40401007387 */ /* 0x0001e40000100800 */
[----:B------:R3:W-:Y:S02]  /*39e80*/  STL [R1+0x17f0], R5 ;  /* 0x0017f00501007387 */ /* 0x0007e40000100800 */
[----:B0-----:R-:W-:Y:S01]  /*39e90*/  IMAD.MOV.U32 R4, RZ, RZ, R29 ;  /* 0x000000ffff047224 */ /* 0x001fe200078e001d */
[----:B----4-:R0:W-:Y:S01]  /*39ea0*/  STL.64 [R1+0x18b8], R6 ;  /* 0x0018b80601007387 */ /* 0x0101e20000100a00 */
[----:B---3--:R-:W-:-:S02]  /*39eb0*/  IMAD.MOV.U32 R5, RZ, RZ, R14 ;  /* 0x000000ffff057224 */ /* 0x008fc400078e000e */
[----:B------:R-:W3:Y:S02]  /*39ec0*/  LDL.LU R29, [R1+0x1918] ;  /* 0x00191800011d7983 */ /* 0x000ee40000300800 */
[----:B------:R-:W4:Y:S02]  /*39ed0*/  LDL.LU R14, [R1+0x1914] ;  /* 0x00191400010e7983 */ /* 0x000f240000300800 */
[----:B0-----:R-:W-:Y:S02]  /*39ee0*/  IMAD.MOV.U32 R6, RZ, RZ, R15 ;  /* 0x000000ffff067224 */ /* 0x001fe400078e000f */
[----:B------:R-:W-:Y:S01]  /*39ef0*/  IMAD.MOV.U32 R7, RZ, RZ, R3 ;  /* 0x000000ffff077224 */ /* 0x000fe200078e0003 */
[----:B------:R-:W4:Y:S04]  /*39f00*/  LDL.LU R15, [R1+0x1910] ;  /* 0x00191000010f7983 */ /* 0x000f280000300800 */
[----:B------:R0:W-:Y:S01]  /*39f10*/  STL.64 [R1+0x18e0], R6 ;  /* 0x0018e00601007387 */ /* 0x0001e20000100a00 */
[----:B------:R-:W-:Y:S03]  /*39f20*/  STL.64 [R1+0x18d8], R4 ;  /* 0x0018d80401007387 */ /* 0x000fe60000100a00 */
[----:B0-----:R-:W2:Y:S01]  /*39f30*/  LDL.64 R6, [R1+0x78] ;  /* 0x0000780001067983 */ /* 0x001ea20000100a00 */
[----:B------:R-:W-:-:S02]  /*39f40*/  IMAD.MOV.U32 R23, RZ, RZ, R2 ;  /* 0x000000ffff177224 */ /* 0x000fc400078e0002 */
[----:B------:R-:W-:Y:S01]  /*39f50*/  IMAD.MOV.U32 R2, RZ, RZ, R8 ;  /* 0x000000ffff027224 */ /* 0x000fe200078e0008 */
[----:B--2---:R0:W-:Y:S04]  /*39f60*/  STL.64 [R1+0x18e8], R6 ;  /* 0x0018e80601007387 */ /* 0x0041e80000100a00 */
[----:B0-----:R-:W2:Y:S01]  /*39f70*/  LDL.64 R6, [R1+0x88] ;  /* 0x0000880001067983 */ /* 0x001ea20000100a00 */
[C---:B------:R-:W-:Y:S01]  /*39f80*/  HMMA.16816.F32 R20, R16.reuse, R26, R20 ;  /* 0x0000001a1014723c */ /* 0x040fe20000001814 */
[----:B------:R-:W-:Y:S02]  /*39f90*/  IMAD.MOV.U32 R9, RZ, RZ, R26 ;  /* 0x000000ffff097224 */ /* 0x000fe400078e001a */
[----:B------:R-:W-:Y:S01]  /*39fa0*/  IMAD.MOV.U32 R8, RZ, RZ, R27 ;  /* 0x000000ffff087224 */ /* 0x000fe200078e001b */
[----:B--2---:R0:W-:Y:S04]  /*39fb0*/  STL.64 [R1+0x18f8], R6 ;  /* 0x0018f80601007387 */ /* 0x0041e80000100a00 */
[----:B0-----:R-:W2:Y:S01]  /*39fc0*/  LDL.64 R6, [R1+0x98] ;  /* 0x0000980001067983 */ /* 0x001ea20000100a00 */
[----:B------:R-:W-:Y:S02]  /*39fd0*/  STL [R1+0x13a0], R2 ;  /* 0x0013a00201007387 */ /* 0x000fe40000100800 */
[----:B------:R-:W-:Y:S02]  /*39fe0*/  STL [R1+0x139c], R12 ;  /* 0x00139c0c01007387 */ /* 0x000fe40000100800 */
[----:B------:R-:W2:Y:S01]  /*39ff0*/  LDL.LU.64 R26, [R1+0x1908] ;  /* 0x00190800011a7983 */ /* 0x000ea20000300a00 */
[----:B------:R-:W2:Y:S09]  /*3a000*/  LDL.LU.64 R24, [R1+0x1900] ;  /* 0x0019000001187983 */ /* 0x000eb20000300a00 */
[----:B------:R-:W-:Y:S02]  /*3a010*/  STL.64 [R1+0x4a0], R20 ;  /* 0x0004a01401007387 */ /* 0x000fe40000100a00 */
[----:B------:R-:W-:Y:S02]  /*3a020*/  STL.64 [R1+0x4a8], R22 ;  /* 0x0004a81601007387 */ /* 0x000fe40000100a00 */
[----:B------:R-:W-:Y:S01]  /*3a030*/  IMAD.MOV.U32 R3, RZ, RZ, R20 ;  /* 0x000000ffff037224 */ /* 0x000fe200078e0014 */
[----:B------:R-:W-:Y:S01]  /*3a040*/  STL [R1+0x17fc], R8 ;  /* 0x0017fc0801007387 */ /* 0x000fe20000100800 */
[----:B------:R-:W-:Y:S02]  /*3a050*/  STL [R1+0x17f8], R9 ;  /* 0x0017f80901007387 */ /* 0x000fe40000100800 */
[----:B------:R0:W-:Y:S02]  /*3a060*/  STL.64 [R1+0x18a0], R10 ;  /* 0x0018a00a01007387 */ /* 0x0001e40000100a00 */
[----:B0-----:R-:W3:Y:S01]  /*3a070*/  LDL.64 R10, [R1+0x68] ;  /* 0x00006800010a7983 */ /* 0x001ee20000100a00 */
[----:B------:R0:W-:Y:S01]  /*3a080*/  STL [R1+0x13a4], R3 ;  /* 0x0013a40301007387 */ /* 0x0001e20000100800 */
[----:B--2---:R-:W-:Y:S01]  /*3a090*/  HMMA.16816.F32 R24, R16, R6, R24 ;  /* 0x000000061018723c */ /* 0x004fe20000001818 */
[----:B------:R-:W-:-:S02]  /*3a0a0*/  IMAD.MOV.U32 R23, RZ, RZ, R6 ;  /* 0x000000ffff177224 */ /* 0x000fc400078e0006 */
[----:B0-----:R-:W-:Y:S02]  /*3a0b0*/  IMAD.MOV.U32 R3, RZ, RZ, R7 ;  /* 0x000000ffff037224 */ /* 0x001fe400078e0007 */
[----:B------:R-:W2:Y:S11]  /*3a0c0*/  LDL.LU.64 R6, [R1+0x18f8] ;  /* 0x0018f80001067983 */ /* 0x000eb60000300a00 */
[----:B------:R-:W-:Y:S07]  /*3a0d0*/  @!UPT UIADD3 URZ, URZ, URZ, URZ ;  /* 0x0000003f3f3ff290 */ /* 0x000fee000fffe03f */
[----:B------:R-:W-:Y:S01]  /*3a0e0*/  STL.64 [R1+0x490], R24 ;  /* 0x0004901801007387 */ /* 0x000fe20000100a00 */
[----:B------:R-:W-:Y:S02]  /*3a0f0*/  IMAD.MOV.U32 R13, RZ, RZ, R27 ;  /* 0x000000ffff0d7224 */ /* 0x000fe400078e001b */
[----:B------:R0:W-:Y:S02]  /*3a100*/  STL.64 [R1+0x498], R26 ;  /* 0x0004981a01007387 */ /* 0x0001e40000100a00 */
[----:B0-----:R-:W2:Y:S01]  /*3a110*/  LDL.LU.64 R26, [R1+0x18f0] ;  /* 0x0018f000011a7983 */ /* 0x001ea20000300a00 */
[----:B------:R-:W-:Y:S02]  /*3a120*/  STL [R1+0x1804], R3 ;  /* 0x0018040301007387 */ /* 0x000fe40000100800 */
[----:B------:R0:W-:Y:S02]  /*3a130*/  STL [R1+0x1800], R23 ;  /* 0x0018001701007387 */ /* 0x0001e40000100800 */
[----:B------:R-:W2:Y:S01]  /*3a140*/  LDL.LU R20, [R1+0x470] ;  /* 0x0004700001147983 */ /* 0x000ea20000300800 */
[----:B------:R-:W2:Y:S01]  /*3a150*/  LDL.LU R21, [R1+0x474] ;  /* 0x0004740001157983 */ /* 0x000ea20000300800 */
[----:B------:R-:W2:Y:S03]  /*3a160*/  LDL.LU R22, [R1+0x478] ;  /* 0x0004780001167983 */ /* 0x000ea60000300800 */
[----:B0-----:R-:W2:Y:S01]  /*3a170*/  LDL.LU R23, [R1+0x47c] ;  /* 0x00047c0001177983 */ /* 0x001ea20000300800 */
[----:B------:R-:W-:Y:S02]  /*3a180*/  STL [R1+0x13ac], R24 ;  /* 0x0013ac1801007387 */ /* 0x000fe40000100800 */
[----:B------:R0:W-:Y:S02]  /*3a190*/  STL [R1+0x13a8], R13 ;  /* 0x0013a80d01007387 */ /* 0x0001e40000100800 */
[----:B----4-:R3:W-:Y:S01]  /*3a1a0*/  STL.64 [R1+0x1838], R14 ;  /* 0x0018380e01007387 */ /* 0x0107e20000100a00 */
[----:B------:R-:W4:Y:S04]  /*3a1b0*/  LDL.LU R12, [R1+0x480] ;  /* 0x00048000010c7983 */ /* 0x000f280000300800 */
[----:B0-----:R-:W4:Y:S01]  /*3a1c0*/  LDL.LU R13, [R1+0x484] ;  /* 0x00048400010d7983 */ /* 0x001f220000300800 */
[----:B---3--:R-:W-:-:S02]  /*3a1d0*/  IMAD.MOV.U32 R14, RZ, RZ, R29 ;  /* 0x000000ffff0e7224 */ /* 0x008fc400078e001d */
[----:B------:R-:W-:Y:S02]  /*3a1e0*/  IMAD.MOV.U32 R15, RZ, RZ, R28 ;  /* 0x000000ffff0f7224 */ /* 0x000fe400078e001c */
[----:B--2---:R-:W-:Y:S02]  /*3a1f0*/  IMAD.MOV.U32 R2, RZ, RZ, R6 ;  /* 0x000000ffff027224 */ /* 0x004fe400078e0006 */
[----:B------:R-:W-:-:S03]  /*3a200*/  IMAD.MOV.U32 R0, RZ, RZ, R7 ;  /* 0x000000ffff007224 */ /* 0x000fc600078e0007 */
[C---:B----4-:R-:W-:Y:S01]  /*3a210*/  HMMA.16816.F32 R12, R16.reuse, R6, R12 ;  /* 0x00000006100c723c */ /* 0x050fe2000000180c */
[----:B------:R-:W2:Y:S11]  /*3a220*/  LDL.LU.64 R6, [R1+0x18e8] ;  /* 0x0018e80001067983 */ /* 0x000eb60000300a00 */
[----:B------:R-:W-:Y:S11]  /*3a230*/  @!UPT UIADD3 URZ, URZ, URZ, URZ ;  /* 0x0000003f3f3ff290 */ /* 0x000ff6000fffe03f */
[----:B------:R-:W-:Y:S01]  /*3a240*/  STL.64 [R1+0x480], R12 ;  /* 0x0004800c01007387 */ /* 0x000fe20000100a00 */
[----:B------:R-:W-:Y:S02]  /*3a250*/  IMAD.MOV.U32 R25, RZ, RZ, R12 ;  /* 0x000000ffff197224 */ /* 0x000fe400078e000c */
[----:B------:R2:W-:Y:S02]  /*3a260*/  STL.64 [R1+0x488], R14 ;  /* 0x0004880e01007387 */ /* 0x0005e40000100a00 */
[----:B------:R-:W-:Y:S01]  /*3a270*/  STL [R1+0x180c], R0 ;  /* 0x00180c0001007387 */ /* 0x000fe20000100800 */
[----:B------:R-:W-:Y:S01]  /*3a280*/  STL [R1+0x1808], R2 ;  /* 0x0018080201007387 */ /* 0x000fe20000100800 */
[----:B------:R-:W-:Y:S01]  /*3a290*/  STL [R1+0x13b0], R25 ;  /* 0x0013b01901007387 */ /* 0x000fe20000100800 */
[----:B--2---:R-:W-:Y:S07]  /*3a2a0*/  HMMA.16816.F32 R12, R16, R6, R20 ;  /* 0x00000006100c723c */ /* 0x004fee0000001814 */
[----:B------:R-:W-:-:S02]  /*3a2b0*/  IMAD.MOV.U32 R21, RZ, RZ, R6 ;  /* 0x000000ffff157224 */ /* 0x000fc400078e0006 */
[----:B------:R-:W-:Y:S02]  /*3a2c0*/  IMAD.MOV.U32 R22, RZ, RZ, R7 ;  /* 0x000000ffff167224 */ /* 0x000fe400078e0007 */
[----:B------:R-:W2:Y:S01]  /*3a2d0*/  LDL.LU.64 R6, [R1+0x18e0] ;  /* 0x0018e00001067983 */ /* 0x000ea20000300a00 */
[----:B------:R-:W2:Y:S02]  /*3a2e0*/  LDL.LU.64 R4, [R1+0x18d8] ;  /* 0x0018d80001047983 */ /* 0x000ea40000300a00 */
[----:B------:R-:W-:-:S10]  /*3a2f0*/  IMAD.MOV.U32 R20, RZ, RZ, R10 ;  /* 0x000000ffff147224 */ /* 0x000fd400078e000a */
[----:B------:R-:W-:Y:S01]  /*3a300*/  IMAD.MOV.U32 R28, RZ, RZ, R12 ;  /* 0x000000ffff1c7224 */ /* 0x000fe200078e000c */
[----:B------:R0:W-:Y:S01]  /*3a310*/  STL.64 [R1+0x470], R12 ;  /* 0x0004700c01007387 */ /* 0x0001e20000100a00 */
[----:B------:R1:W-:Y:S02]  /*3a320*/  STL.64 [R1+0x478], R14 ;  /* 0x0004780e01007387 */ /* 0x0003e40000100a00 */
[----:B------:R-:W-:Y:S01]  /*3a330*/  STL [R1+0x1810], R21 ;  /* 0x0018101501007387 */ /* 0x000fe20000100800 */
[----:B------:R-:W-:Y:S01]  /*3a340*/  STL [R1+0x13b4], R28 ;  /* 0x0013b41c01007387 */ /* 0x000fe20000100800 */
[----:B0-----:R-:W-:Y:S02]  /*3a350*/  IMAD.MOV.U32 R13, RZ, RZ, R26 ;  /* 0x000000ffff0d7224 */ /* 0x001fe400078e001a */
[----:B-1----:R-:W-:Y:S01]  /*3a360*/  IMAD.MOV.U32 R15, RZ, RZ, R27 ;  /* 0x000000ffff0f7224 */ /* 0x002fe200078e001b */
[----:B--2---:R-:W-:Y:S11]  /*3a370*/  HMMA.16816.F32 R4, R16, R10, R4 ;  /* 0x0000000a1004723c */ /* 0x004ff60000001804 */
[----:B------:R-:W-:Y:S11]  /*3a380*/  @!UPT UIADD3 URZ, URZ, URZ, URZ ;  /* 0x0000003f3f3ff290 */ /* 0x000ff6000fffe03f */
[----:B------:R-:W-:Y:S01]  /*3a390*/  @!UPT UIADD3 URZ, URZ, URZ, URZ ;  /* 0x0000003f3f3ff290 */ /* 0x000fe2000fffe03f */
[----:B------:R-:W-:Y:S01]  /*3a3a0*/  STL.64 [R1+0x460], R4 ;  /* 0x0004600401007387 */ /* 0x000fe20000100a00 */
[----:B------:R-:W-:Y:S02]  /*3a3b0*/  STL.64 [R1+0x468], R6 ;  /* 0x0004680601007387 */ /* 0x000fe40000100a00 */
[----:B------:R0:W-:Y:S02]  /*3a3c0*/  STL [R1+0x1884], R22 ;  /* 0x0018841601007387 */ /* 0x0001e40000100800 */
[----:B------:R-:W-:Y:S01]  /*3a3d0*/  STL [R1+0x1880], R20 ;  /* 0x0018801401007387 */ /* 0x000fe20000100800 */
[----:B0-----:R-:W2:Y:S01]  /*3a3e0*/  LDL.64 R22, [R1+0x58] ;  /* 0x0000580001167983 */ /* 0x001ea20000100a00 */
[----:B------:R-:W3:Y:S02]  /*3a3f0*/  LDL.LU R12, [R1+0x3f0] ;  /* 0x0003f000010c7983 */ /* 0x000ee40000300800 */
[----:B------:R-:W4:Y:S02]  /*3a400*/  LDL.LU R26, [R1+0x18d0] ;  /* 0x0018d000011a7983 */ /* 0x000f240000300800 */
[----:B------:R-:W2:Y:S01]  /*3a410*/  LDL.LU R14, [R1+0x3f8] ;  /* 0x0003f800010e7983 */ /* 0x000ea20000300800 */
[----:B------:R-:W2:Y:S01]  /*3a420*/  LDL.LU R27, [R1+0x18cc] ;  /* 0x0018cc00011b7983 */ /* 0x000ea20000300800 */
[----:B------:R-:W2:Y:S02]  /*3a430*/  LDL.LU R8, [R1+0x430] ;  /* 0x0004300001087983 */ /* 0x000ea40000300800 */
[----:B------:R-:W2:Y:S02]  /*3a440*/  LDL.LU R9, [R1+0x434] ;  /* 0x0004340001097983 */ /* 0x000ea40000300800 */
[----:B------:R-:W2:Y:S02]  /*3a450*/  LDL.LU R10, [R1+0x438] ;  /* 0x00043800010a7983 */ /* 0x000ea40000300800 */
[----:B------:R-:W-:-:S02]  /*3a460*/  IMAD.MOV.U32 R28, RZ, RZ, R11 ;  /* 0x000000ffff1c7224 */ /* 0x000fc400078e000b */
[----:B------:R-:W-:Y:S02]  /*3a470*/  IMAD.MOV.U32 R29, RZ, RZ, R4 ;  /* 0x000000ffff1d7224 */ /* 0x000fe400078e0004 */
[----:B----4-:R-:W-:Y:S02]  /*3a480*/  IMAD.MOV.U32 R11, RZ, RZ, R26 ;  /* 0x000000ffff0b7224 */ /* 0x010fe400078e001a */
[----:B------:R-:W4:Y:S01]  /*3a490*/  LDL.LU R26, [R1+0x18c8] ;  /* 0x0018c800011a7983 */ /* 0x000f220000300800 */
[----:B------:R-:W4:Y:S02]  /*3a4a0*/  LDL.LU R4, [R1+0x440] ;  /* 0x0004400001047983 */ /* 0x000f240000300800 */
[----:B------:R-:W4:Y:S02]  /*3a4b0*/  LDL.LU R5, [R1+0x444] ;  /* 0x0004440001057983 */ /* 0x000f240000300800 */
[----:B------:R-:W4:Y:S01]  /*3a4c0*/  LDL.LU R6, [R1+0x448] ;  /* 0x0004480001067983 */ /* 0x000f220000300800 */
[----:B------:R-:W4:Y:S01]  /*3a4d0*/  LDL.LU R7, [R1+0x44c] ;  /* 0x00044c0001077983 */ /* 0x000f220000300800 */
[----:B--2---:R0:W-:Y:S02]  /*3a4e0*/  STL.64 [R1+0x18b0], R10 ;  /* 0x0018b00a01007387 */ /* 0x0041e40000100a00 */
[----:B------:R-:W-:Y:S01]  /*3a4f0*/  STL.64 [R1+0x18a8], R8 ;  /* 0x0018a80801007387 */ /* 0x000fe20000100a00 */
[----:B0-----:R-:W2:Y:S01]  /*3a500*/  LDL.64 R10, [R1+0x48] ;  /* 0x00004800010a7983 */ /* 0x001ea20000100a00 */
[----:B------:R0:W-:Y:S02]  /*3a510*/  STL.64 [R1+0x1848], R14 ;  /* 0x0018480e01007387 */ /* 0x0001e40000100a00 */
[----:B---3--:R-:W-:Y:S01]  /*3a520*/  STL.64 [R1+0x1840], R12 ;  /* 0x0018400c01007387 */ /* 0x008fe20000100a00 */
[----:B0-----:R-:W3:Y:S04]  /*3a530*/  LDL.64 R14, [R1+0x8] ;  /* 0x00000800010e7983 */ /* 0x001ee80000100a00 */
[----:B---3--:R0:W-:Y:S04]  /*3a540*/  STL.64 [R1+0x1860], R14 ;  /* 0x0018600e01007387 */ /* 0x0081e80000100a00 */
[----:B0-----:R-:W3:Y:S04]  /*3a550*/  LDL.64 R14, [R1+0x18] ;  /* 0x00001800010e7983 */ /* 0x001ee80000100a00 */
[----:B---3--:R0:W-:Y:S01]  /*3a560*/  STL.64 [R1+0x1878], R14 ;  /* 0x0018780e01007387 */ /* 0x0081e20000100a00 */
[----:B------:R-:W3:Y:S02]  /*3a570*/  LDL.LU R12, [R1+0x450] ;  /* 0x00045000010c7983 */ /* 0x000ee40000300800 */
[----:B------:R-:W3:Y:S01]  /*3a580*/  LDL.LU R13, [R1+0x454] ;  /* 0x00045400010d7983 */ /* 0x000ee20000300800 */
[----:B0-----:R-:W3:Y:S01]  /*3a590*/  LDL.LU R14, [R1+0x458] ;  /* 0x00045800010e7983 */ /* 0x001ee20000300800 */
[----:B----4-:R-:W-:-:S02]  /*3a5a0*/  IMAD.MOV.U32 R15, RZ, RZ, R26 ;  /* 0x000000ffff0f7224 */ /* 0x010fc400078e001a */
[----:B------:R-:W4:Y:S02]  /*3a5b0*/  LDL.LU R26, [R1+0x18c4] ;  /* 0x0018c400011a7983 */ /* 0x000f240000300800 */
[----:B------:R-:W-:Y:S02]  /*3a5c0*/  STL [R1+0x13b8], R29 ;  /* 0x0013b81d01007387 */ /* 0x000fe40000100800 */
[----:B------:R-:W-:Y:S02]  /*3a5d0*/  IMAD.MOV.U32 R20, RZ, RZ, R27 ;  /* 0x000000ffff147224 */ /* 0x000fe400078e001b */
[----:B------:R-:W-:Y:S02]  /*3a5e0*/  IMAD.MOV.U32 R25, RZ, RZ, R22 ;  /* 0x000000ffff197224 */ /* 0x000fe400078e0016 */
[----:B------:R-:W-:Y:S01]  /*3a5f0*/  IMAD.MOV.U32 R24, RZ, RZ, R23 ;  /* 0x000000ffff187224 */ /* 0x000fe200078e0017 */
[C---:B---3--:R-:W-:Y:S11]  /*3a600*/  HMMA.16816.F32 R12, R16.reuse, R22, R12 ;  /* 0x00000016100c723c */ /* 0x048ff6000000180c */
[----:B------:R-:W-:Y:S11]  /*3a610*/  @!UPT UIADD3 URZ, URZ, URZ, URZ ;  /* 0x0000003f3f3ff290 */ /* 0x000ff6000fffe03f */
[----:B------:R-:W-:Y:S01]  /*3a620*/  @!UPT UIADD3 URZ, URZ, URZ, URZ ;  /* 0x0000003f3f3ff290 */ /* 0x000fe2000fffe03f */
[----:B------:R-:W-:Y:S01]  /*3a630*/  STL.64 [R1+0x450], R12 ;  /* 0x0004500c01007387 */ /* 0x000fe20000100a00 */
[----:B------:R0:W-:Y:S02]  /*3a640*/  STL.64 [R1+0x458], R14 ;  /* 0x0004580e01007387 */ /* 0x0001e40000100a00 */
[----:B------:R-:W4:Y:S02]  /*3a650*/  LDL.LU R27, [R1+0x18c0] ;  /* 0x0018c000011b7983 */ /* 0x000f240000300800 */
[----:B------:R-:W3:Y:S01]  /*3a660*/  LDL.LU R21, [R1+0x424] ;  /* 0x0004240001157983 */ /* 0x000ee20000300800 */
[----:B------:R-:W3:Y:S01]  /*3a670*/  LDL.LU R22, [R1+0x428] ;  /* 0x0004280001167983 */ /* 0x000ee20000300800 */
[----:B------:R-:W3:Y:S01]  /*3a680*/  LDL.LU R23, [R1+0x42c] ;  /* 0x00042c0001177983 */ /* 0x000ee20000300800 */
[C---:B--2---:R-:W-:Y:S02]  /*3a690*/  HMMA.16816.F32 R4, R16.reuse, R10, R4 ;  /* 0x0000000a1004723c */ /* 0x044fe40000001804 */
[----:B---3--:R1:W-:Y:S01]  /*3a6a0*/  STL.64 [R1+0x1898], R22 ;  /* 0x0018981601007387 */ /* 0x0083e20000100a00 */
[----:B------:R-:W-:Y:S02]  /*3a6b0*/  STL.64 [R1+0x1890], R20 ;  /* 0x0018901401007387 */ /* 0x000fe40000100a00 */
[----:B0-----:R-:W2:Y:S01]  /*3a6c0*/  LDL.64 R14, [R1+0x28] ;  /* 0x00002800010e7983 */ /* 0x001ea20000100a00 */
[----:B-1----:R-:W3:Y:S01]  /*3a6d0*/  LDL.64 R22, [R1+0x38] ;  /* 0x0000380001167983 */ /* 0x002ee20000100a00 */
[----:B----4-:R-:W-:Y:S02]  /*3a6e0*/  STL.64 [R1+0x1858], R26 ;  /* 0x0018581a01007387 */ /* 0x010fe40000100a00 */
[----:B------:R0:W-:Y:S02]  /*3a6f0*/  STL.64 [R1+0x1850], R24 ;  /* 0x0018501801007387 */ /* 0x0001e40000100a00 */
[----:B0-----:R-:W4:Y:S01]  /*3a700*/  LDL.LU R24, [R1+0x400] ;  /* 0x0004000001187983 */ /* 0x001f220000300800 */
[----:B------:R-:W4:Y:S02]  /*3a710*/  LDL.LU R25, [R1+0x404] ;  /* 0x0004040001197983 */ /* 0x000f240000300800 */
[----:B------:R-:W2:Y:S02]  /*3a720*/  LDL.LU R26, [R1+0x408] ;  /* 0x00040800011a7983 */ /* 0x000ea40000300800 */
[----:B------:R-:W2:Y:S02]  /*3a730*/  LDL.LU R27, [R1+0x40c] ;  /* 0x00040c00011b7983 */ /* 0x000ea40000300800 */
[----:B------:R-:W-:Y:S01]  /*3a740*/  IMAD.MOV.U32 R29, RZ, RZ, R11 ;  /* 0x000000ffff1d7224 */ /* 0x000fe200078e000b */
[----:B--2---:R-:W-:Y:S01]  /*3a750*/  STL.64 [R1+0x1870], R26 ;  /* 0x0018701a01007387 */ /* 0x004fe20000100a00 */
[----:B----4-:R0:W-:Y:S03]  /*3a760*/  STL.64 [R1+0x1868], R24 ;  /* 0x0018681801007387 */ /* 0x0101e60000100a00 */
[----:B0-----:R-:W2:Y:S01]  /*3a770*/  LDL.LU R24, [R1+0x410] ;  /* 0x0004100001187983 */ /* 0x001ea20000300800 */
[----:B------:R-:W2:Y:S02]  /*3a780*/  LDL.LU R25, [R1+0x414] ;  /* 0x0004140001197983 */ /* 0x000ea40000300800 */
[----:B------:R-:W2:Y:S02]  /*3a790*/  LDL.LU R26, [R1+0x418] ;  /* 0x00041800011a7983 */ /* 0x000ea40000300800 */
[----:B------:R-:W2:Y:S01]  /*3a7a0*/  LDL.LU R27, [R1+0x41c] ;  /* 0x00041c00011b7983 */ /* 0x000ea20000300800 */
[----:B------:R0:W-:Y:S01]  /*3a7b0*/  STL.64 [R1+0x440], R4 ;  /* 0x0004400401007387 */ /* 0x0001e20000100a00 */
[----:B------:R1:W-:Y:S02]  /*3a7c0*/  STL.64 [R1+0x448], R6 ;  /* 0x0004480601007387 */ /* 0x0003e40000100a00 */
[----:B0-----:R-:W-:Y:S01]  /*3a7d0*/  IMAD.MOV.U32 R5, RZ, RZ, R10 ;  /* 0x000000ffff057224 */ /* 0x001fe200078e000a */
[----:B-1----:R-:W4:Y:S01]  /*3a7e0*/  LDL.LU.64 R6, [R1+0x18b8] ;  /* 0x0018b80001067983 */ /* 0x002f220000300a00 */
[----:B------:R-:W2:Y:S02]  /*3a7f0*/  LDL.LU.64 R10, [R1+0x18b0] ;  /* 0x0018b000010a7983 */ /* 0x000ea40000300a00 */
[----:B------:R-:W2:Y:S02]  /*3a800*/  LDL.LU.64 R8, [R1+0x18a8] ;  /* 0x0018a80001087983 */ /* 0x000ea40000300a00 */
[----:B---3--:R-:W-:Y:S01]  /*3a810*/  IMAD.MOV.U32 R4, RZ, RZ, R23 ;  /* 0x000000ffff047224 */ /* 0x008fe200078e0017 */
[C---:B--2---:R-:W-:Y:S11]  /*3a820*/  HMMA.16816.F32 R8, R16.reuse, R22, R8 ;  /* 0x000000161008723c */ /* 0x044ff60000001808 */
[----:B------:R-:W-:Y:S11]  /*3a830*/  @!UPT UIADD3 URZ, URZ, URZ, URZ ;  /* 0x0000003f3f3ff290 */ /* 0x000ff6000fffe03f */
[----:B------:R-:W-:Y:S01]  /*3a840*/  @!UPT UIADD3 URZ, URZ, URZ, URZ ;  /* 0x0000003f3f3ff290 */ /* 0x000fe2000fffe03f */
[----:B------:R0:W-:Y:S01]  /*3a850*/  STL.64 [R1+0x430], R8 ;  /* 0x0004300801007387 */ /* 0x0001e20000100a00 */
[----:B------:R1:W-:Y:S02]  /*3a860*/  STL.64 [R1+0x438], R10 ;  /* 0x0004380a01007387 */ /* 0x0003e40000100a00 */
[----:B0-----:R-:W-:Y:S01]  /*3a870*/  IMAD.MOV.U32 R9, RZ, RZ, R22 ;  /* 0x000000ffff097224 */ /* 0x001fe200078e0016 */
[----:B-1----:R-:W2:Y:S01]  /*3a880*/  LDL.LU.64 R10, [R1+0x18a0] ;  /* 0x0018a000010a7983 */ /* 0x002ea20000300a00 */
[----:B------:R-:W3:Y:S02]  /*3a890*/  LDL.LU.64 R22, [R1+0x1898] ;  /* 0x0018980001167983 */ /* 0x000ee40000300a00 */
[----:B------:R-:W3:Y:S02]  /*3a8a0*/  LDL.LU.64 R20, [R1+0x1890] ;  /* 0x0018900001147983 */ /* 0x000ee40000300a00 */
[----:B----4-:R-:W-:Y:S01]  /*3a8b0*/  STL.64 [R1+0x1820], R6 ;  /* 0x0018200601007387 */ /* 0x010fe20000100a00 */
[----:B------:R0:W-:Y:S04]  /*3a8c0*/  STL.64 [R1+0x1818], R4 ;  /* 0x0018180401007387 */ /* 0x0001e80000100a00 */
[----:B0-----:R-:W4:Y:S01]  /*3a8d0*/  LDL.LU R4, [R1+0x3d0] ;  /* 0x0003d00001047983 */ /* 0x001f220000300800 */
[----:B------:R-:W4:Y:S02]  /*3a8e0*/  LDL.LU R5, [R1+0x3d4] ;  /* 0x0003d40001057983 */ /* 0x000f240000300800 */
[----:B------:R-:W2:Y:S02]  /*3a8f0*/  LDL.LU R6, [R1+0x3d8] ;  /* 0x0003d80001067983 */ /* 0x000ea40000300800 */
[----:B------:R-:W2:Y:S02]  /*3a900*/  LDL.LU R7, [R1+0x3dc] ;  /* 0x0003dc0001077983 */ /* 0x000ea40000300800 */
[----:B------:R-:W-:Y:S01]  /*3a910*/  IMAD.MOV.U32 R8, RZ, RZ, R15 ;  /* 0x000000ffff087224 */ /* 0x000fe200078e000f */
[----:B---3--:R-:W-:Y:S01]  /*3a920*/  HMMA.16816.F32 R20, R16, R14, R20 ;  /* 0x0000000e1014723c */ /* 0x008fe20000001814 */
[----:B--2---:R0:W-:Y:S01]  /*3a930*/  STL.64 [R1+0x1830], R6 ;  /* 0x0018300601007387 */ /* 0x0041e20000100a00 */
[----:B----4-:R1:W-:Y:S02]  /*3a940*/  STL.64 [R1+0x1828], R4 ;  /* 0x0018280401007387 */ /* 0x0103e40000100a00 */
[----:B0-----:R-:W-:Y:S01]  /*3a950*/  IMAD.MOV.U32 R6, RZ, RZ, R10 ;  /* 0x000000ffff067224 */ /* 0x001fe200078e000a */
[----:B-1----:R-:W2:Y:S01]  /*3a960*/  LDL.LU R4, [R1+0x3e0] ;  /* 0x0003e00001047983 */ /* 0x002ea20000300800 */
[----:B------:R-:W2:Y:S02]  /*3a970*/  LDL.LU R5, [R1+0x3e4] ;  /* 0x0003e40001057983 */ /* 0x000ea40000300800 */
[----:B------:R-:W3:Y:S02]  /*3a980*/  LDL.LU R10, [R1+0x188c] ;  /* 0x00188c00010a7983 */ /* 0x000ee40000300800 */
[----:B------:R-:W-:-:S02]  /*3a990*/  IMAD.MOV.U32 R7, RZ, RZ, R11 ;  /* 0x000000ffff077224 */ /* 0x000fc400078e000b */
[----:B------:R-:W3:Y:S11]  /*3a9a0*/  LDL.LU R11, [R1+0x1888] ;  /* 0x00188800010b7983 */ /* 0x000ef60000300800 */
[----:B------:R-:W-:Y:S02]  /*3a9b0*/  STL.64 [R1+0x420], R20 ;  /* 0x0004201401007387 */ /* 0x000fe40000100a00 */
[----:B------:R0:W-:Y:S02]  /*3a9c0*/  STL.64 [R1+0x428], R22 ;  /* 0x0004281601007387 */ /* 0x0001e40000100a00 */
[----:B0-----:R-:W4:Y:S01]  /*3a9d0*/  LDL.LU R22, [R1+0x1884] ;  /* 0x0018840001167983 */ /* 0x001f220000300800 */
[----:B------:R-:W2:Y:S02]  /*3a9e0*/  LDL.LU R20, [R1+0x1880] ;  /* 0x0018800001147983 */ /* 0x000ea40000300800 */
[----:B------:R-:W-:-:S02]  /*3a9f0*/  IMAD.MOV.U32 R23, RZ, RZ, R14 ;  /* 0x000000ffff177224 */ /* 0x000fc400078e000e */
        /* <DEDUP_REMOVED lines=20> */
[C---:B--2---:R-:W-:Y:S11]  /*3ab40*/  HMMA.16816.F32 R12, R16.reuse, R26, R12 ;  /* 0x0000001a100c723c */ /* 0x044ff6000000180c */
[----:B------:R-:W-:Y:S11]  /*3ab50*/  @!UPT UIADD3 URZ, URZ, URZ, URZ ;  /* 0x0000003f3f3ff290 */ /* 0x000ff6000fffe03f */
[----:B------:R-:W-:Y:S01]  /*3ab60*/  @!UPT UIADD3 URZ, URZ, URZ, URZ ;  /* 0x0000003f3f3ff290 */ /* 0x000fe2000fffe03f */
[----:B------:R-:W-:Y:S01]  /*3ab70*/  STL.64 [R1+0x3f0], R12 ;  /* 0x0003f00c01007387 */ /* 0x000fe20000100a00 */
[----:B------:R0:W-:Y:S03]  /*3ab80*/  STL.64 [R1+0x3f8], R14 ;  /* 0x0003f80e01007387 */ /* 0x0001e60000100a00 */
[----:B0-----:R-:W2:Y:S01]  /*3ab90*/  LDL.LU.64 R14, [R1+0x1838] ;  /* 0x00183800010e7983 */ /* 0x001ea20000300a00 */
[----:B------:R-:W-:Y:S01]  /*3aba0*/  STL.64 [R1+0x16e0], R26 ;  /* 0x0016e01a01007387 */ /* 0x000fe20000100a00 */
[C---:B--2---:R-:W-:Y:S11]  /*3abb0*/  HMMA.16816.F32 R4, R16.reuse, R14, R4 ;  /* 0x0000000e1004723c */ /* 0x044ff60000001804 */
[----:B------:R-:W-:Y:S11]  /*3abc0*/  @!UPT UIADD3 URZ, URZ, URZ, URZ ;  /* 0x0000003f3f3ff290 */ /* 0x000ff6000fffe03f */
[----:B------:R-:W-:Y:S01]  /*3abd0*/  @!UPT UIADD3 URZ, URZ, URZ, URZ ;  /* 0x0000003f3f3ff290 */ /* 0x000fe2000fffe03f */
[----:B------:R-:W-:Y:S01]  /*3abe0*/  STL.64 [R1+0x3e0], R4 ;  /* 0x0003e00401007387 */ /* 0x000fe20000100a00 */
[----:B------:R0:W-:Y:S03]  /*3abf0*/  STL.64 [R1+0x3e8], R6 ;  /* 0x0003e80601007387 */ /* 0x0001e60000100a00 */
[----:B0-----:R-:W3:Y:S01]  /*3ac00*/  LDL.LU.64 R6, [R1+0x1830] ;  /* 0x0018300001067983 */ /* 0x001ee20000300a00 */
[----:B------:R-:W3:Y:S02]  /*3ac10*/  LDL.LU.64 R4, [R1+0x1828] ;  /* 0x0018280001047983 */ /* 0x000ee40000300a00 */
[----:B------:R0:W-:Y:S02]  /*3ac20*/  STL.64 [R1+0x16d8], R14 ;  /* 0x0016d80e01007387 */ /* 0x0001e40000100a00 */
[----:B------:R-:W2:Y:S01]  /*3ac30*/  LDL.LU R12, [R1+0x2d0] ;  /* 0x0002d000010c7983 */ /* 0x000ea20000300800 */
[----:B------:R-:W2:Y:S04]  /*3ac40*/  LDL.LU R13, [R1+0x2d4] ;  /* 0x0002d400010d7983 */ /* 0x000ea80000300800 */
[----:B0-----:R-:W2:Y:S01]  /*3ac50*/  LDL.LU R14, [R1+0x2d8] ;  /* 0x0002d800010e7983 */ /* 0x001ea20000300800 */
[----:B------:R-:W2:Y:S01]  /*3ac60*/  LDL.LU R15, [R1+0x2dc] ;  /* 0x0002dc00010f7983 */ /* 0x000ea20000300800 */
[C---:B---3--:R-:W-:Y:S11]  /*3ac70*/  HMMA.16816.F32 R4, R16.reuse, R10, R4 ;  /* 0x0000000a1004723c */ /* 0x048ff60000001804 */
[----:B------:R-:W-:Y:S11]  /*3ac80*/  @!UPT UIADD3 URZ, URZ, URZ, URZ ;  /* 0x0000003f3f3ff290 */ /* 0x000ff6000fffe03f */
[----:B------:R-:W-:Y:S01]  /*3ac90*/  @!UPT UIADD3 URZ, URZ, URZ, URZ ;  /* 0x0000003f3f3ff290 */ /* 0x000fe2000fffe03f */
[----:B------:R-:W-:Y:S01]  /*3aca0*/  STL.64 [R1+0x3d0], R4 ;  /* 0x0003d00401007387 */ /* 0x000fe20000100a00 */
[----:B------:R0:W-:Y:S03]  /*3acb0*/  STL.64 [R1+0x3d8], R6 ;  /* 0x0003d80601007387 */ /* 0x0001e60000100a00 */
[----:B0-----:R-:W2:Y:S01]  /*3acc0*/  LDL.LU.64 R6, [R1+0x1820] ;  /* 0x0018200001067983 */ /* 0x001ea20000300a00 */
[----:B------:R-:W3:Y:S02]  /*3acd0*/  LDL.LU.64 R4, [R1+0x1818] ;  /* 0x0018180001047983 */ /* 0x000ee40000300a00 */
[----:B------:R-:W-:Y:S01]  /*3ace0*/  STL.64 [R1+0x17d0], R10 ;  /* 0x0017d00a01007387 */ /* 0x000fe20000100a00 */
[----:B--2---:R-:W-:Y:S01]  /*3acf0*/  HMMA.16816.F32 R16, R16, R6, R12 ;  /* 0x000000061010723c */ /* 0x004fe2000000180c */
[----:B------:R-:W-:Y:S01]  /*3ad00*/  STL.64 [R1+0x17d8], R6 ;  /* 0x0017d80601007387 */ /* 0x000fe20000100a00 */
[----:B------:R-:W2:Y:S11]  /*3ad10*/  LDL.LU R12, [R1+0x200] ;  /* 0x00020000010c7983 */ /* 0x000eb60000300800 */
[----:B------:R-:W-:Y:S10]  /*3ad20*/  @!UPT UIADD3 URZ, URZ, URZ, URZ ;  /* 0x0000003f3f3ff290 */ /* 0x000ff4000fffe03f */
[----:B------:R-:W-:Y:S01]  /*3ad30*/  STL.64 [R1+0x2d0], R16 ;  /* 0x0002d01001007387 */ /* 0x000fe20000100a00 */
[----:B------:R-:W-:Y:S02]  /*3ad40*/  STL.64 [R1+0x2d8], R18 ;  /* 0x0002d81201007387 */ /* 0x000fe40000100a00 */
[----:B------:R-:W2:Y:S02]  /*3ad50*/  LDL.LU R13, [R1+0x204] ;  /* 0x00020400010d7983 */ /* 0x000ea40000300800 */
[----:B------:R-:W2:Y:S01]  /*3ad60*/  LDL.LU R14, [R1+0x208] ;  /* 0x00020800010e7983 */ /* 0x000ea20000300800 */
[----:B------:R-:W2:Y:S01]  /*3ad70*/  LDL.LU R15, [R1+0x20c] ;  /* 0x00020c00010f7983 */ /* 0x000ea20000300800 */
[----:B------:R-:W-:Y:S02]  /*3ad80*/  IMAD.MOV.U32 R26, RZ, RZ, R21 ;  /* 0x000000ffff1a7224 */ /* 0x000fe400078e0015 */
[----:B------:R-:W-:Y:S01]  /*3ad90*/  IMAD.MOV.U32 R27, RZ, RZ, R0 ;  /* 0x000000ffff1b7224 */ /* 0x000fe200078e0000 */
[----:B--2---:R-:W-:Y:S01]  /*3ada0*/  STL.64 [R1+0x16f0], R14 ;  /* 0x0016f00e01007387 */ /* 0x004fe20000100a00 */
[----:B------:R-:W-:Y:S02]  /*3adb0*/  STL.64 [R1+0x16e8], R12 ;  /* 0x0016e80c01007387 */ /* 0x000fe40000100a00 */
[----:B------:R-:W2:Y:S02]  /*3adc0*/  LDL.LU R21, [R1+0x1810] ;  /* 0x0018100001157983 */ /* 0x000ea40000300800 */
        /* <DEDUP_REMOVED lines=23> */
[----:B---3--:R-:W-:Y:S01]  /*3af40*/  IMAD.MOV.U32 R27, RZ, RZ, R4 ;  /* 0x000000ffff1b7224 */ /* 0x008fe200078e0004 */
[----:B------:R-:W3:Y:S01]  /*3af50*/  LDL.LU R9, [R1+0x17f8] ;  /* 0x0017f80001097983 */ /* 0x000ee20000300800 */
[----:B------:R-:W3:Y:S03]  /*3af60*/  LDL.LU R4, [R1+0x17f4] ;  /* 0x0017f40001047983 */ /* 0x000ee60000300800 */
        /* <DEDUP_REMOVED lines=11> */
[----:B------:R-:W2:Y:S01]  /*3b020*/  LDL.LU R5, [R1+0x17f0] ;  /* 0x0017f00001057983 */ /* 0x000ea20000300800 */
[----:B------:R0:W-:Y:S02]  /*3b030*/  STL.64 [R1+0x1758], R26 ;  /* 0x0017581a01007387 */ /* 0x0001e40000100a00 */
[----:B------:R1:W-:Y:S02]  /*3b040*/  STL.64 [R1+0x1760], R18 ;  /* 0x0017601201007387 */ /* 0x0003e40000100a00 */
[----:B------:R-:W2:Y:S01]  /*3b050*/  LDL.LU R24, [R1+0x260] ;  /* 0x0002600001187983 */ /* 0x000ea20000300800 */
[----:B------:R-:W2:Y:S04]  /*3b060*/  LDL.LU R25, [R1+0x264] ;  /* 0x0002640001197983 */ /* 0x000ea80000300800 */
[----:B0-----:R-:W2:Y:S01]  /*3b070*/  LDL.LU R26, [R1+0x268] ;  /* 0x00026800011a7983 */ /* 0x001ea20000300800 */
        /* <DEDUP_REMOVED lines=8> */
[----:B----4-:R-:W-:Y:S01]  /*3b100*/  IMAD.MOV.U32 R19, RZ, RZ, R22 ;  /* 0x000000ffff137224 */ /* 0x010fe200078e0016 */
[----:B------:R-:W2:Y:S01]  /*3b110*/  LDL.LU R21, [R1+0x17e8] ;  /* 0x0017e80001157983 */ /* 0x000ea20000300800 */
[----:B------:R-:W2:Y:S03]  /*3b120*/  LDL.LU R22, [R1+0x17e4] ;  /* 0x0017e40001167983 */ /* 0x000ea60000300800 */
[----:B------:R0:W-:Y:S01]  /*3b130*/  STL.64 [R1+0x1790], R18 ;  /* 0x0017901201007387 */ /* 0x0001e20000100a00 */
[----:B------:R-:W4:Y:S02]  /*3b140*/  LDL.LU R24, [R1+0x270] ;  /* 0x0002700001187983 */ /* 0x000f240000300800 */
[----:B------:R-:W4:Y:S02]  /*3b150*/  LDL.LU R25, [R1+0x274] ;  /* 0x0002740001197983 */ /* 0x000f240000300800 */
[----:B------:R-:W2:Y:S01]  /*3b160*/  LDL.LU R26, [R1+0x278] ;  /* 0x00027800011a7983 */ /* 0x000ea20000300800 */
[----:B------:R-:W2:Y:S01]  /*3b170*/  LDL.LU R27, [R1+0x27c] ;  /* 0x00027c00011b7983 */ /* 0x000ea20000300800 */
[----:B------:R-:W2:Y:S02]  /*3b180*/  LDL.LU R16, [R1+0x290] ;  /* 0x0002900001107983 */ /* 0x000ea40000300800 */
[----:B------:R-:W2:Y:S01]  /*3b190*/  LDL.LU R17, [R1+0x294] ;  /* 0x0002940001117983 */ /* 0x000ea20000300800 */
[----:B0-----:R-:W2:Y:S01]  /*3b1a0*/  LDL.LU R18, [R1+0x298] ;  /* 0x0002980001127983 */ /* 0x001ea20000300800 */
[----:B------:R-:W2:Y:S02]  /*3b1b0*/  LDL.LU R19, [R1+0x29c] ;  /* 0x00029c0001137983 */ /* 0x000ea40000300800 */
[----:B---3--:R-:W-:-:S02]  /*3b1c0*/  IMAD.MOV.U32 R11, RZ, RZ, R4 ;  /* 0x000000ffff0b7224 */ /* 0x008fc400078e0004 */
[----:B------:R-:W-:Y:S01]  /*3b1d0*/  IMAD.MOV.U32 R10, RZ, RZ, R5 ;  /* 0x000000ffff0a7224 */ /* 0x000fe200078e0005 */
[----:B--2---:R0:W-:Y:S01]  /*3b1e0*/  STL.64 [R1+0x17a0], R18 ;  /* 0x0017a01201007387 */ /* 0x0041e20000100a00 */
[----:B------:R-:W-:Y:S02]  /*3b1f0*/  STL.64 [R1+0x1798], R16 ;  /* 0x0017981001007387 */ /* 0x000fe40000100a00 */
[----:B0-----:R-:W-:Y:S02]  /*3b200*/  IMAD.MOV.U32 R18, RZ, RZ, R23 ;  /* 0x000000ffff127224 */ /* 0x001fe400078e0017 */
[----:B------:R-:W-:Y:S01]  /*3b210*/  IMAD.MOV.U32 R19, RZ, RZ, R3 ;  /* 0x000000ffff137224 */ /* 0x000fe200078e0003 */
[----:B------:R-:W2:Y:S04]  /*3b220*/  LDL.LU R23, [R1+0x17e0] ;  /* 0x0017e00001177983 */ /* 0x000ea80000300800 */
[----:B------:R-:W-:Y:S01]  /*3b230*/  STL.64 [R1+0x17b8], R18 ;  /* 0x0017b81201007387 */ /* 0x000fe20000100a00 */
[----:B------:R-:W2:Y:S02]  /*3b240*/  LDL.LU R4, [R1+0x2c0] ;  /* 0x0002c00001047983 */ /* 0x000ea40000300800 */
[----:B------:R-:W2:Y:S02]  /*3b250*/  LDL.LU R5, [R1+0x2c4] ;  /* 0x0002c40001057983 */ /* 0x000ea40000300800 */
[----:B------:R-:W2:Y:S01]  /*3b260*/  LDL.LU R6, [R1+0x2c8] ;  /* 0x0002c80001067983 */ /* 0x000ea20000300800 */
[----:B------:R-:W2:Y:S01]  /*3b270*/  LDL.LU R7, [R1+0x2cc] ;  /* 0x0002cc0001077983 */ /* 0x000ea20000300800 */
[----:B------:R-:W-:Y:S02]  /*3b280*/  STL.64 [R1+0x1788], R26 ;  /* 0x0017881a01007387 */ /* 0x000fe40000100a00 */
[----:B----4-:R0:W-:Y:S02]  /*3b290*/  STL.64 [R1+0x1780], R24 ;  /* 0x0017801801007387 */ /* 0x0101e40000100a00 */
[----:B0-----:R-:W3:Y:S01]  /*3b2a0*/  LDL.LU R24, [R1+0x280] ;  /* 0x0002800001187983 */ /* 0x001ee20000300800 */
[----:B------:R-:W3:Y:S02]  /*3b2b0*/  LDL.LU R25, [R1+0x284] ;  /* 0x0002840001197983 */ /* 0x000ee40000300800 */
[----:B------:R-:W4:Y:S02]  /*3b2c0*/  LDL.LU R26, [R1+0x288] ;  /* 0x00028800011a7983 */ /* 0x000f240000300800 */
[----:B------:R-:W4:Y:S02]  /*3b2d0*/  LDL.LU R27, [R1+0x28c] ;  /* 0x00028c00011b7983 */ /* 0x000f240000300800 */
[----:B----4-:R-:W-:Y:S01]  /*3b2e0*/  STL.64 [R1+0x17b0], R26 ;  /* 0x0017b01a01007387 */ /* 0x010fe20000100a00 */
[----:B---3--:R0:W-:Y:S03]  /*3b2f0*/  STL.64 [R1+0x17a8], R24 ;  /* 0x0017a81801007387 */ /* 0x0081e60000100a00 */
[----:B0-----:R-:W3:Y:S01]  /*3b300*/  LDL.LU R24, [R1+0x2a0] ;  /* 0x0002a00001187983 */ /* 0x001ee20000300800 */
[----:B------:R-:W3:Y:S02]  /*3b310*/  LDL.LU R25, [R1+0x2a4] ;  /* 0x0002a40001197983 */ /* 0x000ee40000300800 */
[----:B------:R-:W4:Y:S02]  /*3b320*/  LDL.LU R26, [R1+0x2a8] ;  /* 0x0002a800011a7983 */ /* 0x000f240000300800 */
[----:B------:R-:W4:Y:S02]  /*3b330*/  LDL.LU R27, [R1+0x2ac] ;  /* 0x0002ac00011b7983 */ /* 0x000f240000300800 */
[----:B------:R-:W-:-:S02]  /*3b340*/  IMAD.MOV.U32 R18, RZ, RZ, R9 ;  /* 0x000000ffff127224 */ /* 0x000fc400078e0009 */
[----:B------:R-:W-:Y:S02]  /*3b350*/  IMAD.MOV.U32 R19, RZ, RZ, R8 ;  /* 0x000000ffff137224 */ /* 0x000fe400078e0008 */
[C---:B--2---:R-:W-:Y:S01]  /*3b360*/  HMMA.16816.F32 R8, R20.reuse, R10, R4 ;  /* 0x0000000a1408723c */ /* 0x044fe20000001804 */
[----:B----4-:R-:W-:Y:S01]  /*3b370*/  STL.64 [R1+0x17c8], R26 ;  /* 0x0017c81a01007387 */ /* 0x010fe20000100a00 */
[----:B---3--:R0:W-:Y:S03]  /*3b380*/  STL.64 [R1+0x17c0], R24 ;  /* 0x0017c01801007387 */ /* 0x0081e60000100a00 */
        /* <DEDUP_REMOVED lines=8> */
[----:B------:R-:W4:Y:S02]  /*3b410*/  LDL.LU R14, [R1+0x248] ;  /* 0x00024800010e7983 */ /* 0x000f240000300800 */
[----:B------:R-:W4:Y:S04]  /*3b420*/  LDL.LU R15, [R1+0x24c] ;  /* 0x00024c00010f7983 */ /* 0x000f280000300800 */
[----:B------:R-:W-:Y:S01]  /*3b430*/  IMAD.MOV.U32 R4, RZ, RZ, R9 ;  /* 0x000000ffff047224 */ /* 0x000fe200078e0009 */
[C---:B--2---:R-:W-:Y:S01]  /*3b440*/  HMMA.16816.F32 R16, R20.reuse, R18, R24 ;  /* 0x000000121410723c */ /* 0x044fe20000001818 */
[----:B----4-:R-:W-:Y:S01]  /*3b450*/  STL.64 [R1+0x1750], R14 ;  /* 0x0017500e01007387 */ /* 0x010fe20000100a00 */
[----:B---3--:R0:W-:Y:S03]  /*3b460*/  STL.64 [R1+0x1748], R12 ;  /* 0x0017480c01007387 */ /* 0x0081e60000100a00 */
[----:B0-----:R-:W2:Y:S01]  /*3b470*/  LDL.LU R12, [R1+0x250] ;  /* 0x00025000010c7983 */ /* 0x001ea20000300800 */
[----:B------:R-:W2:Y:S02]  /*3b480*/  LDL.LU R13, [R1+0x254] ;  /* 0x00025400010d7983 */ /* 0x000ea40000300800 */
[----:B------:R-:W2:Y:S02]  /*3b490*/  LDL.LU R14, [R1+0x258] ;  /* 0x00025800010e7983 */ /* 0x000ea40000300800 */
[----:B------:R-:W2:Y:S01]  /*3b4a0*/  LDL.LU R15, [R1+0x25c] ;  /* 0x00025c00010f7983 */ /* 0x000ea20000300800 */
[----:B------:R-:W3:Y:S01]  /*3b4b0*/  LDL.LU.64 R6, [R1+0x17d8] ;  /* 0x0017d80001067983 */ /* 0x000ee20000300a00 */
[----:B------:R-:W-:Y:S02]  /*3b4c0*/  STL.64 [R1+0x2c0], R8 ;  /* 0x0002c00801007387 */ /* 0x000fe40000100a00 */
[----:B------:R0:W-:Y:S02]  /*3b4d0*/  STL.64 [R1+0x2c8], R10 ;  /* 0x0002c80a01007387 */ /* 0x0001e40000100a00 */
[----:B0-----:R-:W4:Y:S01]  /*3b4e0*/  LDL.LU.64 R10, [R1+0x17d0] ;  /* 0x0017d000010a7983 */ /* 0x001f220000300a00 */
[----:B------:R-:W-:Y:S02]  /*3b4f0*/  STL [R1+0x13c0], R8 ;  /* 0x0013c00801007387 */ /* 0x000fe40000100800 */
[----:B------:R-:W-:Y:S02]  /*3b500*/  STL [R1+0x13bc], R4 ;  /* 0x0013bc0401007387 */ /* 0x000fe40000100800 */
[----:B------:R-:W2:Y:S01]  /*3b510*/  LDL.LU.64 R26, [R1+0x17c8] ;  /* 0x0017c800011a7983 */ /* 0x000ea20000300a00 */
[----:B------:R-:W2:Y:S01]  /*3b520*/  LDL.LU.64 R24, [R1+0x17c0] ;  /* 0x0017c00001187983 */ /* 0x000ea20000300a00 */
[----:B------:R-:W-:Y:S02]  /*3b530*/  STL.64 [R1+0x2b0], R16 ;  /* 0x0002b01001007387 */ /* 0x000fe40000100a00 */
[----:B------:R0:W-:Y:S02]  /*3b540*/  STL.64 [R1+0x2b8], R18 ;  /* 0x0002b81201007387 */ /* 0x0001e40000100a00 */
[----:B0-----:R-:W2:Y:S02]  /*3b550*/  LDL.LU.64 R18, [R1+0x17b8] ;  /* 0x0017b80001127983 */ /* 0x001ea40000300a00 */
[----:B--2---:R-:W-:Y:S02]  /*3b560*/  HMMA.16816.F32 R16, R20, R18, R24 ;  /* 0x000000121410723c */ /* 0x004fe40000001818 */
[----:B------:R-:W2:Y:S01]  /*3b570*/  LDL.LU.64 R26, [R1+0x17b0] ;  /* 0x0017b000011a7983 */ /* 0x000ea20000300a00 */
[----:B------:R-:W2:Y:S11]  /*3b580*/  LDL.LU.64 R24, [R1+0x17a8] ;  /* 0x0017a80001187983 */ /* 0x000eb60000300a00 */
[----:B------:R-:W-:Y:S09]  /*3b590*/  @!UPT UIADD3 URZ, URZ, URZ, URZ ;  /* 0x0000003f3f3ff290 */ /* 0x000ff2000fffe03f */
[----:B------:R-:W-:Y:S01]  /*3b5a0*/  STL.64 [R1+0x2a0], R16 ;  /* 0x0002a01001007387 */ /* 0x000fe20000100a00 */
[----:B------:R0:W-:Y:S02]  /*3b5b0*/  STL.64 [R1+0x2a8], R18 ;  /* 0x0002a81201007387 */ /* 0x0001e40000100a00 */
[----:B------:R-:W-:Y:S02]  /*3b5c0*/  IMAD.MOV.U32 R5, RZ, RZ, R17 ;  /* 0x000000ffff057224 */ /* 0x000fe400078e0011 */
[----:B------:R-:W-:Y:S01]  /*3b5d0*/  IMAD.MOV.U32 R9, RZ, RZ, R16 ;  /* 0x000000ffff097224 */ /* 0x000fe200078e0010 */
[----:B0-----:R-:W2:Y:S01]  /*3b5e0*/  LDL.LU.64 R18, [R1+0x17a0] ;  /* 0x0017a00001127983 */ /* 0x001ea20000300a00 */
[----:B------:R-:W2:Y:S03]  /*3b5f0*/  LDL.LU.64 R16, [R1+0x1798] ;  /* 0x0017980001107983 */ /* 0x000ea60000300a00 */
[----:B------:R-:W-:Y:S02]  /*3b600*/  STL [R1+0x13c8], R9 ;  /* 0x0013c80901007387 */ /* 0x000fe40000100800 */
[----:B------:R-:W-:Y:S01]  /*3b610*/  STL [R1+0x13c4], R5 ;  /* 0x0013c40501007387 */ /* 0x000fe20000100800 */
[----:B---3--:R0:W-:Y:S02]  /*3b620*/  STL.64 [R1+0x16d0], R6 ;  /* 0x0016d00601007387 */ /* 0x0081e40000100a00 */
[----:B0-----:R-:W-:-:S02]  /*3b630*/  IMAD.MOV.U32 R6, RZ, RZ, R2 ;  /* 0x000000ffff067224 */ /* 0x001fc400078e0002 */
[----:B------:R-:W-:-:S07]  /*3b640*/  IMAD.MOV.U32 R7, RZ, RZ, R0 ;  /* 0x000000ffff077224 */ /* 0x000fce00078e0000 */
[C---:B--2---:R-:W-:Y:S01]  /*3b650*/  HMMA.16816.F32 R4, R20.reuse, R6, R16 ;  /* 0x000000061404723c */ /* 0x044fe20000001810 */
[----:B------:R-:W2:Y:S11]  /*3b660*/  LDL.LU.64 R18, [R1+0x1790] ;  /* 0x0017900001127983 */ /* 0x000eb60000300a00 */
[----:B------:R-:W-:Y:S11]  /*3b670*/  @!UPT UIADD3 URZ, URZ, URZ, URZ ;  /* 0x0000003f3f3ff290 */ /* 0x000ff6000fffe03f */
[----:B------:R0:W-:Y:S01]  /*3b680*/  STL.64 [R1+0x290], R4 ;  /* 0x0002900401007387 */ /* 0x0001e20000100a00 */
[----:B------:R1:W-:Y:S03]  /*3b690*/  STL.64 [R1+0x298], R6 ;  /* 0x0002980601007387 */ /* 0x0003e60000100a00 */
[----:B0-----:R-:W4:Y:S01]  /*3b6a0*/  LDL.LU R4, [R1+0x1e0] ;  /* 0x0001e00001047983 */ /* 0x001f220000300800 */
[----:B------:R-:W4:Y:S02]  /*3b6b0*/  LDL.LU R5, [R1+0x1e4] ;  /* 0x0001e40001057983 */ /* 0x000f240000300800 */
[----:B-1----:R-:W4:Y:S02]  /*3b6c0*/  LDL.LU R6, [R1+0x1e8] ;  /* 0x0001e80001067983 */ /* 0x002f240000300800 */
[----:B------:R-:W4:Y:S01]  /*3b6d0*/  LDL.LU R7, [R1+0x1ec] ;  /* 0x0001ec0001077983 */ /* 0x000f220000300800 */
        /* <DEDUP_REMOVED lines=15> */
[----:B------:R-:W2:Y:S11]  /*3b7d0*/  LDL.LU.64 R26, [R1+0x1758] ;  /* 0x00175800011a7983 */ /* 0x000eb60000300a00 */
[----:B------:R-:W-:Y:S10]  /*3b7e0*/  @!UPT UIADD3 URZ, URZ, URZ, URZ ;  /* 0x0000003f3f3ff290 */ /* 0x000ff4000fffe03f */
        /* <DEDUP_REMOVED lines=43> */
[C---:B--2---:R-:W-:Y:S11]  /*3baa0*/  HMMA.16816.F32 R12, R20.reuse, R26, R12 ;  /* 0x0000001a140c723c */ /* 0x044ff6000000180c */
[----:B------:R-:W-:Y:S11]  /*3bab0*/  @!UPT UIADD3 URZ, URZ, URZ, URZ ;  /* 0x0000003f3f3ff290 */ /* 0x000ff6000fffe03f */
[----:B------:R-:W-:Y:S01]  /*3bac0*/  @!UPT UIADD3 URZ, URZ, URZ, URZ ;  /* 0x0000003f3f3ff290 */ /* 0x000fe2000fffe03f */
[----:B------:R-:W-:Y:S01]  /*3bad0*/  STL.64 [R1+0x200], R12 ;  /* 0x0002000c01007387 */ /* 0x000fe20000100a00 */
[----:B------:R0:W-:Y:S03]  /*3bae0*/  STL.64 [R1+0x208], R14 ;  /* 0x0002080e01007387 */ /* 0x0001e60000100a00 */
[----:B0-----:R-:W2:Y:S01]  /*3baf0*/  LDL.LU.64 R14, [R1+0x16d8] ;  /* 0x0016d800010e7983 */ /* 0x001ea20000300a00 */
[----:B------:R0:W-:Y:S03]  /*3bb00*/  STL.64 [R1+0x1630], R26 ;  /* 0x0016301a01007387 */ /* 0x0001e60000100a00 */
[----:B0-----:R-:W2:Y:S04]  /*3bb10*/  LDL.LU.64 R26, [R1+0x78] ;  /* 0x00007800011a7983 */ /* 0x001ea80000300a00 */
[----:B--2---:R0:W-:Y:S01]  /*3bb20*/  STL.64 [R1+0x16b8], R26 ;  /* 0x0016b81a01007387 */ /* 0x0041e20000100a00 */
[----:B------:R-:W2:Y:S02]  /*3bb30*/  LDL.LU R24, [R1+0x1f0] ;  /* 0x0001f00001187983 */ /* 0x000ea40000300800 */
[----:B------:R-:W2:Y:S01]  /*3bb40*/  LDL.LU R25, [R1+0x1f4] ;  /* 0x0001f40001197983 */ /* 0x000ea20000300800 */
[----:B0-----:R-:W2:Y:S01]  /*3bb50*/  LDL.LU R26, [R1+0x1f8] ;  /* 0x0001f800011a7983 */ /* 0x001ea20000300800 */
[----:B------:R-:W2:Y:S02]  /*3bb60*/  LDL.LU R27, [R1+0x1fc] ;  /* 0x0001fc00011b7983 */ /* 0x000ea40000300800 */
[C---:B--2---:R-:W-:Y:S11]  /*3bb70*/  HMMA.16816.F32 R24, R20.reuse, R14, R24 ;  /* 0x0000000e1418723c */ /* 0x044ff60000001818 */
[----:B------:R-:W-:Y:S11]  /*3bb80*/  @!UPT UIADD3 URZ, URZ, URZ, URZ ;  /* 0x0000003f3f3ff290 */ /* 0x000ff6000fffe03f */
[----:B------:R-:W-:Y:S01]  /*3bb90*/  @!UPT UIADD3 URZ, URZ, URZ, URZ ;  /* 0x0000003f3f3ff290 */ /* 0x000fe2000fffe03f */
[----:B------:R-:W-:Y:S01]  /*3bba0*/  STL.64 [R1+0x1f0], R24 ;  /* 0x0001f01801007387 */ /* 0x000fe20000100a00 */
[----:B------:R0:W-:Y:S03]  /*3bbb0*/  STL.64 [R1+0x1f8], R26 ;  /* 0x0001f81a01007387 */ /* 0x0001e60000100a00 */
[----:B0-----:R-:W2:Y:S01]  /*3bbc0*/  LDL.LU.64 R26, [R1+0x98] ;  /* 0x00009800011a7983 */ /* 0x001ea20000300a00 */
[C---:B----4-:R-:W-:Y:S03]  /*3bbd0*/  HMMA.16816.F32 R4, R20.reuse, R10, R4 ;  /* 0x0000000a1404723c */ /* 0x050fe60000001804 */
[----:B--2---:R0:W-:Y:S04]  /*3bbe0*/  STL.64 [R1+0x16c0], R26 ;  /* 0x0016c01a01007387 */ /* 0x0041e80000100a00 */
[----:B0-----:R-:W2:Y:S04]  /*3bbf0*/  LDL.LU.64 R26, [R1+0xa8] ;  /* 0x0000a800011a7983 */ /* 0x001ea80000300a00 */
[----:B--2---:R0:W-:Y:S04]  /*3bc00*/  STL.64 [R1+0x16c8], R26 ;  /* 0x0016c81a01007387 */ /* 0x0041e80000100a00 */
[----:B0-----:R-:W2:Y:S01]  /*3bc10*/  LDL.LU.64 R26, [R1+0xb8] ;  /* 0x0000b800011a7983 */ /* 0x001ea20000300a00 */
[----:B------:R0:W-:Y:S02]  /*3bc20*/  STL [R1+0x1614], R14 ;  /* 0x0016140e01007387 */ /* 0x0001e40000100800 */
[----:B------:R1:W-:Y:S02]  /*3bc30*/  STL [R1+0x1610], R15 ;  /* 0x0016100f01007387 */ /* 0x0003e40000100800 */
[----:B------:R-:W4:Y:S01]  /*3bc40*/  LDL.LU R12, [R1+0x380] ;  /* 0x00038000010c7983 */ /* 0x000f220000300800 */
[----:B------:R-:W4:Y:S04]  /*3bc50*/  LDL.LU R13, [R1+0x384] ;  /* 0x00038400010d7983 */ /* 0x000f280000300800 */
[----:B0-----:R-:W4:Y:S01]  /*3bc60*/  LDL.LU R14, [R1+0x388] ;  /* 0x00038800010e7983 */ /* 0x001f220000300800 */
[----:B-1----:R-:W4:Y:S02]  /*3bc70*/  LDL.LU R15, [R1+0x38c] ;  /* 0x00038c00010f7983 */ /* 0x002f240000300800 */
[----:B------:R-:W-:Y:S02]  /*3bc80*/  STL.64 [R1+0x1e0], R4 ;  /* 0x0001e00401007387 */ /* 0x000fe40000100a00 */
[----:B------:R0:W-:Y:S02]  /*3bc90*/  STL.64 [R1+0x1e8], R6 ;  /* 0x0001e80601007387 */ /* 0x0001e40000100a00 */
[----:B0-----:R-:W3:Y:S01]  /*3bca0*/  LDL.LU.64 R6, [R1+0x16d0] ;  /* 0x0016d00001067983 */ /* 0x001ee20000300a00 */
[----:B------:R0:W-:Y:S02]  /*3bcb0*/  STL [R1+0x1600], R10 ;  /* 0x0016000a01007387 */ /* 0x0001e40000100800 */
[----:B------:R1:W-:Y:S02]  /*3bcc0*/  STL [R1+0x15fc], R11 ;  /* 0x0015fc0b01007387 */ /* 0x0003e40000100800 */
[----:B------:R-:W2:Y:S01]  /*3bcd0*/  LDL.LU R8, [R1+0x3a0] ;  /* 0x0003a00001087983 */ /* 0x000ea20000300800 */
[----:B------:R-:W2:Y:S04]  /*3bce0*/  LDL.LU R9, [R1+0x3a4] ;  /* 0x0003a40001097983 */ /* 0x000ea80000300800 */
[----:B0-----:R-:W2:Y:S01]  /*3bcf0*/  LDL.LU R10, [R1+0x3a8] ;  /* 0x0003a800010a7983 */ /* 0x001ea20000300800 */
[----:B-1----:R-:W2:Y:S01]  /*3bd00*/  LDL.LU R11, [R1+0x3ac] ;  /* 0x0003ac00010b7983 */ /* 0x002ea20000300800 */
[----:B---3--:R-:W-:Y:S02]  /*3bd10*/  HMMA.16816.F32 R16, R20, R6, R16 ;  /* 0x000000061410723c */ /* 0x008fe40000001810 */
[----:B------:R-:W0:Y:S04]  /*3bd20*/  LDSM.16.MT88.4 R20, [R0+0x11800] ;  /* 0x011800000014783b */ /* 0x000e280000004200 */
[----:B------:R1:W-:Y:S04]  /*3bd30*/  STL.64 [R1+0x1660], R6 ;  /* 0x0016600601007387 */ /* 0x0003e80000100a00 */
[----:B-1----:R-:W3:Y:S11]  /*3bd40*/  LDL.LU.64 R6, [R1+0x88] ;  /* 0x0000880001067983 */ /* 0x002ef60000300a00 */
[----:B------:R-:W-:Y:S02]  /*3bd50*/  @!UPT UIADD3 URZ, URZ, URZ, URZ ;  /* 0x0000003f3f3ff290 */ /* 0x000fe4000fffe03f */
[----:B------:R-:W-:Y:S01]  /*3bd60*/  STL.64 [R1+0xd0], R16 ;  /* 0x0000d01001007387 */ /* 0x000fe20000100a00 */
[----:B------:R-:W-:Y:S02]  /*3bd70*/  STL.64 [R1+0xd8], R18 ;  /* 0x0000d81201007387 */ /* 0x000fe40000100a00 */
[----:B------:R-:W2:Y:S01]  /*3bd80*/  LDSM.16.MT88.4 R16, [R2+0x11800] ;  /* 0x011800000210783b */ /* 0x000ea20000004200 */
[----:B0-----:R-:W-:Y:S03]  /*3bd90*/  STL.64 [R1+0x15e0], R22 ;  /* 0x0015e01601007387 */ /* 0x001fe60000100a00 */
[----:B------:R0:W-:Y:S02]  /*3bda0*/  STL.64 [R1+0x15d8], R20 ;  /* 0x0015d81401007387 */ /* 0x0001e40000100a00 */
[----:B0-----:R-:W2:Y:S01]  /*3bdb0*/  LDL.LU R20, [R1+0x3c0] ;  /* 0x0003c00001147983 */ /* 0x001ea20000300800 */
[----:B------:R-:W2:Y:S02]  /*3bdc0*/  LDL.LU R21, [R1+0x3c4] ;  /* 0x0003c40001157983 */ /* 0x000ea40000300800 */
[----:B------:R-:W2:Y:S02]  /*3bdd0*/  LDL.LU R22, [R1+0x3c8] ;  /* 0x0003c80001167983 */ /* 0x000ea40000300800 */
[----:B------:R-:W2:Y:S02]  /*3bde0*/  LDL.LU R23, [R1+0x3cc] ;  /* 0x0003cc0001177983 */ /* 0x000ea40000300800 */
[C---:B--2---:R-:W-:Y:S11]  /*3bdf0*/  HMMA.16816.F32 R20, R16.reuse, R26, R20 ;  /* 0x0000001a1014723c */ /* 0x044ff60000001814 */
[----:B------:R-:W-:Y:S11]  /*3be00*/  @!UPT UIADD3 URZ, URZ, URZ, URZ ;  /* 0x0000003f3f3ff290 */ /* 0x000ff6000fffe03f */
[----:B------:R-:W-:Y:S01]  /*3be10*/  @!UPT UIADD3 URZ, URZ, URZ, URZ ;  /* 0x0000003f3f3ff290 */ /* 0x000fe2000fffe03f */
[----:B------:R0:W-:Y:S01]  /*3be20*/  STL.64 [R1+0x3c0], R20 ;  /* 0x0003c01401007387 */ /* 0x0001e20000100a00 */
[----:B------:R-:W-:Y:S02]  /*3be30*/  STL.64 [R1+0x3c8], R22 ;  /* 0x0003c81601007387 */ /* 0x000fe40000100a00 */
[----:B0-----:R-:W-:Y:S02]  /*3be40*/  IMAD.MOV.U32 R20, RZ, RZ, R27 ;  /* 0x000000ffff147224 */ /* 0x001fe400078e001b */
[----:B------:R-:W-:Y:S02]  /*3be50*/  IMAD.MOV.U32 R21, RZ, RZ, R26 ;  /* 0x000000ffff157224 */ /* 0x000fe400078e001a */
[----:B------:R-:W2:Y:S01]  /*3be60*/  LDL.LU.64 R26, [R1+0x16c8] ;  /* 0x0016c800011a7983 */ /* 0x000ea20000300a00 */
[----:B------:R0:W-:Y:S02]  /*3be70*/  STL [R1+0x1608], R20 ;  /* 0x0016081401007387 */ /* 0x0001e40000100800 */
[----:B------:R1:W-:Y:S01]  /*3be80*/  STL [R1+0x1604], R21 ;  /* 0x0016041501007387 */ /* 0x0003e20000100800 */
[----:B0-----:R-:W2:Y:S01]  /*3be90*/  LDL.LU R20, [R1+0x3b0] ;  /* 0x0003b00001147983 */ /* 0x001ea20000300800 */
[----:B-1----:R-:W2:Y:S02]  /*3bea0*/  LDL.LU R21, [R1+0x3b4] ;  /* 0x0003b40001157983 */ /* 0x002ea40000300800 */
[----:B------:R-:W2:Y:S02]  /*3beb0*/  LDL.LU R22, [R1+0x3b8] ;  /* 0x0003b80001167983 */ /* 0x000ea40000300800 */
[----:B------:R-:W2:Y:S02]  /*3bec0*/  LDL.LU R23, [R1+0x3bc] ;  /* 0x0003bc0001177983 */ /* 0x000ea40000300800 */
[C---:B--2---:R-:W-:Y:S11]  /*3bed0*/  HMMA.16816.F32 R20, R16.reuse, R26, R20 ;  /* 0x0000001a1014723c */ /* 0x044ff60000001814 */
[----:B------:R-:W-:Y:S11]  /*3bee0*/  @!UPT UIADD3 URZ, URZ, URZ, URZ ;  /* 0x0000003f3f3ff290 */ /* 0x000ff6000fffe03f */
[----:B------:R-:W-:Y:S01]  /*3bef0*/  @!UPT UIADD3 URZ, URZ, URZ, URZ ;  /* 0x0000003f3f3ff290 */ /* 0x000fe2000fffe03f */
[----:B------:R-:W-:Y:S01]  /*3bf00*/  STL.64 [R1+0x3b0], R20 ;  /* 0x0003b01401007387 */ /* 0x000fe20000100a00 */
[----:B------:R0:W-:Y:S02]  /*3bf10*/  STL.64 [R1+0x3b8], R22 ;  /* 0x0003b81601007387 */ /* 0x0001e40000100a00 */
[----:B0-----:R-:W-:Y:S02]  /*3bf20*/  IMAD.MOV.U32 R23, RZ, RZ, R26 ;  /* 0x000000ffff177224 */ /* 0x001fe400078e001a */
[----:B------:R-:W-:Y:S02]  /*3bf30*/  IMAD.MOV.U32 R22, RZ, RZ, R27 ;  /* 0x000000ffff167224 */ /* 0x000fe400078e001b */
[----:B------:R-:W2:Y:S03]  /*3bf40*/  LDL.LU.64 R26, [R1+0x16c0] ;  /* 0x0016c000011a7983 */ /* 0x000ea60000300a00 */
[----:B------:R0:W-:Y:S02]  /*3bf50*/  STL [R1+0x1618], R22 ;  /* 0x0016181601007387 */ /* 0x0001e40000100800 */
[----:B------:R1:W-:Y:S02]  /*3bf60*/  STL [R1+0x160c], R23 ;  /* 0x00160c1701007387 */ /* 0x0003e40000100800 */
[----:B------:R-:W3:Y:S01]  /*3bf70*/  LDL.LU R20, [R1+0x390] ;  /* 0x0003900001147983 */ /* 0x000ee20000300800 */
[----:B------:R-:W3:Y:S04]  /*3bf80*/  LDL.LU R21, [R1+0x394] ;  /* 0x0003940001157983 */ /* 0x000ee80000300800 */
[----:B0-----:R-:W3:Y:S01]  /*3bf90*/  LDL.LU R22, [R1+0x398] ;  /* 0x0003980001167983 */ /* 0x001ee20000300800 */
[----:B-1----:R-:W3:Y:S01]  /*3bfa0*/  LDL.LU R23, [R1+0x39c] ;  /* 0x00039c0001177983 */ /* 0x002ee20000300800 */
[C---:B--2---:R-:W-:Y:S01]  /*3bfb0*/  HMMA.16816.F32 R8, R16.reuse, R26, R8 ;  /* 0x0000001a1008723c */ /* 0x044fe20000001808 */
[----:B------:R-:W-:Y:S11]  /*3bfc0*/  IMAD.MOV.U32 R0, RZ, RZ, R27 ;  /* 0x000000ffff007224 */ /* 0x000ff600078e001b */
[----:B------:R-:W-:Y:S11]  /*3bfd0*/  @!UPT UIADD3 URZ, URZ, URZ, URZ ;  /* 0x0000003f3f3ff290 */ /* 0x000ff6000fffe03f */
[----:B------:R-:W-:Y:S01]  /*3bfe0*/  STL.64 [R1+0x3a0], R8 ;  /* 0x0003a00801007387 */ /* 0x000fe20000100a00 */
[----:B------:R0:W-:Y:S02]  /*3bff0*/  STL.64 [R1+0x3a8], R10 ;  /* 0x0003a80a01007387 */ /* 0x0001e40000100a00 */
[----:B0-----:R-:W-:Y:S02]  /*3c000*/  IMAD.MOV.U32 R11, RZ, RZ, R26 ;  /* 0x000000ffff0b7224 */ /* 0x001fe400078e001a */
[----:B------:R-:W4:Y:S03]  /*3c010*/  LDL.LU.64 R26, [R1+0x16b8] ;  /* 0x0016b800011a7983 */ /* 0x000f260000300a00 */
[----:B------:R3:W-:Y:S02]  /*3c020*/  STL [R1+0x161c], R11 ;  /* 0x00161c0b01007387 */ /* 0x0007e40000100800 */
[----:B---3--:R-:W-:Y:S07]  /*3c030*/  HMMA.16816.F32 R8, R16, R6, R20 ;  /* 0x000000061008723c */ /* 0x008fee0000001814 */
[----:B------:R-:W-:Y:S11]  /*3c040*/  IMAD.MOV.U32 R21, RZ, RZ, R6 ;  /* 0x000000ffff157224 */ /* 0x000ff600078e0006 */
[----:B------:R-:W-:Y:S05]  /*3c050*/  @!UPT UIADD3 URZ, URZ, URZ, URZ ;  /* 0x0000003f3f3ff290 */ /* 0x000fea000fffe03f */
[----:B------:R-:W-:Y:S01]  /*3c060*/  STL.64 [R1+0x390], R8 ;  /* 0x0003900801007387 */ /* 0x000fe20000100a00 */
[----:B------:R0:W-:Y:S02]  /*3c070*/  STL.64 [R1+0x398], R10 ;  /* 0x0003980a01007387 */ /* 0x0001e40000100a00 */
[----:B0-----:R-:W-:-:S05]  /*3c080*/  IMAD.MOV.U32 R10, RZ, RZ, R7 ;  /* 0x000000ffff0a7224 */ /* 0x001fca00078e0007 */
[----:B------:R-:W-:Y:S01]  /*3c090*/  STL [R1+0x16a4], R10 ;  /* 0x0016a40a01007387 */ /* 0x000fe20000100800 */
[C---:B----4-:R-:W-:Y:S01]  /*3c0a0*/  HMMA.16816.F32 R4, R16.reuse, R26, R12 ;  /* 0x0000001a1004723c */ /* 0x050fe2000000180c */
[----:B------:R-:W-:Y:S02]  /*3c0b0*/  IMAD.MOV.U32 R23, RZ, RZ, R26 ;  /* 0x000000ffff177224 */ /* 0x000fe400078e001a */
[----:B------:R-:W-:Y:S11]  /*3c0c0*/  IMAD.MOV.U32 R20, RZ, RZ, R27 ;  /* 0x000000ffff147224 */ /* 0x000ff600078e001b */
[----:B------:R-:W-:Y:S09]  /*3c0d0*/  @!UPT UIADD3 URZ, URZ, URZ, URZ ;  /* 0x0000003f3f3ff290 */ /* 0x000ff2000fffe03f */
[----:B------:R0:W-:Y:S01]  /*3c0e0*/  STL.64 [R1+0x380], R4 ;  /* 0x0003800401007387 */ /* 0x0001e20000100a00 */
[----:B------:R1:W-:Y:S02]  /*3c0f0*/  STL.64 [R1+0x388], R6 ;  /* 0x0003880601007387 */ /* 0x0003e40000100a00 */
[----:B------:R-:W2:Y:S02]  /*3c100*/  LDL.LU R12, [R1+0x370] ;  /* 0x00037000010c7983 */ /* 0x000ea40000300800 */
[----:B------:R-:W2:Y:S01]  /*3c110*/  LDL.LU R13, [R1+0x374] ;  /* 0x00037400010d7983 */ /* 0x000ea20000300800 */
[----:B------:R-:W2:Y:S01]  /*3c120*/  LDL.LU R14, [R1+0x378] ;  /* 0x00037800010e7983 */ /* 0x000ea20000300800 */
[----:B------:R-:W2:Y:S02]  /*3c130*/  LDL.LU R15, [R1+0x37c] ;  /* 0x00037c00010f7983 */ /* 0x000ea40000300800 */
[----:B------:R-:W-:Y:S02]  /*3c140*/  STL [R1+0x16a0], R23 ;  /* 0x0016a01701007387 */ /* 0x000fe40000100800 */
[----:B------:R-:W-:Y:S01]  /*3c150*/  STL.64 [R1+0x1698], R20 ;  /* 0x0016981401007387 */ /* 0x000fe20000100a00 */
[----:B0-----:R-:W3:Y:S01]  /*3c160*/  LDL.LU R4, [R1+0x330] ;  /* 0x0003300001047983 */ /* 0x001ee20000300800 */
[----:B------:R-:W3:Y:S02]  /*3c170*/  LDL.LU R5, [R1+0x334] ;  /* 0x0003340001057983 */ /* 0x000ee40000300800 */
[----:B-1----:R-:W4:Y:S02]  /*3c180*/  LDL.LU R6, [R1+0x338] ;  /* 0x0003380001067983 */ /* 0x002f240000300800 */
[----:B------:R-:W4:Y:S01]  /*3c190*/  LDL.LU R7, [R1+0x33c] ;  /* 0x00033c0001077983 */ /* 0x000f220000300800 */
[----:B------:R-:W2:Y:S01]  /*3c1a0*/  LDL.LU R8, [R1+0x360] ;  /* 0x0003600001087983 */ /* 0x000ea20000300800 */
[----:B------:R-:W2:Y:S02]  /*3c1b0*/  LDL.LU R9, [R1+0x364] ;  /* 0x0003640001097983 */ /* 0x000ea40000300800 */
[----:B------:R-:W2:Y:S02]  /*3c1c0*/  LDL.LU R10, [R1+0x368] ;  /* 0x00036800010a7983 */ /* 0x000ea40000300800 */
[----:B------:R-:W2:Y:S02]  /*3c1d0*/  LDL.LU R11, [R1+0x36c] ;  /* 0x00036c00010b7983 */ /* 0x000ea40000300800 */
[----:B--2---:R0:W-:Y:S01]  /*3c1e0*/  STL.64 [R1+0x16b0], R10 ;  /* 0x0016b00a01007387 */ /* 0x0041e20000100a00 */
[----:B------:R-:W-:Y:S03]  /*3c1f0*/  STL.64 [R1+0x16a8], R8 ;  /* 0x0016a80801007387 */ /* 0x000fe60000100a00 */
[----:B0-----:R-:W2:Y:S01]  /*3c200*/  LDL.LU.64 R10, [R1+0x68] ;  /* 0x00006800010a7983 */ /* 0x001ea20000300a00 */
[----:B------:R-:W2:Y:S02]  /*3c210*/  LDL.LU.64 R22, [R1+0x58] ;  /* 0x0000580001167983 */ /* 0x000ea40000300a00 */
[----:B----4-:R0:W-:Y:S02]  /*3c220*/  STL.64 [R1+0x1670], R6 ;  /* 0x0016700601007387 */ /* 0x0101e40000100a00 */
[----:B---3--:R-:W-:Y:S01]  /*3c230*/  STL.64 [R1+0x1668], R4 ;  /* 0x0016680401007387 */ /* 0x008fe20000100a00 */
[----:B0-----:R-:W3:Y:S04]  /*3c240*/  LDL.LU.64 R6, [R1+0x38] ;  /* 0x0000380001067983 */ /* 0x001ee80000300a00 */
[----:B---3--:R0:W-:Y:S04]  /*3c250*/  STL.64 [R1+0x1680], R6 ;  /* 0x0016800601007387 */ /* 0x0081e80000100a00 */
[----:B0-----:R-:W3:Y:S01]  /*3c260*/  LDL.LU.64 R6, [R1+0x48] ;  /* 0x0000480001067983 */ /* 0x001ee20000300a00 */
[----:B------:R-:W4:Y:S03]  /*3c270*/  LDL.LU.64 R26, [R1+0x8] ;  /* 0x00000800011a7983 */ /* 0x000f260000300a00 */
[----:B----4-:R0:W-:Y:S04]  /*3c280*/  STL.64 [R1+0x1640], R26 ;  /* 0x0016401a01007387 */ /* 0x0101e80000100a00 */
[----:B0-----:R-:W4:Y:S04]  /*3c290*/  LDL.LU.64 R26, [R1+0x18] ;  /* 0x00001800011a7983 */ /* 0x001f280000300a00 */
[----:B----4-:R0:W-:Y:S04]  /*3c2a0*/  STL.64 [R1+0x1658], R26 ;  /* 0x0016581a01007387 */ /* 0x0101e80000100a00 */
[----:B0-----:R-:W4:Y:S01]  /*3c2b0*/  LDL.LU.64 R26, [R1+0x28] ;  /* 0x00002800011a7983 */ /* 0x001f220000300a00 */
[----:B--2---:R-:W-:Y:S03]  /*3c2c0*/  HMMA.16816.F32 R12, R16, R10, R12 ;  /* 0x0000000a100c723c */ /* 0x004fe6000000180c */
[----:B----4-:R0:W-:Y:S01]  /*3c2d0*/  STL.64 [R1+0x1678], R26 ;  /* 0x0016781a01007387 */ /* 0x0101e20000100a00 */
[----:B------:R-:W2:Y:S02]  /*3c2e0*/  LDL.LU R24, [R1+0x340] ;  /* 0x0003400001187983 */ /* 0x000ea40000300800 */
[----:B------:R-:W2:Y:S01]  /*3c2f0*/  LDL.LU R25, [R1+0x344] ;  /* 0x0003440001197983 */ /* 0x000ea20000300800 */
[----:B0-----:R-:W4:Y:S01]  /*3c300*/  LDL.LU R26, [R1+0x348] ;  /* 0x00034800011a7983 */ /* 0x001f220000300800 */
[----:B------:R-:W4:Y:S03]  /*3c310*/  LDL.LU R27, [R1+0x34c] ;  /* 0x00034c00011b7983 */ /* 0x000f260000300800 */
[----:B----4-:R-:W-:Y:S01]  /*3c320*/  STL.64 [R1+0x1690], R26 ;  /* 0x0016901a01007387 */ /* 0x010fe20000100a00 */
[----:B--2---:R0:W-:Y:S03]  /*3c330*/  STL.64 [R1+0x1688], R24 ;  /* 0x0016881801007387 */ /* 0x0041e60000100a00 */
[----:B0-----:R-:W3:Y:S01]  /*3c340*/  LDL.LU R24, [R1+0x350] ;  /* 0x0003500001187983 */ /* 0x001ee20000300800 */
[----:B------:R-:W3:Y:S02]  /*3c350*/  LDL.LU R25, [R1+0x354] ;  /* 0x0003540001197983 */ /* 0x000ee40000300800 */
[----:B------:R-:W3:Y:S02]  /*3c360*/  LDL.LU R26, [R1+0x358] ;  /* 0x00035800011a7983 */ /* 0x000ee40000300800 */
[----:B------:R-:W3:Y:S03]  /*3c370*/  LDL.LU R27, [R1+0x35c] ;  /* 0x00035c00011b7983 */ /* 0x000ee60000300800 */
[----:B------:R-:W-:Y:S01]  /*3c380*/  STL.64 [R1+0x370], R12 ;  /* 0x0003700c01007387 */ /* 0x000fe20000100a00 */
[----:B------:R0:W-:Y:S02]  /*3c390*/  STL.64 [R1+0x378], R14 ;  /* 0x0003780e01007387 */ /* 0x0001e40000100a00 */
[----:B0-----:R-:W-:-:S02]  /*3c3a0*/  IMAD.MOV.U32 R14, RZ, RZ, R10 ;  /* 0x000000ffff0e7224 */ /* 0x001fc400078e000a */
[----:B------:R-:W-:Y:S02]  /*3c3b0*/  IMAD.MOV.U32 R15, RZ, RZ, R11 ;  /* 0x000000ffff0f7224 */ /* 0x000fe400078e000b */
[----:B------:R-:W2:Y:S01]  /*3c3c0*/  LDL.LU.64 R10, [R1+0x16b0] ;  /* 0x0016b000010a7983 */ /* 0x000ea20000300a00 */
[----:B------:R-:W2:Y:S02]  /*3c3d0*/  LDL.LU.64 R8, [R1+0x16a8] ;  /* 0x0016a80001087983 */ /* 0x000ea40000300a00 */
[----:B------:R0:W-:Y:S02]  /*3c3e0*/  STL.64 [R1+0x1638], R14 ;  /* 0x0016380e01007387 */ /* 0x0001e40000100a00 */
[----:B------:R-:W4:Y:S01]  /*3c3f0*/  LDL.LU R12, [R1+0x310] ;  /* 0x00031000010c7983 */ /* 0x000f220000300800 */
[----:B------:R-:W4:Y:S04]  /*3c400*/  LDL.LU R13, [R1+0x314] ;  /* 0x00031400010d7983 */ /* 0x000f280000300800 */
[----:B0-----:R-:W3:Y:S01]  /*3c410*/  LDL.LU R14, [R1+0x318] ;  /* 0x00031800010e7983 */ /* 0x001ee20000300800 */
[----:B------:R-:W3:Y:S01]  /*3c420*/  LDL.LU R15, [R1+0x31c] ;  /* 0x00031c00010f7983 */ /* 0x000ee20000300800 */
[C---:B--2---:R-:W-:Y:S02]  /*3c430*/  HMMA.16816.F32 R8, R16.reuse, R22, R8 ;  /* 0x000000161008723c */ /* 0x044fe40000001808 */
[----:B---3--:R-:W-:Y:S01]  /*3c440*/  STL.64 [R1+0x1650], R14 ;  /* 0x0016500e01007387 */ /* 0x008fe20000100a00 */
[----:B----4-:R0:W-:Y:S03]  /*3c450*/  STL.64 [R1+0x1648], R12 ;  /* 0x0016480c01007387 */ /* 0x0101e60000100a00 */
[----:B0-----:R-:W2:Y:S01]  /*3c460*/  LDL.LU R12, [R1+0x320] ;  /* 0x00032000010c7983 */ /* 0x001ea20000300800 */
[----:B------:R-:W2:Y:S02]  /*3c470*/  LDL.LU R13, [R1+0x324] ;  /* 0x00032400010d7983 */ /* 0x000ea40000300800 */
[----:B------:R-:W2:Y:S02]  /*3c480*/  LDL.LU R14, [R1+0x328] ;  /* 0x00032800010e7983 */ /* 0x000ea40000300800 */
[----:B------:R-:W2:Y:S11]  /*3c490*/  LDL.LU R15, [R1+0x32c] ;  /* 0x00032c00010f7983 */ /* 0x000eb60000300800 */
[----:B------:R-:W-:Y:S01]  /*3c4a0*/  @!UPT UIADD3 URZ, URZ, URZ, URZ ;  /* 0x0000003f3f3ff290 */ /* 0x000fe2000fffe03f */
[----:B------:R-:W-:Y:S01]  /*3c4b0*/  STL.64 [R1+0x360], R8 ;  /* 0x0003600801007387 */ /* 0x000fe20000100a00 */
[----:B------:R0:W-:Y:S02]  /*3c4c0*/  STL.64 [R1+0x368], R10 ;  /* 0x0003680a01007387 */ /* 0x0001e40000100a00 */
[----:B0-----:R-:W-:Y:S01]  /*3c4d0*/  IMAD.MOV.U32 R11, RZ, RZ, R22 ;  /* 0x000000ffff0b7224 */ /* 0x001fe200078e0016 */
[----:B------:R-:W3:Y:S01]  /*3c4e0*/  LDL.LU R10, [R1+0x16a4] ;  /* 0x0016a400010a7983 */ /* 0x000ee20000300800 */
[----:B------:R-:W-:Y:S02]  /*3c4f0*/  IMAD.MOV.U32 R22, RZ, RZ, R23 ;  /* 0x000000ffff167224 */ /* 0x000fe400078e0017 */
[----:B------:R-:W4:Y:S02]  /*3c500*/  LDL.LU R23, [R1+0x16a0] ;  /* 0x0016a00001177983 */ /* 0x000f240000300800 */
[----:B------:R-:W2:Y:S01]  /*3c510*/  LDL.LU.64 R20, [R1+0x1698] ;  /* 0x0016980001147983 */ /* 0x000ea20000300a00 */
[----:B------:R-:W-:Y:S01]  /*3c520*/  HMMA.16816.F32 R24, R16, R6, R24 ;  /* 0x000000061018723c */ /* 0x000fe20000001818 */
[----:B------:R-:W-:-:S02]  /*3c530*/  IMAD.MOV.U32 R29, RZ, RZ, R6 ;  /* 0x000000ffff1d7224 */ /* 0x000fc400078e0006 */
[----:B------:R-:W-:Y:S01]  /*3c540*/  IMAD.MOV.U32 R28, RZ, RZ, R7 ;  /* 0x000000ffff1c7224 */ /* 0x000fe200078e0007 */
[----:B----4-:R-:W-:Y:S01]  /*3c550*/  STL.64 [R1+0x1628], R22 ;  /* 0x0016281601007387 */ /* 0x010fe20000100a00 */
[----:B--2---:R0:W-:Y:S03]  /*3c560*/  STL.64 [R1+0x1620], R20 ;  /* 0x0016201401007387 */ /* 0x0041e60000100a00 */
[----:B0-----:R-:W2:Y:S01]  /*3c570*/  LDL.LU R20, [R1+0x300] ;  /* 0x0003000001147983 */ /* 0x001ea20000300800 */
[----:B------:R-:W2:Y:S02]  /*3c580*/  LDL.LU R21, [R1+0x304] ;  /* 0x0003040001157983 */ /* 0x000ea40000300800 */
[----:B------:R-:W2:Y:S02]  /*3c590*/  LDL.LU R22, [R1+0x308] ;  /* 0x0003080001167983 */ /* 0x000ea40000300800 */
[----:B------:R-:W2:Y:S10]  /*3c5a0*/  LDL.LU R23, [R1+0x30c] ;  /* 0x00030c0001177983 */ /* 0x000eb40000300800 */
[----:B------:R-:W-:Y:S01]  /*3c5b0*/  STL.64 [R1+0x350], R24 ;  /* 0x0003501801007387 */ /* 0x000fe20000100a00 */
[----:B------:R0:W-:Y:S03]  /*3c5c0*/  STL.64 [R1+0x358], R26 ;  /* 0x0003581a01007387 */ /* 0x0001e60000100a00 */
[----:B0-----:R-:W4:Y:S01]  /*3c5d0*/  LDL.LU.64 R26, [R1+0x1690] ;  /* 0x00169000011a7983 */ /* 0x001f220000300a00 */
[----:B------:R-:W4:Y:S02]  /*3c5e0*/  LDL.LU.64 R24, [R1+0x1688] ;  /* 0x0016880001187983 */ /* 0x000f240000300a00 */
[----:B------:R-:W4:Y:S02]  /*3c5f0*/  LDL.LU.64 R6, [R1+0x1680] ;  /* 0x0016800001067983 */ /* 0x000f240000300a00 */
[----:B----4-:R-:W-:Y:S01]  /*3c600*/  HMMA.16816.F32 R24, R16, R6, R24 ;  /* 0x000000061018723c */ /* 0x010fe20000001818 */
[----:B------:R-:W-:-:S02]  /*3c610*/  IMAD.MOV.U32 R3, RZ, RZ, R6 ;  /* 0x000000ffff037224 */ /* 0x000fc400078e0006 */
[----:B------:R-:W-:Y:S11]  /*3c620*/  IMAD.MOV.U32 R2, RZ, RZ, R7 ;  /* 0x000000ffff027224 */ /* 0x000ff600078e0007 */
[----:B------:R-:W-:Y:S09]  /*3c630*/  @!UPT UIADD3 URZ, URZ, URZ, URZ ;  /* 0x0000003f3f3ff290 */ /* 0x000ff2000fffe03f */
[----:B------:R-:W-:Y:S01]  /*3c640*/  STL.64 [R1+0x340], R24 ;  /* 0x0003401801007387 */ /* 0x000fe20000100a00 */
[----:B------:R0:W-:Y:S03]  /*3c650*/  STL.64 [R1+0x348], R26 ;  /* 0x0003481a01007387 */ /* 0x0001e60000100a00 */
[----:B0-----:R-:W4:Y:S01]  /*3c660*/  LDL.LU.64 R26, [R1+0x1678] ;  /* 0x00167800011a7983 */ /* 0x001f220000300a00 */
[----:B------:R-:W4:Y:S02]  /*3c670*/  LDL.LU.64 R6, [R1+0x1670] ;  /* 0x0016700001067983 */ /* 0x000f240000300a00 */
[----:B------:R-:W4:Y:S02]  /*3c680*/  LDL.LU.64 R4, [R1+0x1668] ;  /* 0x0016680001047983 */ /* 0x000f240000300a00 */
[C---:B----4-:R-:W-:Y:S11]  /*3c690*/  HMMA.16816.F32 R4, R16.reuse, R26, R4 ;  /* 0x0000001a1004723c */ /* 0x050ff60000001804 */
[----:B------:R-:W-:Y:S11]  /*3c6a0*/  @!UPT UIADD3 URZ, URZ, URZ, URZ ;  /* 0x0000003f3f3ff290 */ /* 0x000ff6000fffe03f */
[----:B------:R-:W-:Y:S01]  /*3c6b0*/  @!UPT UIADD3 URZ, URZ, URZ, URZ ;  /* 0x0000003f3f3ff290 */ /* 0x000fe2000fffe03f */
[----:B------:R0:W-:Y:S01]  /*3c6c0*/  STL.64 [R1+0x330], R4 ;  /* 0x0003300401007387 */ /* 0x0001e20000100a00 */
[----:B------:R1:W-:Y:S02]  /*3c6d0*/  STL.64 [R1+0x338], R6 ;  /* 0x0003380601007387 */ /* 0x0003e40000100a00 */
[----:B0-----:R-:W-:Y:S01]  /*3c6e0*/  IMAD.MOV.U32 R5, RZ, RZ, R26 ;  /* 0x000000ffff057224 */ /* 0x001fe200078e001a */
[----:B-1----:R-:W4:Y:S01]  /*3c6f0*/  LDL.LU.64 R6, [R1+0x1660] ;  /* 0x0016600001067983 */ /* 0x002f220000300a00 */
[----:B------:R-:W-:Y:S02]  /*3c700*/  IMAD.MOV.U32 R4, RZ, RZ, R27 ;  /* 0x000000ffff047224 */ /* 0x000fe400078e001b */
[----:B------:R-:W2:Y:S02]  /*3c710*/  LDL.LU.64 R26, [R1+0x1658] ;  /* 0x00165800011a7983 */ /* 0x000ea40000300a00 */
[----:B--2---:R-:W-:Y:S01]  /*3c720*/  HMMA.16816.F32 R12, R16, R26, R12 ;  /* 0x0000001a100c723c */ /* 0x004fe2000000180c */
[----:B----4-:R-:W-:Y:S01]  /*3c730*/  STL.64 [R1+0x15f0], R6 ;  /* 0x0015f00601007387 */ /* 0x010fe20000100a00 */
[----:B------:R0:W-:Y:S02]  /*3c740*/  STL.64 [R1+0x15e8], R4 ;  /* 0x0015e80401007387 */ /* 0x0001e40000100a00 */
[----:B------:R-:W-:-:S02]  /*3c750*/  IMAD.MOV.U32 R9, RZ, RZ, R26 ;  /* 0x000000ffff097224 */ /* 0x000fc400078e001a */
[----:B------:R-:W-:Y:S01]  /*3c760*/  IMAD.MOV.U32 R8, RZ, RZ, R27 ;  /* 0x000000ffff087224 */ /* 0x000fe200078e001b */
[----:B0-----:R-:W2:Y:S01]  /*3c770*/  LDL.LU R4, [R1+0x2f0] ;  /* 0x0002f00001047983 */ /* 0x001ea20000300800 */
[----:B------:R-:W2:Y:S02]  /*3c780*/  LDL.LU R5, [R1+0x2f4] ;  /* 0x0002f40001057983 */ /* 0x000ea40000300800 */
[----:B------:R-:W2:Y:S02]  /*3c790*/  LDL.LU R6, [R1+0x2f8] ;  /* 0x0002f80001067983 */ /* 0x000ea40000300800 */
[----:B------:R-:W2:Y:S11]  /*3c7a0*/  LDL.LU R7, [R1+0x2fc] ;  /* 0x0002fc0001077983 */ /* 0x000eb60000300800 */
        /* <DEDUP_REMOVED lines=21> */
[----:B------:R0:W-:Y:S02]  /*3c900*/  STL.64 [R1+0x1520], R26 ;  /* 0x0015201a01007387 */ /* 0x0001e40000100a00 */
[----:B------:R-:W2:Y:S01]  /*3c910*/  LDL.LU R24, [R1+0x150] ;  /* 0x0001500001187983 */ /* 0x000ea20000300800 */
[----:B------:R-:W2:Y:S04]  /*3c920*/  LDL.LU R25, [R1+0x154] ;  /* 0x0001540001197983 */ /* 0x000ea80000300800 */
[----:B0-----:R-:W2:Y:S01]  /*3c930*/  LDL.LU R26, [R1+0x158] ;  /* 0x00015800011a7983 */ /* 0x001ea20000300800 */
[----:B------:R-:W2:Y:S03]  /*3c940*/  LDL.LU R27, [R1+0x15c] ;  /* 0x00015c00011b7983 */ /* 0x000ea60000300800 */
[----:B--2---:R0:W-:Y:S01]  /*3c950*/  STL.64 [R1+0x1530], R26 ;  /* 0x0015301a01007387 */ /* 0x0041e20000100a00 */
[----:B------:R-:W-:Y:S02]  /*3c960*/  STL.64 [R1+0x1528], R24 ;  /* 0x0015281801007387 */ /* 0x000fe40000100a00 */
[----:B0-----:R-:W-:-:S02]  /*3c970*/  IMAD.MOV.U32 R26, RZ, RZ, R11 ;  /* 0x000000ffff1a7224 */ /* 0x001fc400078e000b */
[----:B------:R-:W-:Y:S01]  /*3c980*/  IMAD.MOV.U32 R27, RZ, RZ, R22 ;  /* 0x000000ffff1b7224 */ /* 0x000fe200078e0016 */
[----:B------:R-:W2:Y:S01]  /*3c990*/  LDL.LU R11, [R1+0x161c] ;  /* 0x00161c00010b7983 */ /* 0x000ea20000300800 */
[----:B------:R-:W2:Y:S03]  /*3c9a0*/  LDL.LU R22, [R1+0x1618] ;  /* 0x0016180001167983 */ /* 0x000ea60000300800 */
[----:B------:R4:W-:Y:S02]  /*3c9b0*/  STL.64 [R1+0x1548], R26 ;  /* 0x0015481a01007387 */ /* 0x0009e40000100a00 */
[----:B----4-:R-:W-:Y:S02]  /*3c9c0*/  IMAD.MOV.U32 R26, RZ, RZ, R14 ;  /* 0x000000ffff1a7224 */ /* 0x010fe400078e000e */
[----:B------:R-:W-:Y:S01]  /*3c9d0*/  IMAD.MOV.U32 R27, RZ, RZ, R15 ;  /* 0x000000ffff1b7224 */ /* 0x000fe200078e000f */
[----:B------:R-:W4:Y:S01]  /*3c9e0*/  LDL.LU R14, [R1+0x1614] ;  /* 0x00161400010e7983 */ /* 0x000f220000300800 */
[----:B------:R-:W4:Y:S03]  /*3c9f0*/  LDL.LU R15, [R1+0x1610] ;  /* 0x00161000010f7983 */ /* 0x000f260000300800 */
[----:B------:R0:W-:Y:S02]  /*3ca00*/  STL.64 [R1+0x1560], R26 ;  /* 0x0015601a01007387 */ /* 0x0001e40000100a00 */
[----:B0-----:R-:W-:-:S02]  /*3ca10*/  IMAD.MOV.U32 R26, RZ, RZ, R23 ;  /* 0x000000ffff1a7224 */ /* 0x001fc400078e0017 */
[----:B------:R-:W2:Y:S01]  /*3ca20*/  LDL.LU R23, [R1+0x160c] ;  /* 0x00160c0001177983 */ /* 0x000ea20000300800 */
[----:B------:R-:W-:Y:S02]  /*3ca30*/  IMAD.MOV.U32 R27, RZ, RZ, R20 ;  /* 0x000000ffff1b7224 */ /* 0x000fe400078e0014 */
[----:B------:R-:W2:Y:S03]  /*3ca40*/  LDL.LU R20, [R1+0x1608] ;  /* 0x0016080001147983 */ /* 0x000ea60000300800 */
[----:B------:R0:W-:Y:S02]  /*3ca50*/  STL.64 [R1+0x1578], R26 ;  /* 0x0015781a01007387 */ /* 0x0001e40000100a00 */
[----:B0-----:R-:W-:Y:S02]  /*3ca60*/  IMAD.MOV.U32 R26, RZ, RZ, R21 ;  /* 0x000000ffff1a7224 */ /* 0x001fe400078e0015 */
[----:B---3--:R-:W-:Y:S01]  /*3ca70*/  IMAD.MOV.U32 R27, RZ, RZ, R10 ;  /* 0x000000ffff1b7224 */ /* 0x008fe200078e000a */
[----:B------:R-:W3:Y:S01]  /*3ca80*/  LDL.LU R21, [R1+0x1604] ;  /* 0x0016040001157983 */ /* 0x000ee20000300800 */
[----:B------:R-:W3:Y:S03]  /*3ca90*/  LDL.LU R10, [R1+0x1600] ;  /* 0x00160000010a7983 */ /* 0x000ee60000300800 */
[----:B------:R0:W-:Y:S02]  /*3caa0*/  STL.64 [R1+0x1590], R26 ;  /* 0x0015901a01007387 */ /* 0x0001e40000100a00 */
[----:B0-----:R-:W-:Y:S01]  /*3cab0*/  IMAD.MOV.U32 R27, RZ, RZ, R0 ;  /* 0x000000ffff1b7224 */ /* 0x001fe200078e0000 */
[----:B----4-:R-:W-:Y:S01]  /*3cac0*/  HMMA.16816.F32 R4, R16, R14, R4 ;  /* 0x0000000e1004723c */ /* 0x010fe20000001804 */
[----:B--2---:R-:W-:-:S02]  /*3cad0*/  IMAD.MOV.U32 R26, RZ, RZ, R11 ;  /* 0x000000ffff1a7224 */ /* 0x004fc400078e000b */
[----:B------:R-:W2:Y:S11]  /*3cae0*/  LDL.LU R11, [R1+0x15fc] ;  /* 0x0015fc00010b7983 */ /* 0x000eb60000300800 */
[----:B------:R-:W-:Y:S09]  /*3caf0*/  @!UPT UIADD3 URZ, URZ, URZ, URZ ;  /* 0x0000003f3f3ff290 */ /* 0x000ff2000fffe03f */
[----:B------:R-:W-:Y:S01]  /*3cb00*/  STL.64 [R1+0x2f0], R4 ;  /* 0x0002f00401007387 */ /* 0x000fe20000100a00 */
[----:B------:R-:W-:Y:S02]  /*3cb10*/  STL.64 [R1+0x2f8], R6 ;  /* 0x0002f80601007387 */ /* 0x000fe40000100a00 */
[----:B------:R-:W4:Y:S02]  /*3cb20*/  LDL.LU R0, [R1+0x15f8] ;  /* 0x0015f80001007983 */ /* 0x000f240000300800 */
[----:B------:R0:W-:Y:S02]  /*3cb30*/  STL.64 [R1+0x15a8], R26 ;  /* 0x0015a81a01007387 */ /* 0x0001e40000100a00 */
[----:B0-----:R-:W-:Y:S02]  /*3cb40*/  IMAD.MOV.U32 R26, RZ, RZ, R23 ;  /* 0x000000ffff1a7224 */ /* 0x001fe400078e0017 */
[----:B------:R-:W-:-:S05]  /*3cb50*/  IMAD.MOV.U32 R27, RZ, RZ, R22 ;  /* 0x000000ffff1b7224 */ /* 0x000fca00078e0016 */
[----:B------:R-:W-:Y:S01]  /*3cb60*/  STL.64 [R1+0x15c0], R26 ;  /* 0x0015c01a01007387 */ /* 0x000fe20000100a00 */
[----:B------:R-:W-:Y:S02]  /*3cb70*/  STL.64 [R1+0x1540], R14 ;  /* 0x0015400e01007387 */ /* 0x000fe40000100a00 */
[----:B------:R0:W-:Y:S02]  /*3cb80*/  STL.64 [R1+0x1538], R12 ;  /* 0x0015380c01007387 */ /* 0x0001e40000100a00 */
[----:B0-----:R-:W2:Y:S01]  /*3cb90*/  LDL.LU R12, [R1+0x160] ;  /* 0x00016000010c7983 */ /* 0x001ea20000300800 */
[----:B------:R-:W2:Y:S02]  /*3cba0*/  LDL.LU R13, [R1+0x164] ;  /* 0x00016400010d7983 */ /* 0x000ea40000300800 */
[----:B------:R-:W2:Y:S02]  /*3cbb0*/  LDL.LU R14, [R1+0x168] ;  /* 0x00016800010e7983 */ /* 0x000ea40000300800 */
[----:B------:R-:W2:Y:S02]  /*3cbc0*/  LDL.LU R15, [R1+0x16c] ;  /* 0x00016c00010f7983 */ /* 0x000ea40000300800 */
[----:B------:R-:W-:-:S02]  /*3cbd0*/  IMAD.MOV.U32 R27, RZ, RZ, R20 ;  /* 0x000000ffff1b7224 */ /* 0x000fc400078e0014 */
[----:B---3--:R-:W-:Y:S01]  /*3cbe0*/  IMAD.MOV.U32 R26, RZ, RZ, R21 ;  /* 0x000000ffff1a7224 */ /* 0x008fe200078e0015 */
[----:B--2---:R-:W-:Y:S01]  /*3cbf0*/  STL.64 [R1+0x1558], R14 ;  /* 0x0015580e01007387 */ /* 0x004fe20000100a00 */
[----:B------:R0:W-:Y:S03]  /*3cc00*/  STL.64 [R1+0x1550], R12 ;  /* 0x0015500c01007387 */ /* 0x0001e60000100a00 */
[----:B0-----:R-:W2:Y:S01]  /*3cc10*/  LDL.LU R12, [R1+0x170] ;  /* 0x00017000010c7983 */ /* 0x001ea20000300800 */
[----:B------:R-:W2:Y:S02]  /*3cc20*/  LDL.LU R13, [R1+0x174] ;  /* 0x00017400010d7983 */ /* 0x000ea40000300800 */
[----:B------:R-:W3:Y:S02]  /*3cc30*/  LDL.LU R14, [R1+0x178] ;  /* 0x00017800010e7983 */ /* 0x000ee40000300800 */
[----:B------:R-:W3:Y:S01]  /*3cc40*/  LDL.LU R15, [R1+0x17c] ;  /* 0x00017c00010f7983 */ /* 0x000ee20000300800 */
[----:B------:R-:W2:Y:S01]  /*3cc50*/  LDL.LU R20, [R1+0x1d0] ;  /* 0x0001d00001147983 */ /* 0x000ea20000300800 */
        /* <DEDUP_REMOVED lines=41> */
[----:B------:R-:W4:Y:S01]  /*3cef0*/  LDL.LU.64 R4, [R1+0x15e8] ;  /* 0x0015e80001047983 */ /* 0x000f220000300a00 */
[----:B---3--:R-:W-:Y:S02]  /*3cf00*/  HMMA.16816.F32 R16, R16, R6, R20 ;  /* 0x000000061010723c */ /* 0x008fe40000001814 */
[----:B------:R-:W2:Y:S01]  /*3cf10*/  LDL.LU.64 R22, [R1+0x15e0] ;  /* 0x0015e00001167983 */ /* 0x000ea20000300a00 */
[----:B------:R-:W2:Y:S11]  /*3cf20*/  LDL.LU.64 R20, [R1+0x15d8] ;  /* 0x0015d80001147983 */ /* 0x000eb60000300a00 */
[----:B------:R-:W-:Y:S09]  /*3cf30*/  @!UPT UIADD3 URZ, URZ, URZ, URZ ;  /* 0x0000003f3f3ff290 */ /* 0x000ff2000fffe03f */
[----:B------:R-:W-:Y:S01]  /*3cf40*/  STL.64 [R1+0x1d0], R16 ;  /* 0x0001d01001007387 */ /* 0x000fe20000100a00 */
[----:B------:R-:W-:Y:S01]  /*3cf50*/  STL.64 [R1+0x1d8], R18 ;  /* 0x0001d81201007387 */ /* 0x000fe20000100a00 */
        /* <DEDUP_REMOVED lines=42> */
[----:B--2---:R-:W-:Y:S02]  /*3d200*/  HMMA.16816.F32 R24, R20, R26, R12 ;  /* 0x0000001a1418723c */ /* 0x004fe4000000180c */
[----:B------:R-:W2:Y:S01]  /*3d210*/  LDL.LU.64 R14, [R1+0x1540] ;  /* 0x00154000010e7983 */ /* 0x000ea20000300a00 */
[----:B------:R-:W3:Y:S11]  /*3d220*/  LDL.LU.64 R12, [R1+0x1538] ;  /* 0x00153800010c7983 */ /* 0x000ef60000300a00 */
[----:B------:R-:W-:Y:S09]  /*3d230*/  @!UPT UIADD3 URZ, URZ, URZ, URZ ;  /* 0x0000003f3f3ff290 */ /* 0x000ff2000fffe03f */
[----:B------:R-:W-:Y:S01]  /*3d240*/  STL.64 [R1+0x160], R24 ;  /* 0x0001601801007387 */ /* 0x000fe20000100a00 */
[----:B------:R0:W-:Y:S03]  /*3d250*/  STL.64 [R1+0x168], R26 ;  /* 0x0001681a01007387 */ /* 0x0001e60000100a00 */
[----:B0-----:R-:W2:Y:S01]  /*3d260*/  LDL.LU.64 R26, [R1+0x1530] ;  /* 0x00153000011a7983 */ /* 0x001ea20000300a00 */
[----:B------:R-:W2:Y:S02]  /*3d270*/  LDL.LU.64 R24, [R1+0x1528] ;  /* 0x0015280001187983 */ /* 0x000ea40000300a00 */
[----:B------:R-:W-:Y:S02]  /*3d280*/  IMAD.MOV.U32 R18, RZ, RZ, R29 ;  /* 0x000000ffff127224 */ /* 0x000fe400078e001d */
[----:B------:R-:W-:-:S07]  /*3d290*/  IMAD.MOV.U32 R19, RZ, RZ, R28 ;  /* 0x000000ffff137224 */ /* 0x000fce00078e001c */
[----:B--2---:R-:W-:Y:S01]  /*3d2a0*/  HMMA.16816.F32 R16, R20, R18, R24 ;  /* 0x000000121410723c */ /* 0x004fe20000001818 */
[----:B------:R-:W2:Y:S11]  /*3d2b0*/  LDL.LU.64 R26, [R1+0x1520] ;  /* 0x00152000011a7983 */ /* 0x000eb60000300a00 */
[----:B------:R-:W-:Y:S11]  /*3d2c0*/  @!UPT UIADD3 URZ, URZ, URZ, URZ ;  /* 0x0000003f3f3ff290 */ /* 0x000ff6000fffe03f */
[----:B------:R0:W-:Y:S01]  /*3d2d0*/  STL.64 [R1+0x150], R16 ;  /* 0x0001501001007387 */ /* 0x0001e20000100a00 */
[----:B------:R1:W-:Y:S03]  /*3d2e0*/  STL.64 [R1+0x158], R18 ;  /* 0x0001581201007387 */ /* 0x0003e60000100a00 */
        /* <DEDUP_REMOVED lines=15> */
[----:B------:R-:W-:-:S02]  /*3d3e0*/  IMAD.MOV.U32 R19, RZ, RZ, R0 ;  /* 0x000000ffff137224 */ /* 0x000fc400078e0000 */
[----:B------:R-:W3:Y:S04]  /*3d3f0*/  LDL.LU R0, [R1+0x1518] ;  /* 0x0015180001007983 */ /* 0x000ee80000300800 */
        /* <DEDUP_REMOVED lines=11> */
[----:B---3--:R-:W-:-:S02]  /*3d4b0*/  IMAD.MOV.U32 R19, RZ, RZ, R0 ;  /* 0x000000ffff137224 */ /* 0x008fc400078e0000 */
[----:B------:R-:W3:Y:S04]  /*3d4c0*/  LDL.LU R0, [R1+0x1514] ;  /* 0x0015140001007983 */ /* 0x000ee80000300800 */
[----:B--2---:R0:W-:Y:S01]  /*3d4d0*/  STL.64 [R1+0x14b0], R18 ;  /* 0x0014b01201007387 */ /* 0x0041e20000100a00 */
[----:B------:R-:W-:Y:S02]  /*3d4e0*/  STL.64 [R1+0x14a8], R16 ;  /* 0x0014a81001007387 */ /* 0x000fe40000100a00 */
[----:B0-----:R-:W-:Y:S02]  /*3d4f0*/  IMAD.MOV.U32 R18, RZ, RZ, R13 ;  /* 0x000000ffff127224 */ /* 0x001fe400078e000d */
[----:B------:R-:W-:-:S05]  /*3d500*/  IMAD.MOV.U32 R19, RZ, RZ, R12 ;  /* 0x000000ffff137224 */ /* 0x000fca00078e000c */
[----:B------:R0:W-:Y:S02]  /*3d510*/  STL.64 [R1+0x14c8], R18 ;  /* 0x0014c81201007387 */ /* 0x0001e40000100a00 */
[----:B0-----:R-:W-:Y:S02]  /*3d520*/  IMAD.MOV.U32 R18, RZ, RZ, R9 ;  /* 0x000000ffff127224 */ /* 0x001fe400078e0009 */
[----:B------:R-:W-:-:S05]  /*3d530*/  IMAD.MOV.U32 R19, RZ, RZ, R8 ;  /* 0x000000ffff137224 */ /* 0x000fca00078e0008 */
[----:B------:R4:W-:Y:S02]  /*3d540*/  STL.64 [R1+0x14e0], R18 ;  /* 0x0014e01201007387 */ /* 0x0009e40000100a00 */
[----:B----4-:R-:W-:Y:S02]  /*3d550*/  IMAD.MOV.U32 R18, RZ, RZ, R5 ;  /* 0x000000ffff127224 */ /* 0x010fe400078e0005 */
[----:B------:R-:W-:-:S05]  /*3d560*/  IMAD.MOV.U32 R19, RZ, RZ, R4 ;  /* 0x000000ffff137224 */ /* 0x000fca00078e0004 */
[----:B------:R-:W-:Y:S01]  /*3d570*/  STL.64 [R1+0x14f8], R18 ;  /* 0x0014f81201007387 */ /* 0x000fe20000100a00 */
[----:B------:R-:W2:Y:S02]  /*3d580*/  LDL.LU R5, [R1+0x6f0] ;  /* 0x0006f00001057983 */ /* 0x000ea40000300800 */
[----:B------:R-:W4:Y:S02]  /*3d590*/  LDL.LU R9, [R1+0x6ec] ;  /* 0x0006ec0001097983 */ /* 0x000f240000300800 */
[----:B------:R-:W2:Y:S01]  /*3d5a0*/  LDL.LU R4, [R1+0x6fc] ;  /* 0x0006fc0001047983 */ /* 0x000ea20000300800 */
[----:B------:R-:W-:Y:S04]  /*3d5b0*/  STL.64 [R1+0x14c0], R6 ;  /* 0x0014c00601007387 */ /* 0x000fe80000100a00 */
[----:B--2---:R0:W-:Y:S04]  /*3d5c0*/  STL.64 [R1+0x14b8], R4 ;  /* 0x0014b80401007387 */ /* 0x0041e80000100a00 */
        /* <DEDUP_REMOVED lines=19> */
[----:B--2---:R-:W-:Y:S01]  /*3d700*/  STL.64 [R1+0x1508], R6 ;  /* 0x0015080601007387 */ /* 0x004fe20000100a00 */
[----:B------:R0:W-:Y:S03]  /*3d710*/  STL.64 [R1+0x1500], R4 ;  /* 0x0015000401007387 */ /* 0x0001e60000100a00 */
[----:B0-----:R-:W2:Y:S01]  /*3d720*/  LDL.LU R4, [R1+0x140] ;  /* 0x0001400001047983 */ /* 0x001ea20000300800 */
[----:B------:R-:W2:Y:S02]  /*3d730*/  LDL.LU R5, [R1+0x144] ;  /* 0x0001440001057983 */ /* 0x000ea40000300800 */
[----:B------:R-:W2:Y:S02]  /*3d740*/  LDL.LU R6, [R1+0x148] ;  /* 0x0001480001067983 */ /* 0x000ea40000300800 */
[----:B---3--:R-:W-:Y:S01]  /*3d750*/  IMAD.MOV.U32 R7, RZ, RZ, R0 ;  /* 0x000000ffff077224 */ /* 0x008fe200078e0000 */
        /* <DEDUP_REMOVED lines=9> */
[----:B------:R-:W3:Y:S01]  /*3d7f0*/  LDL.LU R0, [R1+0x6e8] ;  /* 0x0006e80001007983 */ /* 0x000ee20000300800 */
        /* <DEDUP_REMOVED lines=35> */
[----:B------:R-:W2:Y:S02]  /*3da30*/  LDL.LU.64 R16, [R1+0x1498] ;  /* 0x0014980001107983 */ /* 0x000ea40000300a00 */
[----:B------:R-:W3:Y:S01]  /*3da40*/  LDL R27, [R1+0xf0c] ;  /* 0x000f0c00011b7983 */ /* 0x000ee20000100800 */
[C---:B--2---:R-:W-:Y:S11]  /*3da50*/  HMMA.16816.F32 R16, R20.reuse, R14, R16 ;  /* 0x0000000e1410723c */ /* 0x044ff60000001810 */
[----:B------:R-:W-:Y:S11]  /*3da60*/  @!UPT UIADD3 URZ, URZ, URZ, URZ ;  /* 0x0000003f3f3ff290 */ /* 0x000ff6000fffe03f */
[----:B------:R-:W-:Y:S01]  /*3da70*/  @!UPT UIADD3 URZ, URZ, URZ, URZ ;  /* 0x0000003f3f3ff290 */ /* 0x000fe2000fffe03f */
        /* <DEDUP_REMOVED lines=8> */
[----:B------:R0:W-:Y:S02]  /*3db00*/  STL.64 [R1+0xe8], R18 ;  /* 0x0000e81201007387 */ /* 0x0001e40000100a00 */
[----:B------:R-:W-:Y:S02]  /*3db10*/  IMAD.MOV.U32 R10, RZ, RZ, R19 ;  /* 0x000000ffff0a7224 */ /* 0x000fe400078e0013 */
[----:B0-----:R-:W2:Y:S01]  /*3db20*/  LDL.LU.64 R18, [R1+0x1480] ;  /* 0x0014800001127983 */ /* 0x001ea20000300a00 */
[----:B------:R-:W2:Y:S02]  /*3db30*/  LDL.LU.64 R16, [R1+0x1478] ;  /* 0x0014780001107983 */ /* 0x000ea40000300a00 */
[----:B------:R-:W-:Y:S01]  /*3db40*/  STL [R1+0x13cc], R10 ;  /* 0x0013cc0a01007387 */ /* 0x000fe20000100800 */
[----:B--2---:R-:W-:Y:S01]  /*3db50*/  HMMA.16816.F32 R20, R20, R6, R16 ;  /* 0x000000061414723c */ /* 0x004fe20000001810 */
[----:B------:R-:W2:Y:S01]  /*3db60*/  LDL.LU.64 R18, [R1+0x1470] ;  /* 0x0014700001127983 */ /* 0x000ea20000300a00 */
[----:B------:R-:W2:Y:S01]  /*3db70*/  LDL.LU.64 R16, [R1+0x1468] ;  /* 0x0014680001107983 */ /* 0x000ea20000300a00 */
[----:B------:R-:W-:-:S02]  /*3db80*/  IADD3 R5, P2, R5, UR12, RZ ;  /* 0x0000000c05057c10 */ /* 0x000fc4000ff5e0ff */
[----:B----4-:R-:W-:Y:S11]  /*3db90*/  IADD3 R9, P3, R9, UR12, RZ ;  /* 0x0000000c09097c10 */ /* 0x010ff6000ff7e0ff */
[----:B------:R-:W-:Y:S08]  /*3dba0*/  @!UPT UIADD3 URZ, URZ, URZ, URZ ;  /* 0x0000003f3f3ff290 */ /* 0x000ff0000fffe03f */
[----:B------:R-:W-:Y:S01]  /*3dbb0*/  IMAD.MOV.U32 R6, RZ, RZ, R23 ;  /* 0x000000ffff067224 */ /* 0x000fe200078e0017 */
[----:B------:R-:W-:Y:S01]  /*3dbc0*/  STL.64 [R1+0xc0], R20 ;  /* 0x0000c01401007387 */ /* 0x000fe20000100a00 */
[----:B------:R-:W-:Y:S03]  /*3dbd0*/  STL.64 [R1+0xc8], R22 ;  /* 0x0000c81601007387 */ /* 0x000fe60000100a00 */
[----:B------:R0:W-:Y:S01]  /*3dbe0*/  STL [R1+0x13d0], R6 ;  /* 0x0013d00601007387 */ /* 0x0001e20000100800 */
[----:B--2---:R-:W-:Y:S02]  /*3dbf0*/  IADD3 R16, P4, R16, UR12, RZ ;  /* 0x0000000c10107c10 */ /* 0x004fe4000ff9e0ff */
[----:B------:R-:W-:Y:S02]  /*3dc00*/  IADD3 R17, P5, R17, UR12, RZ ;  /* 0x0000000c11117c10 */ /* 0x000fe4000ffbe0ff */
[----:B------:R-:W-:-:S02]  /*3dc10*/  IADD3 R18, P6, R18, UR12, RZ ;  /* 0x0000000c12127c10 */ /* 0x000fc4000ffde0ff */
[----:B------:R-:W-:Y:S02]  /*3dc20*/  IADD3 R19, P1, R19, UR12, RZ ;  /* 0x0000000c13137c10 */ /* 0x000fe4000ff3e0ff */
[----:B------:R-:W-:Y:S01]  /*3dc30*/  IADD3.X R4, R4, UR6, RZ, P4, !PT ;  /* 0x0000000604047c10 */ /* 0x000fe2000a7fe4ff */
[----:B------:R-:W-:Y:S01]  /*3dc40*/  STL [R1+0x700], R16 ;  /* 0x0007001001007387 */ /* 0x000fe20000100800 */
[----:B------:R-:W-:Y:S02]  /*3dc50*/  STL [R1+0x66c], R17 ;  /* 0x00066c1101007387 */ /* 0x000fe40000100800 */
[----:B------:R-:W-:Y:S01]  /*3dc60*/  STL [R1+0x6f8], R18 ;  /* 0x0006f81201007387 */ /* 0x000fe20000100800 */
[----:B---3--:R-:W-:Y:S01]  /*3dc70*/  IADD3 R8, P4, R8, UR12, RZ ;  /* 0x0000000c08087c10 */ /* 0x008fe2000ff9e0ff */
[----:B------:R-:W-:Y:S01]  /*3dc80*/  STL [R1+0x6f4], R19 ;  /* 0x0006f41301007387 */ /* 0x000fe20000100800 */
[----:B------:R-:W-:Y:S01]  /*3dc90*/  IADD3.X R29, R29, UR6, RZ, P5, !PT ;  /* 0x000000061d1d7c10 */ /* 0x000fe2000affe4ff */
[----:B------:R-:W-:Y:S01]  /*3dca0*/  STL [R1+0x6f0], R5 ;  /* 0x0006f00501007387 */ /* 0x000fe20000100800 */
[----:B------:R-:W-:Y:S01]  /*3dcb0*/  IADD3 R28, P5, R28, UR12, RZ ;  /* 0x0000000c1c1c7c10 */ /* 0x000fe2000ffbe0ff */
        /* <DEDUP_REMOVED lines=9> */
[----:B------:R-:W-:Y:S02]  /*3dd50*/  STL [R1+0x668], R25 ;  /* 0x0006681901007387 */ /* 0x000fe40000100800 */
[----:B------:R-:W-:Y:S02]  /*3dd60*/  STL [R1+0x6d4], R13 ;  /* 0x0006d40d01007387 */ /* 0x000fe40000100800 */
[----:B------:R-:W-:Y:S01]  /*3dd70*/  STL [R1+0x664], R24 ;  /* 0x0006641801007387 */ /* 0x000fe20000100800 */
[----:B------:R-:W-:Y:S01]  /*3dd80*/  STL [R1+0x6cc], R3 ;  /* 0x0006cc0301007387 */ /* 0x000fe20000100800 */
[----:B0-----:R-:W2:Y:S01]  /*3dd90*/  LDL.LU R6, [R1+0x6b4] ;  /* 0x0006b40001067983 */ /* 0x001ea20000300800 */
[----:B------:R-:W-:Y:S01]  /*3dda0*/  IADD3.X R12, R12, UR6, RZ, P2, !PT ;  /* 0x000000060c0c7c10 */ /* 0x000fe200097fe4ff */
[----:B------:R-:W-:-:S04]  /*3ddb0*/  IADD3 R2, P2, R2, UR12, RZ ;  /* 0x0000000c02027c10 */ /* 0x000fc8000ff5e0ff */
[----:B------:R-:W-:Y:S04]  /*3ddc0*/  STL [R1+0x65c], R12 ;  /* 0x00065c0c01007387 */ /* 0x000fe80000100800 */
[----:B--2---:R0:W-:Y:S01]  /*3ddd0*/  STL [R1+0x145c], R6 ;  /* 0x00145c0601007387 */ /* 0x0041e20000100800 */
[----:B------:R-:W-:Y:S03]  /*3dde0*/  STL [R1+0x6c4], R2 ;  /* 0x0006c40201007387 */ /* 0x000fe60000100800 */
[----:B0-----:R-:W2:Y:S01]  /*3ddf0*/  LDL.LU R6, [R1+0x6e0] ;  /* 0x0006e00001067983 */ /* 0x001ea20000300800 */
[----:B------:R-:W-:-:S05]  /*3de00*/  IADD3.X R0, R0, UR6, RZ, P3, !PT ;  /* 0x0000000600007c10 */ /* 0x000fca0009ffe4ff */
[----:B------:R-:W-:Y:S01]  /*3de10*/  STL [R1+0x6e8], R0 ;  /* 0x0006e80001007387 */ /* 0x000fe20000100800 */
[----:B------:R-:W-:-:S06]  /*3de20*/  UIADD3 UR4, UR4, 0x1, URZ ;  /* 0x0000000104047890 */ /* 0x000fcc000fffe03f */
[----:B------:R-:W-:Y:S01]  /*3de30*/  ISETP.NE.U32.AND P0, PT, R27, UR4, PT ;  /* 0x000000041b007c0c */ /* 0x000fe2000bf05070 */
        /* <DEDUP_REMOVED lines=30> */
[----:B--2---:R-:W-:-:S05]  /*3e020*/  IADD3 R6, P3, R6, UR12, RZ ;  /* 0x0000000c06067c10 */ /* 0x004fca000ff7e0ff */
[----:B------:R0:W-:Y:S04]  /*3e030*/  STL [R1+0x6bc], R6 ;  /* 0x0006bc0601007387 */ /* 0x0001e80000100800 */
[----:B0-----:R-:W2:Y:S02]  /*3e040*/  LDL.LU R6, [R1+0x1460] ;  /* 0x0014600001067983 */ /* 0x001ea40000300800 */
[----:B--2---:R-:W-:-:S05]  /*3e050*/  IADD3.X R6, R6, UR6, RZ, P4, !PT ;  /* 0x0000000606067c10 */ /* 0x004fca000a7fe4ff */
[----:B------:R0:W-:Y:S04]  /*3e060*/  STL [R1+0x6e0], R6 ;  /* 0x0006e00601007387 */ /* 0x0001e80000100800 */
[----:B0-----:R-:W2:Y:S01]  /*3e070*/  LDL.LU R6, [R1+0x145c] ;  /* 0x00145c0001067983 */ /* 0x001ea20000300800 */
[----:B---3--:R-:W-:Y:S01]  /*3e080*/  IADD3.X R20, R20, UR6, RZ, P5, !PT ;  /* 0x0000000614147c10 */ /* 0x008fe2000affe4ff */
[----:B----4-:R-:W-:Y:S01]  /*3e090*/  IADD3 R21, P5, R21, UR12, RZ ;  /* 0x0000000c15157c10 */ /* 0x010fe2000ffbe0ff */
[----:B------:R-:W-:Y:S01]  /*3e0a0*/  IADD3.X R22, R22, UR6, RZ, P6, !PT ;  /* 0x0000000616167c10 */ /* 0x000fe2000b7fe4ff */
[----:B------:R-:W-:Y:S01]  /*3e0b0*/  IADD3 R23, P6, R23, UR12, RZ ;  /* 0x0000000c17177c10 */ /* 0x000fe2000ffde0ff */
        /* <DEDUP_REMOVED lines=16> */
[----:B------:R-:W-:-:S02]  /*3e1c0*/  IADD3.X R3, R3, UR6, RZ, P5, !PT ;  /* 0x0000000603037c10 */ /* 0x000fc4000affe4ff */
[----:B--2---:R-:W-:-:S05]  /*3e1d0*/  IADD3 R6, P4, R6, UR12, RZ ;  /* 0x0000000c06067c10 */ /* 0x004fca000ff9e0ff */
[----:B------:R0:W-:Y:S01]  /*3e1e0*/  STL [R1+0x6b4], R6 ;  /* 0x0006b40601007387 */ /* 0x0001e20000100800 */
[----:B------:R-:W-:Y:S02]  /*3e1f0*/  STL [R1+0x6d8], R20 ;  /* 0x0006d81401007387 */ /* 0x000fe40000100800 */
[----:B------:R-:W-:Y:S02]  /*3e200*/  STL [R1+0x6ac], R21 ;  /* 0x0006ac1501007387 */ /* 0x000fe40000100800 */
[----:B------:R-:W-:Y:S01]  /*3e210*/  STL [R1+0x6d0], R22 ;  /* 0x0006d01601007387 */ /* 0x000fe20000100800 */
[----:B------:R-:W-:Y:S01]  /*3e220*/  STL [R1+0x6a4], R23 ;  /* 0x0006a41701007387 */ /* 0x000fe20000100800 */
[----:B------:R-:W-:Y:S02]  /*3e230*/  STL [R1+0x6c8], R7 ;  /* 0x0006c80701007387 */ /* 0x000fe40000100800 */
[----:B------:R-:W-:Y:S01]  /*3e240*/  STL [R1+0x69c], R10 ;  /* 0x00069c0a01007387 */ /* 0x000fe20000100800 */
[----:B------:R-:W-:Y:S01]  /*3e250*/  IADD3.X R27, R27, UR6, RZ, P4, !PT ;  /* 0x000000061b1b7c10 */ /* 0x000fe2000a7fe4ff */
[----:B------:R-:W-:Y:S01]  /*3e260*/  STL [R1+0x6c0], R11 ;  /* 0x0006c00b01007387 */ /* 0x000fe20000100800 */
[----:B------:R-:W-:Y:S01]  /*3e270*/  IADD3 R16, P4, R16, UR12, RZ ;  /* 0x0000000c10107c10 */ /* 0x000fe2000ff9e0ff */
[----:B------:R-:W-:Y:S02]  /*3e280*/  STL [R1+0x694], R14 ;  /* 0x0006940e01007387 */ /* 0x000fe40000100800 */
[----:B------:R-:W-:Y:S01]  /*3e290*/  STL [R1+0x6b8], R15 ;  /* 0x0006b80f01007387 */ /* 0x000fe20000100800 */
[----:B------:R-:W-:Y:S01]  /*3e2a0*/  STL [R1+0x68c], R26 ;  /* 0x00068c1a01007387 */ /* 0x000fe20000100800 */
[----:B------:R-:W-:Y:S02]  /*3e2b0*/  STL [R1+0x6b0], R27 ;  /* 0x0006b01b01007387 */ /* 0x000fe40000100800 */
[----:B------:R-:W-:Y:S02]  /*3e2c0*/  STL [R1+0x684], R16 ;  /* 0x0006841001007387 */ /* 0x000fe40000100800 */
[----:B------:R-:W-:Y:S01]  /*3e2d0*/  STL [R1+0x6a8], R17 ;  /* 0x0006a81101007387 */ /* 0x000fe20000100800 */
[----:B------:R-:W-:Y:S01]  /*3e2e0*/  STL [R1+0x67c], R18 ;  /* 0x00067c1201007387 */ /* 0x000fe20000100800 */
[----:B------:R-:W-:Y:S02]  /*3e2f0*/  STL [R1+0x6a0], R19 ;  /* 0x0006a01301007387 */ /* 0x000fe40000100800 */
[----:B------:R-:W-:Y:S02]  /*3e300*/  STL [R1+0x674], R5 ;  /* 0x0006740501007387 */ /* 0x000fe40000100800 */
[----:B------:R-:W-:Y:S01]  /*3e310*/  STL [R1+0x698], R9 ;  /* 0x0006980901007387 */ /* 0x000fe20000100800 */
        /* <DEDUP_REMOVED lines=9> */
[----:B------:R-:W-:Y:S02]  /*3e3b0*/  STL [R1+0x678], R3 ;  /* 0x0006780301007387 */ /* 0x000fe40000100800 */
[----:B0-----:R-:W2:Y:S01]  /*3e3c0*/  LDL.LU R6, [R1+0x64c] ;  /* 0x00064c0001067983 */ /* 0x001ea20000300800 */
[----:B------:R-:W-:-:S02]  /*3e3d0*/  IADD3 R12, P5, R12, UR12, RZ ;  /* 0x0000000c0c0c7c10 */ /* 0x000fc4000ffbe0ff */
[----:B------:R-:W-:-:S03]  /*3e3e0*/  IADD3.X R2, R2, UR6, RZ, P6, !PT ;  /* 0x0000000602027c10 */ /* 0x000fc6000b7fe4ff */
[----:B------:R-:W-:Y:S04]  /*3e3f0*/  STL [R1+0x638], R12 ;  /* 0x0006380c01007387 */ /* 0x000fe80000100800 */
[----:B--2---:R0:W-:Y:S01]  /*3e400*/  STL [R1+0x1454], R6 ;  /* 0x0014540601007387 */ /* 0x0041e20000100800 */
[----:B------:R-:W-:Y:S03]  /*3e410*/  STL [R1+0x670], R2 ;  /* 0x0006700201007387 */ /* 0x000fe60000100800 */
[----:B0-----:R-:W2:Y:S01]  /*3e420*/  LDL.LU R6, [R1+0x628] ;  /* 0x0006280001067983 */ /* 0x001ea20000300800 */
[----:B------:R-:W-:-:S05]  /*3e430*/  IADD3 R0, P6, R0, UR12, RZ ;  /* 0x0000000c00007c10 */ /* 0x000fca000ffde0ff */
[----:B------:R-:W-:Y:S04]  /*3e440*/  STL [R1+0x630], R0 ;  /* 0x0006300001007387 */ /* 0x000fe80000100800 */
        /* <DEDUP_REMOVED lines=30> */
[----:B--2---:R-:W-:-:S05]  /*3e630*/  IADD3.X R6, R6, UR6, RZ, P1, !PT ;  /* 0x0000000606067c10 */ /* 0x004fca0008ffe4ff */
[----:B------:R0:W-:Y:S04]  /*3e640*/  STL [R1+0x654], R6 ;  /* 0x0006540601007387 */ /* 0x0001e80000100800 */
[----:B0-----:R-:W2:Y:S02]  /*3e650*/  LDL.LU R6, [R1+0x1458] ;  /* 0x0014580001067983 */ /* 0x001ea40000300800 */
[----:B--2---:R-:W-:-:S05]  /*3e660*/  IADD3 R6, P1, R6, UR12, RZ ;  /* 0x0000000c06067c10 */ /* 0x004fca000ff3e0ff */
[----:B------:R0:W-:Y:S04]  /*3e670*/  STL [R1+0x628], R6 ;  /* 0x0006280601007387 */ /* 0x0001e80000100800 */
[----:B0-----:R-:W2:Y:S01]  /*3e680*/  LDL.LU R6, [R1+0x1454] ;  /* 0x0014540001067983 */ /* 0x001ea20000300800 */
[----:B----4-:R-:W-:Y:S01]  /*3e690*/  IADD3.X R21, R21, UR6, RZ, P3, !PT ;  /* 0x0000000615157c10 */ /* 0x010fe20009ffe4ff */
[----:B---3--:R-:W-:Y:S01]  /*3e6a0*/  IADD3 R22, P3, R22, UR12, RZ ;  /* 0x0000000c16167c10 */ /* 0x008fe2000ff7e0ff */
        /* <DEDUP_REMOVED lines=18> */
[----:B--2---:R-:W-:Y:S01]  /*3e7d0*/  IADD3.X R6, R6, UR6, RZ, P2, !PT ;  /* 0x0000000606067c10 */ /* 0x004fe200097fe4ff */
[----:B------:R-:W-:-:S04]  /*3e7e0*/  IADD3 R20, P2, R20, UR12, RZ ;  /* 0x0000000c14147c10 */ /* 0x000fc8000ff5e0ff */
[----:B------:R0:W-:Y:S01]  /*3e7f0*/  STL [R1+0x64c], R6 ;  /* 0x00064c0601007387 */ /* 0x0001e20000100800 */
[----:B------:R-:W-:Y:S02]  /*3e800*/  STL [R1+0x620], R20 ;  /* 0x0006201401007387 */ /* 0x000fe40000100800 */
[----:B------:R-:W-:Y:S02]  /*3e810*/  STL [R1+0x644], R21 ;  /* 0x0006441501007387 */ /* 0x000fe40000100800 */
[----:B------:R-:W-:Y:S01]  /*3e820*/  STL [R1+0x618], R22 ;  /* 0x0006181601007387 */ /* 0x000fe20000100800 */
[----:B------:R-:W-:Y:S01]  /*3e830*/  STL [R1+0x63c], R23 ;  /* 0x00063c1701007387 */ /* 0x000fe20000100800 */
[----:B------:R-:W-:Y:S02]  /*3e840*/  STL [R1+0x610], R7 ;  /* 0x0006100701007387 */ /* 0x000fe40000100800 */
        /* <DEDUP_REMOVED lines=1535> */
[----:B--2---:R-:W-:Y:S01]  /*44840*/  IADD3.X R6, R6, UR7, RZ, P4, !PT ;  /* 0x0000000706067c10 */ /* 0x004fe2000a7fe4ff */
[----:B------:R-:W-:-:S04]  /*44850*/  IADD3 R10, P4, R10, UR9, RZ ;  /* 0x000000090a0a7c10 */ /* 0x000fc8000ff9e0ff */
[----:B------:R0:W-:Y:S04]  /*44860*/  STL [R1+0x754], R6 ;  /* 0x0007540601007387 */ /* 0x0001e80000100800 */
[----:B0-----:R0:W5:Y:S01]  /*44870*/  LDL.LU R6, [R1+0x13d0] ;  /* 0x0013d00001067983 */ /* 0x0011620000300800 */
[----:B------:R1:W-:Y:S03]  /*44880*/  STL [R1+0xec0], R10 ;  /* 0x000ec00a01007387 */ /* 0x0003e60000100800 */
[----:B-1----:R0:W5:Y:S01]  /*44890*/  LDL.LU R10, [R1+0x13cc] ;  /* 0x0013cc00010a7983 */ /* 0x0021620000300800 */
[----:B------:R1:W-:Y:S03]  /*448a0*/  STL [R1+0x74c], R9 ;  /* 0x00074c0901007387 */ /* 0x0003e60000100800 */
[----:B-1----:R0:W5:Y:S01]  /*448b0*/  LDL.LU R9, [R1+0x13c8] ;  /* 0x0013c80001097983 */ /* 0x0021620000300800 */
[----:B------:R1:W-:Y:S03]  /*448c0*/  STL [R1+0xec8], R5 ;  /* 0x000ec80501007387 */ /* 0x0003e60000100800 */
[----:B-1----:R0:W5:Y:S01]  /*448d0*/  LDL.LU R5, [R1+0x13c4] ;  /* 0x0013c40001057983 */ /* 0x0021620000300800 */
[----:B------:R1:W-:Y:S03]  /*448e0*/  STL [R1+0x744], R8 ;  /* 0x0007440801007387 */ /* 0x0003e60000100800 */
[----:B-1----:R0:W5:Y:S01]  /*448f0*/  LDL.LU R8, [R1+0x13c0] ;  /* 0x0013c00001087983 */ /* 0x0021620000300800 */
[----:B------:R1:W-:Y:S01]  /*44900*/  STL [R1+0xed0], R4 ;  /* 0x000ed00401007387 */ /* 0x0003e20000100800 */
[----:B------:R-:W-:-:S02]  /*44910*/  IADD3.X R2, R2, UR7, RZ, P4, !PT ;  /* 0x0000000702027c10 */ /* 0x000fc4000a7fe4ff */
[----:B-1----:R0:W5:Y:S01]  /*44920*/  LDL.LU R4, [R1+0x13bc] ;  /* 0x0013bc0001047983 */ /* 0x0021620000300800 */
[----:B------:R1:W-:Y:S01]  /*44930*/  STL [R1+0x73c], R29 ;  /* 0x00073c1d01007387 */ /* 0x0003e20000100800 */
[----:B------:R-:W-:Y:S02]  /*44940*/  IADD3 R12, P4, R12, UR9, RZ ;  /* 0x000000090c0c7c10 */ /* 0x000fe4000ff9e0ff */
[----:B-1----:R0:W5:Y:S01]  /*44950*/  LDL.LU R29, [R1+0x13b8] ;  /* 0x0013b800011d7983 */ /* 0x0021620000300800 */
        /* <DEDUP_REMOVED lines=15> */
[----:B-1----:R-:W2:Y:S01]  /*44a50*/  LDL.LU R0, [R1+0x1398] ;  /* 0x0013980001007983 */ /* 0x002ea20000300800 */
[----:B------:R-:W-:-:S02]  /*44a60*/  IADD3 R20, P5, R20, UR9, RZ ;  /* 0x0000000914147c10 */ /* 0x000fc4000ffbe0ff */
[----:B------:R-:W-:Y:S01]  /*44a70*/  IADD3.X R21, R21, UR7, RZ, P6, !PT ;  /* 0x0000000715157c10 */ /* 0x000fe2000b7fe4ff */
[----:B------:R-:W-:Y:S01]  /*44a80*/  IADD3 R22, P6, R22, UR9, RZ ;  /* 0x0000000916167c10 */ /* 0x000fe2000ffde0ff */
[----:B------:R-:W-:Y:S01]  /*44a90*/  IADD3.X R23, R23, UR7, RZ, P1, !PT ;  /* 0x0000000717177c10 */ /* 0x000fe20008ffe4ff */
        /* <DEDUP_REMOVED lines=12> */
[----:B------:R-:W-:Y:S01]  /*44b60*/  IADD3.X R16, R16, UR7, RZ, P5, !PT ;  /* 0x0000000710107c10 */ /* 0x000fe2000affe4ff */
[----:B------:R-:W-:Y:S01]  /*44b70*/  STL [R1+0xee8], R14 ;  /* 0x000ee80e01007387 */ /* 0x000fe20000100800 */
[----:B------:R-:W-:Y:S01]  /*44b80*/  IADD3.X R17, R17, UR7, RZ, P6, !PT ;  /* 0x0000000711117c10 */ /* 0x000fe2000b7fe4ff */
[----:B------:R-:W-:Y:S02]  /*44b90*/  STL [R1+0xeac], R15 ;  /* 0x000eac0f01007387 */ /* 0x000fe40000100800 */
[----:B------:R-:W-:Y:S01]  /*44ba0*/  STL [R1+0xee4], R26 ;  /* 0x000ee41a01007387 */ /* 0x000fe20000100800 */
[----:B------:R-:W-:Y:S01]  /*44bb0*/  IADD3.X R18, R18, UR7, RZ, P1, !PT ;  /* 0x0000000712127c10 */ /* 0x000fe20008ffe4ff */
[----:B------:R-:W-:Y:S01]  /*44bc0*/  STL [R1+0xeb4], R27 ;  /* 0x000eb41b01007387 */ /* 0x000fe20000100800 */
[----:B------:R-:W-:Y:S01]  /*44bd0*/  IADD3.X R19, R19, UR7, RZ, P2, !PT ;  /* 0x0000000713137c10 */ /* 0x000fe200097fe4ff */
[----:B------:R-:W-:Y:S02]  /*44be0*/  STL [R1+0xebc], R16 ;  /* 0x000ebc1001007387 */ /* 0x000fe40000100800 */
[----:B------:R-:W-:Y:S01]  /*44bf0*/  STL [R1+0xec4], R17 ;  /* 0x000ec41101007387 */ /* 0x000fe20000100800 */
[----:B--2---:R-:W-:-:S05]  /*44c00*/  IADD3.X R0, R0, UR7, RZ, P3, !PT ;  /* 0x0000000700007c10 */ /* 0x004fca0009ffe4ff */
[----:B------:R1:W-:Y:S01]  /*44c10*/  STL [R1+0xedc], R0 ;  /* 0x000edc0001007387 */ /* 0x0003e20000100800 */
[----:B------:R0:W-:Y:S03]  /*44c20*/  STL [R1+0xecc], R18 ;  /* 0x000ecc1201007387 */ /* 0x0001e60000100800 */
[----:B-1----:R0:W5:Y:S01]  /*44c30*/  LDL.LU R0, [R1+0x1394] ;  /* 0x0013940001007983 */ /* 0x0021620000300800 */
[----:B------:R0:W-:Y:S01]  /*44c40*/  STL [R1+0xed4], R19 ;  /* 0x000ed41301007387 */ /* 0x0001e20000100800 */
[----:B------:R-:W-:Y:S01]  /*44c50*/  @!P0 CALL.REL.NOINC `(.L_x_2) ;  /* 0x0000001000008944 */ /* 0x000fe20003c00000 */
[----:B------:R-:W-:Y:S05]  /*44c60*/  BRA `(.L_x_3) ;  /* 0xfffdc9c000007947 */ /* 0x000fea000383ffff */
.L_x_2:
[----:B-----5:R-:W2:Y:S04]  /*44c70*/  LDL.LU R0, [R1+0x348] ;  /* 0x0003480001007983 */ /* 0x020ea80000300800 */
[----:B--2---:R1:W-:Y:S04]  /*44c80*/  STL [R1+0x1538], R0 ;  /* 0x0015380001007387 */ /* 0x0043e80000100800 */
[----:B-1----:R-:W2:Y:S04]  /*44c90*/  LDL.LU R0, [R1+0x2fc] ;  /* 0x0002fc0001007983 */ /* 0x002ea80000300800 */
        /* <DEDUP_REMOVED lines=33> */
[----:B------:R-:W2:Y:S01]  /*44eb0*/  LDL.LU R20, [R1+0x1d4] ;  /* 0x0001d40001147983 */ /* 0x000ea20000300800 */
[----:B-1----:R-:W-:-:S03]  /*44ec0*/  IMAD.MOV.U32 R0, RZ, RZ, R10 ;  /* 0x000000ffff007224 */ /* 0x002fc600078e000a */
        /* <DEDUP_REMOVED lines=33> */
[----:B------:R-:W2:Y:S04]  /*450e0*/  LDL.LU R21, [R1+0x2e4] ;  /* 0x0002e40001157983 */ /* 0x000ea80000300800 */
[----:B------:R-:W3:Y:S01]  /*450f0*/  LDL.LU R22, [R1+0x2f4] ;  /* 0x0002f40001167983 */ /* 0x000ee20000300800 */
[----:B-1----:R-:W-:-:S03]  /*45100*/  IMAD.MOV.U32 R20, RZ, RZ, R6 ;  /* 0x000000ffff147224 */ /* 0x002fc600078e0006 */
[----:B------:R-:W3:Y:S04]  /*45110*/  LDL.LU R23, [R1+0x304] ;  /* 0x0003040001177983 */ /* 0x000ee80000300800 */
[----:B------:R-:W4:Y:S04]  /*45120*/  LDL.LU R6, [R1+0x314] ;  /* 0x0003140001067983 */ /* 0x000f280000300800 */
[----:B------:R-:W4:Y:S04]  /*45130*/  LDL.LU R7, [R1+0x324] ;  /* 0x0003240001077983 */ /* 0x000f280000300800 */
        /* <DEDUP_REMOVED lines=8> */
[----:B0-----:R-:W2:Y:S04]  /*451c0*/  LDL.LU R18, [R1+0x330] ;  /* 0x0003300001127983 */ /* 0x001ea80000300800 */
[----:B------:R-:W2:Y:S04]  /*451d0*/  LDL.LU R19, [R1+0x340] ;  /* 0x0003400001137983 */ /* 0x000ea80000300800 */
[----:B------:R0:W-:Y:S04]  /*451e0*/  STL [R1+0x13d8], R5 ;  /* 0x0013d80501007387 */ /* 0x0001e80000100800 */
[----:B0-----:R-:W2:Y:S04]  /*451f0*/  LDL.LU R5, [R1+0x338] ;  /* 0x0003380001057983 */ /* 0x001ea80000300800 */
        /* <DEDUP_REMOVED lines=8> */
[----:B------:R0:W-:Y:S01]  /*45280*/  STL [R1+0x13b4], R12 ;  /* 0x0013b40c01007387 */ /* 0x0001e20000100800 */
[----:B------:R-:W-:-:S03]  /*45290*/  F2FP.PACK_AB R0, R20, R0 ;  /* 0x000000001400723e */ /* 0x000fc600000000ff */
        /* <DEDUP_REMOVED lines=13> */
[----:B------:R-:W2:Y:S04]  /*45370*/  LDL.LU R20, [R1+0x15c0] ;  /* 0x0015c00001147983 */ /* 0x000ea80000300800 */
[----:B------:R0:W-:Y:S04]  /*45380*/  STL [R1+0x51c], R0 ;  /* 0x00051c0001007387 */ /* 0x0001e80000100800 */
[----:B0-----:R-:W2:Y:S02]  /*45390*/  LDL.LU R0, [R1+0x15bc] ;  /* 0x0015bc0001007983 */ /* 0x001ea40000300800 */
[----:B--2---:R-:W-:-:S02]  /*453a0*/  F2FP.PACK_AB R0, R20, R0 ;  /* 0x000000001400723e */ /* 0x004fc400000000ff */
        /* <DEDUP_REMOVED lines=62> */
[----:B0-----:R-:W2:Y:S01]  /*45790*/  LDL.LU R0, [R1+0x153c] ;  /* 0x00153c0001007983 */ /* 0x001ea20000300800 */
[----:B------:R-:W-:Y:S02]  /*457a0*/  F2FP.PACK_AB R2, R2, R24 ;  /* 0x000000180202723e */ /* 0x000fe400000000ff */
[----:B------:R-:W-:-:S02]  /*457b0*/  F2FP.PACK_AB R24, R25, R29 ;  /* 0x0000001d1918723e */ /* 0x000fc400000000ff */
[----:B--2---:R-:W-:Y:S02]  /*457c0*/  F2FP.PACK_AB R3, R0, R3 ;  /* 0x000000030003723e */ /* 0x004fe400000000ff */
[----:B------:R-:W2:Y:S04]  /*457d0*/  LDL.LU R0, [R1+0x1538] ;  /* 0x0015380001007983 */ /* 0x000ea80000300800 */
[----:B------:R0:W-:Y:S01]  /*457e0*/  STL [R1+0x4d8], R3 ;  /* 0x0004d80301007387 */ /* 0x0001e20000100800 */
[----:B------:R-:W-:-:S03]  /*457f0*/  F2FP.PACK_AB R4, R9, R4 ;  /* 0x000000040904723e */ /* 0x000fc600000000ff */
[----:B------:R1:W-:Y:S01]  /*45800*/  STL [R1+0x4d4], R2 ;  /* 0x0004d40201007387 */ /* 0x0003e20000100800 */
[----:B0-----:R-:W-:-:S03]  /*45810*/  F2FP.PACK_AB R3, R28, R12 ;  /* 0x0000000c1c03723e */ /* 0x001fc600000000ff */
[----:B------:R-:W-:Y:S01]  /*45820*/  STL [R1+0x4d0], R24 ;  /* 0x0004d01801007387 */ /* 0x000fe20000100800 */
[----:B-1----:R-:W-:-:S03]  /*45830*/  F2FP.PACK_AB R2, R13, R8 ;  /* 0x000000080d02723e */ /* 0x002fc600000000ff */
[----:B------:R-:W-:Y:S04]  /*45840*/  STL [R1+0x14c], R3 ;  /* 0x00014c0301007387 */ /* 0x000fe80000100800 */
[----:B------:R0:W-:Y:S04]  /*45850*/  STL [R1+0x148], R2 ;  /* 0x0001480201007387 */ /* 0x0001e80000100800 */
[----:B------:R-:W-:Y:S01]  /*45860*/  STL [R1+0x144], R4 ;  /* 0x0001440401007387 */ /* 0x000fe20000100800 */
[----:B0-----:R-:W-:Y:S02]  /*45870*/  F2FP.PACK_AB R2, R20, R21 ;  /* 0x000000151402723e */ /* 0x001fe400000000ff */
[----:B--2---:R-:W-:-:S02]  /*45880*/  F2FP.PACK_AB R3, R5, R0 ;  /* 0x000000000503723e */ /* 0x004fc400000000ff */
[----:B---3--:R-:W-:-:S03]  /*45890*/  F2FP.PACK_AB R0, R22, R23 ;  /* 0x000000171600723e */ /* 0x008fc600000000ff */
[----:B------:R4:W-:Y:S04]  /*458a0*/  STL [R1+0x140], R3 ;  /* 0x0001400301007387 */ /* 0x0009e80000100800 */
[----:B------:R0:W-:Y:S01]  /*458b0*/  STL [R1+0x13c], R2 ;  /* 0x00013c0201007387 */ /* 0x0001e20000100800 */
[----:B----4-:R-:W-:-:S03]  /*458c0*/  F2FP.PACK_AB R3, R6, R7 ;  /* 0x000000070603723e */ /* 0x010fc600000000ff */
[----:B------:R1:W-:Y:S01]  /*458d0*/  STL [R1+0x138], R0 ;  /* 0x0001380001007387 */ /* 0x0003e20000100800 */
[----:B0-----:R-:W-:-:S03]  /*458e0*/  F2FP.PACK_AB R2, R10, R11 ;  /* 0x0000000b0a02723e */ /* 0x001fc600000000ff */
[----:B------:R0:W-:Y:S01]  /*458f0*/  STL [R1+0x134], R3 ;  /* 0x0001340301007387 */ /* 0x0001e20000100800 */
[----:B-1----:R-:W-:-:S03]  /*45900*/  F2FP.PACK_AB R0, R14, R15 ;  /* 0x0000000f0e00723e */ /* 0x002fc600000000ff */
[----:B------:R-:W-:Y:S01]  /*45910*/  STL [R1+0x130], R2 ;  /* 0x0001300201007387 */ /* 0x000fe20000100800 */
[----:B0-----:R-:W-:-:S03]  /*45920*/  F2FP.PACK_AB R3, R26, R27 ;  /* 0x0000001b1a03723e */ /* 0x001fc600000000ff */
[----:B------:R-:W-:Y:S04]  /*45930*/  STL [R1+0x12c], R0 ;  /* 0x00012c0001007387 */ /* 0x000fe80000100800 */
[----:B------:R0:W-:Y:S04]  /*45940*/  STL [R1+0x128], R3 ;  /* 0x0001280301007387 */ /* 0x0001e80000100800 */
[----:B0-----:R-:W2:Y:S01]  /*45950*/  LDL.LU R3, [R1+0x3dc] ;  /* 0x0003dc0001037983 */ /* 0x001ea20000300800 */
[----:B------:R-:W-:Y:S02]  /*45960*/  F2FP.PACK_AB R2, R16, R17 ;  /* 0x000000111002723e */ /* 0x000fe400000000ff */
[----:B------:R-:W-:-:S03]  /*45970*/  F2FP.PACK_AB R0, R18, R19 ;  /* 0x000000131200723e */ /* 0x000fc600000000ff */
        /* <DEDUP_REMOVED lines=34> */
[----:B------:R-:W3:Y:S04]  /*45ba0*/  LDL.LU R2, [R1+0x3ec] ;  /* 0x0003ec0001027983 */ /* 0x000ee80000300800 */
[----:B---3--:R0:W-:Y:S04]  /*45bb0*/  STL [R1+0x14b4], R2 ;  /* 0x0014b40201007387 */ /* 0x0081e80000100800 */
[----:B0-----:R-:W3:Y:S04]  /*45bc0*/  LDL.LU R2, [R1+0x2dc] ;  /* 0x0002dc0001027983 */ /* 0x001ee80000300800 */
        /* <DEDUP_REMOVED lines=31> */
[----:B0-----:R-:W2:Y:S04]  /*45dc0*/  LDL.LU R2, [R1+0xdc] ;  /* 0x0000dc0001027983 */ /* 0x001ea80000300800 */
[----:B------:R-:W3:Y:S04]  /*45dd0*/  LDL.LU R24, [R1+0x3fc] ;  /* 0x0003fc0001187983 */ /* 0x000ee80000300800 */
[----:B------:R-:W4:Y:S04]  /*45de0*/  LDL.LU R25, [R1+0x40c] ;  /* 0x00040c0001197983 */ /* 0x000f280000300800 */
        /* <DEDUP_REMOVED lines=25> */
[----:B--2---:R-:W-:-:S03]  /*45f80*/  F2FP.PACK_AB R3, R2, R3 ;  /* 0x000000030203723e */ /* 0x004fc600000000ff */
        /* <DEDUP_REMOVED lines=65> */
[----:B------:R0:W-:Y:S01]  /*463a0*/  STL [R1+0xdc], R3 ;  /* 0x0000dc0301007387 */ /* 0x0001e20000100800 */
[----:B---3--:R-:W-:Y:S02]  /*463b0*/  F2FP.PACK_AB R4, R9, R4 ;  /* 0x000000040904723e */ /* 0x008fe400000000ff */
[----:B0-----:R-:W-:Y:S02]  /*463c0*/  F2FP.PACK_AB R3, R28, R12 ;  /* 0x0000000c1c03723e */ /* 0x001fe400000000ff */
[----:B--2---:R-:W-:Y:S02]  /*463d0*/  F2FP.PACK_AB R2, R2, R24 ;  /* 0x000000180202723e */ /* 0x004fe400000000ff */
[----:B----4-:R-:W-:-:S03]  /*463e0*/  F2FP.PACK_AB R24, R25, R29 ;  /* 0x0000001d1918723e */ /* 0x010fc600000000ff */
[----:B------:R0:W-:Y:S04]  /*463f0*/  STL [R1+0xd8], R2 ;  /* 0x0000d80201007387 */ /* 0x0001e80000100800 */
[----:B------:R-:W-:Y:S04]  /*46400*/  STL [R1+0xd4], R24 ;  /* 0x0000d41801007387 */ /* 0x000fe80000100800 */
[----:B------:R1:W-:Y:S01]  /*46410*/  STL [R1+0xd0], R3 ;  /* 0x0000d00301007387 */ /* 0x0003e20000100800 */
[----:B0-----:R-:W-:-:S05]  /*46420*/  F2FP.PACK_AB R2, R13, R8 ;  /* 0x000000080d02723e */ /* 0x001fca00000000ff */
[----:B------:R0:W-:Y:S01]  /*46430*/  STL [R1+0xcc], R2 ;  /* 0x0000cc0201007387 */ /* 0x0001e20000100800 */
[----:B-1----:R-:W-:-:S03]  /*46440*/  F2FP.PACK_AB R3, R5, R0 ;  /* 0x000000000503723e */ /* 0x002fc600000000ff */
[----:B------:R-:W-:Y:S01]  /*46450*/  STL [R1+0xc8], R4 ;  /* 0x0000c80401007387 */ /* 0x000fe20000100800 */
[----:B------:R-:W-:-:S03]  /*46460*/  F2FP.PACK_AB R0, R22, R23 ;  /* 0x000000171600723e */ /* 0x000fc600000000ff */
[----:B------:R1:W-:Y:S01]  /*46470*/  STL [R1+0xc4], R3 ;  /* 0x0000c40301007387 */ /* 0x0003e20000100800 */
[----:B0-----:R-:W-:-:S05]  /*46480*/  F2FP.PACK_AB R2, R20, R21 ;  /* 0x000000151402723e */ /* 0x001fca00000000ff */
[----:B------:R0:W-:Y:S01]  /*46490*/  STL [R1+0xc0], R2 ;  /* 0x0000c00201007387 */ /* 0x0001e20000100800 */
[----:B-1----:R-:W-:-:S03]  /*464a0*/  F2FP.PACK_AB R3, R6, R7 ;  /* 0x000000070603723e */ /* 0x002fc600000000ff */
[----:B------:R1:W-:Y:S04]  /*464b0*/  STL [R1+0xbc], R0 ;  /* 0x0000bc0001007387 */ /* 0x0003e80000100800 */
[----:B------:R2:W-:Y:S01]  /*464c0*/  STL [R1+0xb8], R3 ;  /* 0x0000b80301007387 */ /* 0x0005e20000100800 */
[----:B0-----:R-:W-:Y:S02]  /*464d0*/  F2FP.PACK_AB R2, R10, R11 ;  /* 0x0000000b0a02723e */ /* 0x001fe400000000ff */
[----:B-1----:R-:W-:-:S03]  /*464e0*/  F2FP.PACK_AB R0, R14, R15 ;  /* 0x0000000f0e00723e */ /* 0x002fc600000000ff */
[----:B------:R-:W-:Y:S01]  /*464f0*/  STL [R1+0xb4], R2 ;  /* 0x0000b40201007387 */ /* 0x000fe20000100800 */
[----:B--2---:R-:W-:-:S03]  /*46500*/  F2FP.PACK_AB R3, R26, R27 ;  /* 0x0000001b1a03723e */ /* 0x004fc600000000ff */
        /* <DEDUP_REMOVED lines=188> */
[----:B------:R0:W-:Y:S01]  /*470d0*/  STL [R1+0x38], R2 ;  /* 0x0000380201007387 */ /* 0x0001e20000100800 */
[----:B--2---:R-:W-:-:S03]  /*470e0*/  F2FP.PACK_AB R3, R26, R27 ;  /* 0x0000001b1a03723e */ /* 0x004fc600000000ff */
[----:B------:R1:W-:Y:S04]  /*470f0*/  STL [R1+0x34], R0 ;  /* 0x0000340001007387 */ /* 0x0003e80000100800 */
[----:B------:R-:W-:Y:S04]  /*47100*/  STL [R1+0x30], R3 ;  /* 0x0000300301007387 */ /* 0x000fe80000100800 */
[----:B------:R-:W2:Y:S01]  /*47110*/  LDL.LU R7, [R1+0x264] ;  /* 0x0002640001077983 */ /* 0x000ea20000300800 */
[----:B0-----:R-:W-:Y:S02]  /*47120*/  F2FP.PACK_AB R2, R16, R17 ;  /* 0x000000111002723e */ /* 0x001fe400000000ff */
[----:B-1----:R-:W-:-:S03]  /*47130*/  F2FP.PACK_AB R0, R18, R19 ;  /* 0x000000131200723e */ /* 0x002fc600000000ff */
        /* <DEDUP_REMOVED lines=47> */
[----:B------:R-:W2:Y:S04]  /*47430*/  LDL.LU R11, [R1+0x260] ;  /* 0x00026000010b7983 */ /* 0x000ea80000300800 */
[----:B--2---:R0:W-:Y:S04]  /*47440*/  STL [R1+0x13d0], R11 ;  /* 0x0013d00b01007387 */ /* 0x0041e80000100800 */
[----:B0-----:R-:W2:Y:S04]  /*47450*/  LDL.LU R11, [R1+0x2b4] ;  /* 0x0002b400010b7983 */ /* 0x001ea80000300800 */
[----:B------:R-:W2:Y:S04]  /*47460*/  LDL.LU R9, [R1+0x270] ;  /* 0x0002700001097983 */ /* 0x000ea80000300800 */
[----:B--2---:R0:W-:Y:S04]  /*47470*/  STL [R1+0x13cc], R9 ;  /* 0x0013cc0901007387 */ /* 0x0041e80000100800 */
[----:B0-----:R-:W2:Y:S04]  /*47480*/  LDL.LU R9, [R1+0x250] ;  /* 0x0002500001097983 */ /* 0x001ea80000300800 */
[----:B------:R-:W2:Y:S04]  /*47490*/  LDL.LU R10, [R1+0x280] ;  /* 0x00028000010a7983 */ /* 0x000ea80000300800 */
[----:B------:R-:W2:Y:S04]  /*474a0*/  LDL.LU R8, [R1+0x290] ;  /* 0x0002900001087983 */ /* 0x000ea80000300800 */
        /* <DEDUP_REMOVED lines=11> */
[----:B------:R-:W2:Y:S01]  /*47560*/  LDL.LU R28, [R1+0x468] ;  /* 0x00046800011c7983 */ /* 0x000ea20000300800 */
[----:B------:R-:W-:-:S03]  /*47570*/  F2FP.PACK_AB R7, R5, R7 ;  /* 0x000000070507723e */ /* 0x000fc600000000ff */
[----:B--2---:R0:W-:Y:S04]  /*47580*/  STL [R1+0x13ac], R28 ;  /* 0x0013ac1c01007387 */ /* 0x0041e80000100800 */
[----:B0-----:R-:W2:Y:S04]  /*47590*/  LDL.LU R28, [R1+0x448] ;  /* 0x00044800011c7983 */ /* 0x001ea80000300800 */
        /* <DEDUP_REMOVED lines=52> */
[----:B------:R0:W-:Y:S04]  /*478e0*/  STL [R1], R7 ;  /* 0x0000000701007387 */ /* 0x0001e80000100800 */
[----:B0-----:R-:W2:Y:S02]  /*478f0*/  LDL.LU R7, [R1+0x13e0] ;  /* 0x0013e00001077983 */ /* 0x001ea40000300800 */
[----:B--2---:R-:W-:-:S02]  /*47900*/  F2FP.PACK_AB R7, R5, R7 ;  /* 0x000000070507723e */ /* 0x004fc400000000ff */
[----:B------:R-:W3:Y:S02]  /*47910*/  LDL.LU R5, [R1+0x13dc] ;  /* 0x0013dc0001057983 */ /* 0x000ee40000300800 */
[----:B---3--:R-:W-:Y:S02]  /*47920*/  F2FP.PACK_AB R6, R5, R6 ;  /* 0x000000060506723e */ /* 0x008fe400000000ff */
[----:B------:R-:W4:Y:S02]  /*47930*/  LDL.LU R5, [R1+0x13d8] ;  /* 0x0013d80001057983 */ /* 0x000f240000300800 */
[----:B----4-:R-:W-:Y:S02]  /*47940*/  F2FP.PACK_AB R5, R4, R5 ;  /* 0x000000050405723e */ /* 0x010fe400000000ff */
[----:B------:R-:W2:Y:S02]  /*47950*/  LDL.LU R4, [R1+0x13d4] ;  /* 0x0013d40001047983 */ /* 0x000ea40000300800 */
[----:B--2---:R-:W-:-:S02]  /*47960*/  F2FP.PACK_AB R4, R11, R4 ;  /* 0x000000040b04723e */ /* 0x004fc400000000ff */
[----:B------:R-:W2:Y:S02]  /*47970*/  LDL.LU R11, [R1+0x13d0] ;  /* 0x0013d000010b7983 */ /* 0x000ea40000300800 */
[----:B--2---:R-:W-:Y:S02]  /*47980*/  F2FP.PACK_AB R11, R9, R11 ;  /* 0x0000000b090b723e */ /* 0x004fe400000000ff */
[----:B------:R-:W2:Y:S02]  /*47990*/  LDL.LU R9, [R1+0x13cc] ;  /* 0x0013cc0001097983 */ /* 0x000ea40000300800 */
[----:B--2---:R-:W-:Y:S02]  /*479a0*/  F2FP.PACK_AB R10, R9, R10 ;  /* 0x0000000a090a723e */ /* 0x004fe400000000ff */
        /* <DEDUP_REMOVED lines=14> */
[----:B------:R-:W2:Y:S01]  /*47a90*/  LDL.LU R28, [R1+0x13ac] ;  /* 0x0013ac00011c7983 */ /* 0x000ea20000300800 */
[----:B------:R-:W-:Y:S02]  /*47aa0*/  F2FP.PACK_AB R17, R29, R17 ;  /* 0x000000111d11723e */ /* 0x000fe400000000ff */
[----:B------:R-:W-:Y:S02]  /*47ab0*/  F2FP.PACK_AB R16, R25, R16 ;  /* 0x000000101910723e */ /* 0x000fe400000000ff */
[----:B------:R-:W-:Y:S02]  /*47ac0*/  F2FP.PACK_AB R23, R24, R23 ;  /* 0x000000171817723e */ /* 0x000fe400000000ff */
[----:B------:R-:W-:Y:S02]  /*47ad0*/  F2FP.PACK_AB R22, R2, R22 ;  /* 0x000000160216723e */ /* 0x000fe400000000ff */
[----:B------:R-:W-:Y:S02]  /*47ae0*/  F2FP.PACK_AB R21, R3, R21 ;  /* 0x000000150315723e */ /* 0x000fe400000000ff */
[----:B--2---:R-:W-:-:S02]  /*47af0*/  F2FP.PACK_AB R18, R28, R18 ;  /* 0x000000121c12723e */ /* 0x004fc400000000ff */
[----:B------:R-:W2:Y:S04]  /*47b00*/  LDL.LU R28, [R1+0x13a8] ;  /* 0x0013a800011c7983 */ /* 0x000ea80000300800 */
[----:B------:R-:W2:Y:S04]  /*47b10*/  LDL.LU R29, [R1+0x13a4] ;  /* 0x0013a400011d7983 */ /* 0x000ea80000300800 */
[----:B------:R-:W3:Y:S04]  /*47b20*/  LDL.LU R25, [R1+0x13a0] ;  /* 0x0013a00001197983 */ /* 0x000ee80000300800 */
[----:B------:R-:W3:Y:S04]  /*47b30*/  LDL.LU R24, [R1+0x139c] ;  /* 0x00139c0001187983 */ /* 0x000ee80000300800 */
[----:B------:R-:W4:Y:S04]  /*47b40*/  LDL.LU R2, [R1+0x1398] ;  /* 0x0013980001027983 */ /* 0x000f280000300800 */
[----:B------:R-:W4:Y:S01]  /*47b50*/  LDL.LU R3, [R1+0x1394] ;  /* 0x0013940001037983 */ /* 0x000f220000300800 */
[----:B------:R-:W-:-:S02]  /*47b60*/  F2FP.PACK_AB R27, R26, R27 ;  /* 0x0000001b1a1b723e */ /* 0x000fc400000000ff */
[----:B------:R-:W-:Y:S02]  /*47b70*/  F2FP.PACK_AB R20, R0, R20 ;  /* 0x000000140014723e */ /* 0x000fe400000000ff */
[----:B--2---:R-:W-:Y:S02]  /*47b80*/  F2FP.PACK_AB R26, R29, R28 ;  /* 0x0000001c1d1a723e */ /* 0x004fe400000000ff */
[----:B---3--:R-:W-:Y:S02]  /*47b90*/  F2FP.PACK_AB R25, R25, R24 ;  /* 0x000000181919723e */ /* 0x008fe400000000ff */
[----:B----4-:R-:W-:Y:S02]  /*47ba0*/  F2FP.PACK_AB R24, R3, R2 ;  /* 0x000000020318723e */ /* 0x010fe400000000ff */
.L_x_1:
[----:B0-----:R-:W2:Y:S04]  /*47bb0*/  LDL.LU R0, [R1+0xf3c] ;  /* 0x000f3c0001007983 */ /* 0x001ea80000300800 */
[----:B------:R-:W3:Y:S04]  /*47bc0*/  LDL.LU R3, [R1+0xf10] ;  /* 0x000f100001037983 */ /* 0x000ee80000300800 */
[----:B------:R-:W0:Y:S02]  /*47bd0*/  S2R R29, SR_TID.X ;  /* 0x00000000001d7919 */ /* 0x000e240000002100 */
[----:B0-----:R-:W-:-:S02]  /*47be0*/  IMAD.SHL.U32 R2, R29, 0x4, RZ ;  /* 0x000000041d027824 */ /* 0x001fc400078e00ff */
[----:B------:R-:W-:Y:S01]  /*47bf0*/  BAR.SYNC.DEFER_BLOCKING 0x0 ;  /* 0x0000000000007b1d */ /* 0x000fe20000010000 */
[----:B--2---:R-:W-:-:S04]  /*47c00*/  LOP3.LUT R0, R0, 0x60, RZ, 0xc0, !PT ;  /* 0x0000006000007812 */ /* 0x004fc800078ec0ff */
[----:B------:R-:W-:Y:S01]  /*47c10*/  LOP3.LUT R0, R0, 0x70, R2, 0x78, !PT ;  /* 0x0000007000007812 */ /* 0x000fe200078e7802 */
[----:B------:R-:W-:Y:S01]  /*47c20*/  IMAD.SHL.U32 R2, R29, 0x400, RZ ;  /* 0x000004001d027824 */ /* 0x000fe200078e00ff */
[----:B---3--:R-:W-:-:S04]  /*47c30*/  LOP3.LUT R28, R3, 0x1800, RZ, 0xc0, !PT ;  /* 0x00001800031c7812 */ /* 0x008fc800078ec0ff */
[----:B------:R-:W-:-:S04]  /*47c40*/  LOP3.LUT R2, R2, 0x6000, RZ, 0xc0, !PT ;  /* 0x0000600002027812 */ /* 0x000fc800078ec0ff */
[----:B------:R-:W-:-:S05]  /*47c50*/  IADD3 R28, R0, R2, R28 ;  /* 0x00000002001c7210 */ /* 0x000fca0007ffe01c */
[----:B------:R0:W-:Y:S04]  /*47c60*/  STS.128 [R28], R24 ;  /* 0x000000181c007388 */ /* 0x0001e80000000c00 */
[----:B0-----:R-:W2:Y:S04]  /*47c70*/  LDL.LU R24, [R1+0x90] ;  /* 0x0000900001187983 */ /* 0x001ea80000300800 */
[----:B------:R-:W2:Y:S04]  /*47c80*/  LDL.LU R25, [R1+0x94] ;  /* 0x0000940001197983 */ /* 0x000ea80000300800 */
[----:B------:R-:W3:Y:S04]  /*47c90*/  LDL.LU R26, [R1+0x98] ;  /* 0x00009800011a7983 */ /* 0x000ee80000300800 */
[----:B------:R-:W3:Y:S04]  /*47ca0*/  LDL.LU R27, [R1+0x9c] ;  /* 0x00009c00011b7983 */ /* 0x000ee80000300800 */
[----:B---3--:R-:W-:Y:S04]  /*47cb0*/  STL.64 [R1+0x1490], R26 ;  /* 0x0014901a01007387 */ /* 0x008fe80000100a00 */
[----:B--2---:R0:W-:Y:S04]  /*47cc0*/  STL.64 [R1+0x1488], R24 ;  /* 0x0014881801007387 */ /* 0x0041e80000100a00 */
        /* <DEDUP_REMOVED lines=16> */
[----:B------:R-:W-:Y:S04]  /*47dd0*/  STS.128 [R28+0x400], R20 ;  /* 0x000400141c007388 */ /* 0x000fe80000000c00 */
[----:B------:R-:W-:Y:S04]  /*47de0*/  STS.128 [R28+0x80], R16 ;  /* 0x000080101c007388 */ /* 0x000fe80000000c00 */
[----:B---3--:R-:W-:Y:S04]  /*47df0*/  STL.64 [R1+0x14c0], R26 ;  /* 0x0014c01a01007387 */ /* 0x008fe80000100a00 */
[----:B--2---:R0:W-:Y:S04]  /*47e00*/  STL.64 [R1+0x14b8], R24 ;  /* 0x0014b81801007387 */ /* 0x0041e80000100a00 */
[----:B0-----:R-:W2:Y:S04]  /*47e10*/  LDL.LU R24, [R1] ;  /* 0x0000000001187983 */ /* 0x001ea80000300800 */
[----:B------:R-:W2:Y:S04]  /*47e20*/  LDL.LU R25, [R1+0x4] ;  /* 0x0000040001197983 */ /* 0x000ea80000300800 */
[----:B------:R-:W2:Y:S04]  /*47e30*/  LDL.LU R26, [R1+0x8] ;  /* 0x00000800011a7983 */ /* 0x000ea80000300800 */
[----:B------:R-:W2:Y:S04]  /*47e40*/  LDL.LU R27, [R1+0xc] ;  /* 0x00000c00011b7983 */ /* 0x000ea80000300800 */
[----:B------:R-:W3:Y:S04]  /*47e50*/  LDL.LU R20, [R1+0x80] ;  /* 0x0000800001147983 */ /* 0x000ee80000300800 */
[----:B------:R-:W3:Y:S04]  /*47e60*/  LDL.LU R21, [R1+0x84] ;  /* 0x0000840001157983 */ /* 0x000ee80000300800 */
[----:B------:R-:W3:Y:S04]  /*47e70*/  LDL.LU R22, [R1+0x88] ;  /* 0x0000880001167983 */ /* 0x000ee80000300800 */
[----:B------:R-:W3:Y:S04]  /*47e80*/  LDL.LU R23, [R1+0x8c] ;  /* 0x00008c0001177983 */ /* 0x000ee80000300800 */
[----:B------:R-:W4:Y:S04]  /*47e90*/  LDL.LU R16, [R1+0x70] ;  /* 0x0000700001107983 */ /* 0x000f280000300800 */
[----:B------:R-:W4:Y:S04]  /*47ea0*/  LDL.LU R17, [R1+0x74] ;  /* 0x0000740001117983 */ /* 0x000f280000300800 */
[----:B------:R-:W4:Y:S04]  /*47eb0*/  LDL.LU R18, [R1+0x78] ;  /* 0x0000780001127983 */ /* 0x000f280000300800 */
[----:B------:R-:W4:Y:S04]  /*47ec0*/  LDL.LU R19, [R1+0x7c] ;  /* 0x00007c0001137983 */ /* 0x000f280000300800 */
[----:B------:R0:W-:Y:S04]  /*47ed0*/  STS.128 [R28+0x480], R12 ;  /* 0x0004800c1c007388 */ /* 0x0001e80000000c00 */
[----:B------:R1:W-:Y:S04]  /*47ee0*/  STS.128 [R28+0x100], R8 ;  /* 0x000100081c007388 */ /* 0x0003e80000000c00 */
[----:B------:R5:W-:Y:S04]  /*47ef0*/  STS.128 [R28+0x500], R4 ;  /* 0x000500041c007388 */ /* 0x000be80000000c00 */
[----:B0-----:R-:W3:Y:S04]  /*47f00*/  LDL.LU R12, [R1+0x60] ;  /* 0x00006000010c7983 */ /* 0x001ee80000300800 */
[----:B------:R-:W3:Y:S04]  /*47f10*/  LDL.LU R13, [R1+0x64] ;  /* 0x00006400010d7983 */ /* 0x000ee80000300800 */
[----:B------:R-:W3:Y:S04]  /*47f20*/  LDL.LU R14, [R1+0x68] ;  /* 0x00006800010e7983 */ /* 0x000ee80000300800 */
[----:B------:R-:W3:Y:S04]  /*47f30*/  LDL.LU R15, [R1+0x6c] ;  /* 0x00006c00010f7983 */ /* 0x000ee80000300800 */
[----:B-1----:R-:W3:Y:S04]  /*47f40*/  LDL.LU R8, [R1+0x50] ;  /* 0x0000500001087983 */ /* 0x002ee80000300800 */
[----:B------:R-:W3:Y:S04]  /*47f50*/  LDL.LU R9, [R1+0x54] ;  /* 0x0000540001097983 */ /* 0x000ee80000300800 */
[----:B------:R-:W3:Y:S04]  /*47f60*/  LDL.LU R10, [R1+0x58] ;  /* 0x00005800010a7983 */ /* 0x000ee80000300800 */
[----:B------:R-:W3:Y:S04]  /*47f70*/  LDL.LU R11, [R1+0x5c] ;  /* 0x00005c00010b7983 */ /* 0x000ee80000300800 */
[----:B-----5:R-:W5:Y:S04]  /*47f80*/  LDL.LU R4, [R1+0x40] ;  /* 0x0000400001047983 */ /* 0x020f680000300800 */
[----:B------:R-:W5:Y:S04]  /*47f90*/  LDL.LU R5, [R1+0x44] ;  /* 0x0000440001057983 */ /* 0x000f680000300800 */
[----:B------:R-:W5:Y:S04]  /*47fa0*/  LDL.LU R6, [R1+0x48] ;  /* 0x0000480001067983 */ /* 0x000f680000300800 */
[----:B------:R-:W5:Y:S01]  /*47fb0*/  LDL.LU R7, [R1+0x4c] ;  /* 0x00004c0001077983 */ /* 0x000f620000300800 */
[----:B------:R-:W-:-:S02]  /*47fc0*/  IMAD.SHL.U32 R3, R29, 0x10, RZ ;  /* 0x000000101d037824 */ /* 0x000fc400078e00ff */
[----:B------:R-:W-:-:S03]  /*47fd0*/  IMAD.SHL.U32 R0, R29, 0x1000, RZ ;  /* 0x000010001d007824 */ /* 0x000fc600078e00ff */
[----:B------:R-:W-:-:S04]  /*47fe0*/  LOP3.LUT R3, R3, 0x7f0, RZ, 0xc0, !PT ;  /* 0x000007f003037812 */ /* 0x000fc800078ec0ff */
[----:B------:R-:W-:Y:S01]  /*47ff0*/  LOP3.LUT R3, R3, 0x6000, R0, 0xf8, !PT ;  /* 0x0000600003037812 */ /* 0x000fe200078ef800 */
[----:B--2---:R0:W-:Y:S04]  /*48000*/  STS.128 [R28+0x180], R24 ;  /* 0x000180181c007388 */ /* 0x0041e80000000c00 */
[----:B0-----:R-:W2:Y:S04]  /*48010*/  LDL.LU.64 R26, [R1+0x14c0] ;  /* 0x0014c000011a7983 */ /* 0x001ea80000300a00 */
[----:B------:R-:W2:Y:S04]  /*48020*/  LDL.LU.64 R24, [R1+0x14b8] ;  /* 0x0014b80001187983 */ /* 0x000ea80000300a00 */
        /* <DEDUP_REMOVED lines=8> */
[----:B------:R-:W2:Y:S01]  /*480b0*/  LDL.LU.64 R24, [R1+0x1488] ;  /* 0x0014880001187983 */ /* 0x000ea20000300a00 */
[----:B------:R-:W-:-:S02]  /*480c0*/  LOP3.LUT R29, R3, 0x20, RZ, 0x3c, !PT ;  /* 0x00000020031d7812 */ /* 0x000fc400078e3cff */
[C---:B------:R-:W-:Y:S01]  /*480d0*/  LOP3.LUT R2, R3.reuse, 0x40, RZ, 0x3c, !PT ;  /* 0x0000004003027812 */ /* 0x040fe200078e3cff */
[----:B-----5:R-:W-:Y:S01]  /*480e0*/  STS.128 [R28+0x280], R4 ;  /* 0x000280041c007388 */ /* 0x020fe20000000c00 */
[----:B------:R-:W-:-:S03]  /*480f0*/  LOP3.LUT R0, R3, 0x60, RZ, 0x3c, !PT ;  /* 0x0000006003007812 */ /* 0x000fc600078e3cff */
[----:B---3--:R-:W-:Y:S04]  /*48100*/  STS.128 [R28+0x680], R8 ;  /* 0x000680081c007388 */ /* 0x008fe80000000c00 */
[----:B------:R-:W-:Y:S04]  /*48110*/  STS.128 [R28+0x300], R12 ;  /* 0x0003000c1c007388 */ /* 0x000fe80000000c00 */
[----:B----4-:R-:W-:Y:S04]  /*48120*/  STS.128 [R28+0x700], R16 ;  /* 0x000700101c007388 */ /* 0x010fe80000000c00 */
[----:B------:R-:W-:Y:S04]  /*48130*/  STS.128 [R28+0x380], R20 ;  /* 0x000380141c007388 */ /* 0x000fe80000000c00 */
[----:B--2---:R-:W-:Y:S04]  /*48140*/  STS.128 [R28+0x780], R24 ;  /* 0x000780181c007388 */ /* 0x004fe80000000c00 */
[----:B------:R-:W-:Y:S06]  /*48150*/  BAR.SYNC.DEFER_BLOCKING 0x0 ;  /* 0x0000000000007b1d */ /* 0x000fec0000010000 */
[----:B------:R-:W0:Y:S04]  /*48160*/  LDS.128 R4, [R3] ;  /* 0x0000000003047984 */ /* 0x000e280000000c00 */
[----:B------:R-:W1:Y:S04]  /*48170*/  LDS.128 R12, [R3+0x800] ;  /* 0x00080000030c7984 */ /* 0x000e680000000c00 */
[----:B------:R-:W2:Y:S04]  /*48180*/  LDS.128 R8, [R3+0x1000] ;  /* 0x0010000003087984 */ /* 0x000ea80000000c00 */
[----:B------:R-:W-:Y:S04]  /*48190*/  LDS.128 R16, [R0+0x1000] ;  /* 0x0010000000107984 */ /* 0x000fe80000000c00 */
[----:B0-----:R-:W-:Y:S04]  /*481a0*/  STL.64 [R1+0x50], R4 ;  /* 0x0000500401007387 */ /* 0x001fe80000100a00 */
[----:B------:R-:W-:Y:S04]  /*481b0*/  STL.64 [R1+0x58], R6 ;  /* 0x0000580601007387 */ /* 0x000fe80000100a00 */
[----:B------:R-:W0:Y:S04]  /*481c0*/  LDS.128 R4, [R3+0x1800] ;  /* 0x0018000003047984 */ /* 0x000e280000000c00 */
[----:B-1----:R-:W-:Y:S04]  /*481d0*/  STL.64 [R1+0x80], R12 ;  /* 0x0000800c01007387 */ /* 0x002fe80000100a00 */
[----:B------:R-:W-:Y:S04]  /*481e0*/  STL.64 [R1+0x88], R14 ;  /* 0x0000880e01007387 */ /* 0x000fe80000100a00 */
[----:B------:R-:W-:Y:S04]  /*481f0*/  STL [R1+0x13c0], R3 ;  /* 0x0013c00301007387 */ /* 0x000fe80000100800 */
[----:B--2---:R-:W-:Y:S04]  /*48200*/  STL.64 [R1+0x70], R8 ;  /* 0x0000700801007387 */ /* 0x004fe80000100a00 */
[----:B------:R-:W-:Y:S04]  /*48210*/  STL.64 [R1+0x78], R10 ;  /* 0x0000780a01007387 */ /* 0x000fe80000100a00 */
[----:B------:R-:W1:Y:S04]  /*48220*/  LDS.128 R12, [R29] ;  /* 0x000000001d0c7984 */ /* 0x000e680000000c00 */
[----:B------:R-:W-:Y:S04]  /*48230*/  LDS.128 R8, [R29+0x800] ;  /* 0x000800001d087984 */ /* 0x000fe80000000c00 */
[----:B0-----:R-:W-:Y:S04]  /*48240*/  STL.64 [R1+0x60], R4 ;  /* 0x0000600401007387 */ /* 0x001fe80000100a00 */
[----:B------:R-:W-:Y:S04]  /*48250*/  STL.64 [R1+0x68], R6 ;  /* 0x0000680601007387 */ /* 0x000fe80000100a00 */
[----:B------:R-:W0:Y:S04]  /*48260*/  LDS.128 R4, [R29+0x1000] ;  /* 0x001000001d047984 */ /* 0x000e280000000c00 */
[----:B-1----:R-:W-:Y:S04]  /*48270*/  STL.64 [R1+0x40], R12 ;  /* 0x0000400c01007387 */ /* 0x002fe80000100a00 */
[----:B------:R-:W-:Y:S04]  /*48280*/  STL.64 [R1+0x48], R14 ;  /* 0x0000480e01007387 */ /* 0x000fe80000100a00 */
[----:B------:R-:W-:Y:S04]  /*48290*/  LDS.128 R12, [R0+0x800] ;  /* 0x00080000000c7984 */ /* 0x000fe80000000c00 */
[----:B0-----:R-:W-:Y:S01]  /*482a0*/  STL.64 [R1+0x20], R4 ;  /* 0x0000200401007387 */ /* 0x001fe20000100a00 */
[----:B------:R-:W-:-:S03]  /*482b0*/  IMAD.MOV.U32 R3, RZ, RZ, R7 ;  /* 0x000000ffff037224 */ /* 0x000fc600078e0007 */
[----:B------:R-:W-:Y:S04]  /*482c0*/  STL.64 [R1+0x30], R8 ;  /* 0x0000300801007387 */ /* 0x000fe80000100a00 */
[----:B------:R-:W-:Y:S04]  /*482d0*/  STL.64 [R1+0x38], R10 ;  /* 0x0000380a01007387 */ /* 0x000fe80000100a00 */
[----:B------:R-:W-:Y:S04]  /*482e0*/  STL [R1+0x28], R6 ;  /* 0x0000280601007387 */ /* 0x000fe80000100800 */
[----:B------:R-:W0:Y:S04]  /*482f0*/  LDS.128 R4, [R29+0x1800] ;  /* 0x001800001d047984 */ /* 0x000e280000000c00 */
[----:B------:R-:W-:Y:S04]  /*48300*/  STL [R1+0x13c8], R3 ;  /* 0x0013c80301007387 */ /* 0x000fe80000100800 */
[----:B------:R-:W-:Y:S04]  /*48310*/  STL [R1+0x13c4], R29 ;  /* 0x0013c41d01007387 */ /* 0x000fe80000100800 */
[----:B------:R-:W-:Y:S04]  /*48320*/  LDS.128 R8, [R2] ;  /* 0x0000000002087984 */ /* 0x000fe80000000c00 */
[----:B0-----:R-:W-:Y:S04]  /*48330*/  STL.64 [R1+0x90], R4 ;  /* 0x0000900401007387 */ /* 0x001fe80000100a00 */
[----:B------:R-:W-:Y:S04]  /*48340*/  STL.64 [R1+0x98], R6 ;  /* 0x0000980601007387 */ /* 0x000fe80000100a00 */
[----:B------:R-:W0:Y:S04]  /*48350*/  LDS.128 R4, [R2+0x800] ;  /* 0x0008000002047984 */ /* 0x000e280000000c00 */
[----:B0-----:R-:W-:Y:S01]  /*48360*/  STL.64 [R1], R4 ;  /* 0x0000000401007387 */ /* 0x001fe20000100a00 */
[----:B------:R-:W-:-:S03]  /*48370*/  IMAD.MOV.U32 R29, RZ, RZ, R7 ;  /* 0x000000ffff1d7224 */ /* 0x000fc600078e0007 */
[----:B------:R-:W-:Y:S04]  /*48380*/  STL.64 [R1+0x10], R8 ;  /* 0x0000100801007387 */ /* 0x000fe80000100a00 */
[----:B------:R-:W-:Y:S04]  /*48390*/  STL.64 [R1+0x18], R10 ;  /* 0x0000180a01007387 */ /* 0x000fe80000100a00 */
[----:B------:R-:W-:Y:S04]  /*483a0*/  STL [R1+0x8], R6 ;  /* 0x0000080601007387 */ /* 0x000fe80000100800 */
[----:B------:R-:W2:Y:S04]  /*483b0*/  LDL.LU R20, [R1+0xc0] ;  /* 0x0000c00001147983 */ /* 0x000ea80000300800 */
[----:B------:R-:W2:Y:S04]  /*483c0*/  LDL.LU R21, [R1+0xc4] ;  /* 0x0000c40001157983 */ /* 0x000ea80000300800 */
[----:B------:R-:W3:Y:S04]  /*483d0*/  LDL.LU R22, [R1+0xc8] ;  /* 0x0000c80001167983 */ /* 0x000ee80000300800 */
[----:B------:R-:W3:Y:S04]  /*483e0*/  LDL.LU R23, [R1+0xcc] ;  /* 0x0000cc0001177983 */ /* 0x000ee80000300800 */
[----:B------:R-:W0:Y:S04]  /*483f0*/  LDS.128 R4, [R2+0x1000] ;  /* 0x0010000002047984 */ /* 0x000e280000000c00 */
[----:B------:R-:W1:Y:S04]  /*48400*/  LDS.128 R8, [R2+0x1800] ;  /* 0x0018000002087984 */ /* 0x000e680000000c00 */
[----:B---3--:R-:W-:Y:S04]  /*48410*/  STL.64 [R1+0x1480], R22 ;  /* 0x0014801601007387 */ /* 0x008fe80000100a00 */
[----:B--2---:R-:W-:Y:S04]  /*48420*/  STL.64 [R1+0x1478], R20 ;  /* 0x0014781401007387 */ /* 0x004fe80000100a00 */
[----:B------:R-:W2:Y:S04]  /*48430*/  LDL.LU R24, [R1+0xd0] ;  /* 0x0000d00001187983 */ /* 0x000ea80000300800 */
[----:B------:R-:W2:Y:S04]  /*48440*/  LDL.LU R25, [R1+0xd4] ;  /* 0x0000d40001197983 */ /* 0x000ea80000300800 */
[----:B------:R-:W2:Y:S04]  /*48450*/  LDL.LU R26, [R1+0xd8] ;  /* 0x0000d800011a7983 */ /* 0x000ea80000300800 */
[----:B------:R-:W2:Y:S04]  /*48460*/  LDL.LU R27, [R1+0xdc] ;  /* 0x0000dc00011b7983 */ /* 0x000ea80000300800 */
[----:B------:R-:W-:Y:S04]  /*48470*/  STL [R1+0x13cc], R29 ;  /* 0x0013cc1d01007387 */ /* 0x000fe80000100800 */
[----:B0-----:R-:W-:Y:S04]  /*48480*/  STL [R1+0x13fc], R4 ;  /* 0x0013fc0401007387 */ /* 0x001fe80000100800 */
[----:B------:R-:W-:Y:S04]  /*48490*/  STL [R1+0x13e8], R5 ;  /* 0x0013e80501007387 */ /* 0x000fe80000100800 */
[----:B------:R0:W-:Y:S04]  /*484a0*/  STL [R1+0x13d8], R6 ;  /* 0x0013d80601007387 */ /* 0x0001e80000100800 */
[----:B------:R-:W-:Y:S04]  /*484b0*/  STL [R1+0x13d0], R7 ;  /* 0x0013d00701007387 */ /* 0x000fe80000100800 */
[----:B-1----:R-:W-:Y:S01]  /*484c0*/  STL [R1+0x154], R9 ;  /* 0x0001540901007387 */ /* 0x002fe20000100800 */
[----:B0-----:R-:W-:-:S03]  /*484d0*/  IMAD.MOV.U32 R6, RZ, RZ, R8 ;  /* 0x000000ffff067224 */ /* 0x001fc600078e0008 */
[----:B------:R-:W-:Y:S04]  /*484e0*/  STL.64 [R1+0x158], R10 ;  /* 0x0001580a01007387 */ /* 0x000fe80000100a00 */
[----:B------:R-:W0:Y:S04]  /*484f0*/  LDS.128 R8, [R0] ;  /* 0x0000000000087984 */ /* 0x000e280000000c00 */
[----:B------:R-:W1:Y:S04]  /*48500*/  LDS.128 R20, [R0+0x1800] ;  /* 0x0018000000147984 */ /* 0x000e680000000c00 */
[----:B------:R-:W-:Y:S06]  /*48510*/  BAR.SYNC.DEFER_BLOCKING 0x0 ;  /* 0x0000000000007b1d */ /* 0x000fec0000010000 */
[----:B0-----:R-:W-:Y:S04]  /*48520*/  STL [R1+0x13ec], R9 ;  /* 0x0013ec0901007387 */ /* 0x001fe80000100800 */
[----:B------:R-:W-:Y:S04]  /*48530*/  STL [R1+0x13dc], R10 ;  /* 0x0013dc0a01007387 */ /* 0x000fe80000100800 */
[----:B------:R-:W-:Y:S04]  /*48540*/  STL [R1+0x13d4], R11 ;  /* 0x0013d40b01007387 */ /* 0x000fe80000100800 */
[----:B------:R-:W-:Y:S04]  /*48550*/  STL [R1+0x13f0], R13 ;  /* 0x0013f00d01007387 */ /* 0x000fe80000100800 */
[----:B------:R-:W-:Y:S04]  /*48560*/  STL [R1+0x13e4], R14 ;  /* 0x0013e40e01007387 */ /* 0x000fe80000100800 */
[----:B------:R-:W-:Y:S04]  /*48570*/  STL [R1+0x13e0], R15 ;  /* 0x0013e00f01007387 */ /* 0x000fe80000100800 */
[----:B------:R0:W-:Y:S04]  /*48580*/  STL [R1+0x1418], R12 ;  /* 0x0014180c01007387 */ /* 0x0001e80000100800 */
[----:B0-----:R-:W3:Y:S04]  /*48590*/  LDL.LU R12, [R1+0xb0] ;  /* 0x0000b000010c7983 */ /* 0x001ee80000300800 */
[----:B------:R-:W3:Y:S04]  /*485a0*/  LDL.LU R13, [R1+0xb4] ;  /* 0x0000b400010d7983 */ /* 0x000ee80000300800 */
[----:B------:R-:W3:Y:S04]  /*485b0*/  LDL.LU R14, [R1+0xb8] ;  /* 0x0000b800010e7983 */ /* 0x000ee80000300800 */
[----:B------:R-:W3:Y:S04]  /*485c0*/  LDL.LU R15, [R1+0xbc] ;  /* 0x0000bc00010f7983 */ /* 0x000ee80000300800 */
[----:B------:R-:W-:Y:S04]  /*485d0*/  STL [R1+0x13f8], R18 ;  /* 0x0013f81201007387 */ /* 0x000fe80000100800 */
[----:B------:R-:W-:Y:S04]  /*485e0*/  STL [R1+0x13f4], R19 ;  /* 0x0013f41301007387 */ /* 0x000fe80000100800 */
[----:B------:R0:W-:Y:S01]  /*485f0*/  STL.64 [R1+0x1460], R16 ;  /* 0x0014601001007387 */ /* 0x0001e20000100a00 */
[----:B-1----:R-:W-:-:S02]  /*48600*/  IMAD.MOV.U32 R3, RZ, RZ, R22 ;  /* 0x000000ffff037224 */ /* 0x002fc400078e0016 */
[----:B------:R-:W-:Y:S02]  /*48610*/  IMAD.MOV.U32 R7, RZ, RZ, R20 ;  /* 0x000000ffff077224 */ /* 0x000fe400078e0014 */
[----:B------:R-:W-:Y:S01]  /*48620*/  IMAD.MOV.U32 R29, RZ, RZ, R21 ;  /* 0x000000ffff1d7224 */ /* 0x000fe200078e0015 */
[----:B0-----:R-:W4:Y:S04]  /*48630*/  LDL.LU R16, [R1+0xa0] ;  /* 0x0000a00001107983 */ /* 0x001f280000300800 */
[----:B------:R-:W4:Y:S04]  /*48640*/  LDL.LU R17, [R1+0xa4] ;  /* 0x0000a40001117983 */ /* 0x000f280000300800 */
[----:B------:R-:W4:Y:S04]  /*48650*/  LDL.LU R18, [R1+0xa8] ;  /* 0x0000a80001127983 */ /* 0x000f280000300800 */
[----:B------:R-:W4:Y:S04]  /*48660*/  LDL.LU R19, [R1+0xac] ;  /* 0x0000ac0001137983 */ /* 0x000f280000300800 */
[----:B------:R0:W-:Y:S04]  /*48670*/  STL [R1+0x16c], R23 ;  /* 0x00016c1701007387 */ /* 0x0001e80000100800 */
[----:B0-----:R-:W5:Y:S04]  /*48680*/  LDL.LU.64 R22, [R1+0x1480] ;  /* 0x0014800001167983 */ /* 0x001f680000300a00 */
[----:B------:R-:W5:Y:S04]  /*48690*/  LDL.LU.64 R20, [R1+0x1478] ;  /* 0x0014780001147983 */ /* 0x000f680000300a00 */
[----:B------:R-:W-:Y:S04]  /*486a0*/  STL.64 [R1+0x1400], R6 ;  /* 0x0014000601007387 */ /* 0x000fe80000100a00 */
[----:B--2---:R-:W-:Y:S04]  /*486b0*/  STS.128 [R28+0x480], R24 ;  /* 0x000480181c007388 */ /* 0x004fe80000000c00 */
[----:B---3--:R-:W-:Y:S04]  /*486c0*/  STS.128 [R28+0x400], R12 ;  /* 0x0004000c1c007388 */ /* 0x008fe80000000c00 */
[----:B----4-:R-:W-:Y:S04]  /*486d0*/  STS.128 [R28], R16 ;  /* 0x000000101c007388 */ /* 0x010fe80000000c00 */
[----:B-----5:R0:W-:Y:S04]  /*486e0*/  STS.128 [R28+0x80], R20 ;  /* 0x000080141c007388 */ /* 0x0201e80000000c00 */
        /* <DEDUP_REMOVED lines=16> */
[----:B------:R-:W4:Y:S04]  /*487f0*/  LDL.LU R4, [R1+0xe0] ;  /* 0x0000e00001047983 */ /* 0x000f280000300800 */
[----:B------:R-:W4:Y:S04]  /*48800*/  LDL.LU R5, [R1+0xe4] ;  /* 0x0000e40001057983 */ /* 0x000f280000300800 */
[----:B------:R-:W4:Y:S04]  /*48810*/  LDL.LU R6, [R1+0xe8] ;  /* 0x0000e80001067983 */ /* 0x000f280000300800 */
[----:B------:R-:W4:Y:S04]  /*48820*/  LDL.LU R7, [R1+0xec] ;  /* 0x0000ec0001077983 */ /* 0x000f280000300800 */
[----:B------:R-:W5:Y:S04]  /*48830*/  LDL.LU R16, [R1+0x100] ;  /* 0x0001000001107983 */ /* 0x000f680000300800 */
[----:B------:R-:W5:Y:S04]  /*48840*/  LDL.LU R17, [R1+0x104] ;  /* 0x0001040001117983 */ /* 0x000f680000300800 */
[----:B------:R-:W2:Y:S04]  /*48850*/  LDL.LU R18, [R1+0x108] ;  /* 0x0001080001127983 */ /* 0x000ea80000300800 */
[----:B------:R-:W2:Y:S04]  /*48860*/  LDL.LU R19, [R1+0x10c] ;  /* 0x00010c0001137983 */ /* 0x000ea80000300800 */
[----:B--2---:R-:W-:Y:S04]  /*48870*/  STL.64 [R1+0x1470], R18 ;  /* 0x0014701201007387 */ /* 0x004fe80000100a00 */
[----:B-----5:R0:W-:Y:S04]  /*48880*/  STL.64 [R1+0x1468], R16 ;  /* 0x0014681001007387 */ /* 0x0201e80000100a00 */
[----:B0-----:R-:W2:Y:S04]  /*48890*/  LDL.LU R16, [R1+0xf0] ;  /* 0x0000f00001107983 */ /* 0x001ea80000300800 */
[----:B------:R-:W2:Y:S04]  /*488a0*/  LDL.LU R17, [R1+0xf4] ;  /* 0x0000f40001117983 */ /* 0x000ea80000300800 */
[----:B------:R-:W2:Y:S04]  /*488b0*/  LDL.LU R18, [R1+0xf8] ;  /* 0x0000f80001127983 */ /* 0x000ea80000300800 */
[----:B------:R-:W2:Y:S04]  /*488c0*/  LDL.LU R19, [R1+0xfc] ;  /* 0x0000fc0001137983 */ /* 0x000ea80000300800 */
[----:B---3--:R-:W-:Y:S04]  /*488d0*/  STL.64 [R1+0x1448], R22 ;  /* 0x0014481601007387 */ /* 0x008fe80000100a00 */
[----:B------:R0:W-:Y:S04]  /*488e0*/  STL.64 [R1+0x1440], R20 ;  /* 0x0014401401007387 */ /* 0x0001e80000100a00 */
[----:B0-----:R-:W3:Y:S04]  /*488f0*/  LDL.LU R20, [R1+0x120] ;  /* 0x0001200001147983 */ /* 0x001ee80000300800 */
[----:B------:R-:W3:Y:S04]  /*48900*/  LDL.LU R21, [R1+0x124] ;  /* 0x0001240001157983 */ /* 0x000ee80000300800 */
[----:B------:R-:W5:Y:S04]  /*48910*/  LDL.LU R22, [R1+0x128] ;  /* 0x0001280001167983 */ /* 0x000f680000300800 */
[----:B------:R-:W5:Y:S04]  /*48920*/  LDL.LU R23, [R1+0x12c] ;  /* 0x00012c0001177983 */ /* 0x000f680000300800 */
[----:B----4-:R-:W-:Y:S04]  /*48930*/  STS.128 [R28+0x100], R4 ;  /* 0x000100041c007388 */ /* 0x010fe80000000c00 */
[----:B-----5:R-:W-:Y:S04]  /*48940*/  STL.64 [R1+0x1458], R22 ;  /* 0x0014581601007387 */ /* 0x020fe80000100a00 */
[----:B---3--:R0:W-:Y:S04]  /*48950*/  STL.64 [R1+0x1450], R20 ;  /* 0x0014501401007387 */ /* 0x0081e80000100a00 */
[----:B0-----:R-:W3:Y:S04]  /*48960*/  LDL.LU R20, [R1+0x110] ;  /* 0x0001100001147983 */ /* 0x001ee80000300800 */
[----:B------:R-:W3:Y:S04]  /*48970*/  LDL.LU R21, [R1+0x114] ;  /* 0x0001140001157983 */ /* 0x000ee80000300800 */
        /* <DEDUP_REMOVED lines=8> */
[----:B------:R-:W5:Y:S04]  /*48a00*/  LDL.LU R26, [R1+0x4f8] ;  /* 0x0004f800011a7983 */ /* 0x000f680000300800 */
[----:B------:R-:W5:Y:S04]  /*48a10*/  LDL.LU R27, [R1+0x4fc] ;  /* 0x0004fc00011b7983 */ /* 0x000f680000300800 */
[----:B------:R-:W3:Y:S04]  /*48a20*/  LDL.LU R9, [R1+0xf9c] ;  /* 0x000f9c0001097983 */ /* 0x000ee80000300800 */
[----:B------:R-:W3:Y:S04]  /*48a30*/  LDL.LU R2, [R1+0xf14] ;  /* 0x000f140001027983 */ /* 0x000ee80000300800 */
[----:B------:R-:W3:Y:S04]  /*48a40*/  LDL.LU R4, [R1+0x510] ;  /* 0x0005100001047983 */ /* 0x000ee80000300800 */
[----:B------:R-:W3:Y:S04]  /*48a50*/  LDL.LU R5, [R1+0x514] ;  /* 0x0005140001057983 */ /* 0x000ee80000300800 */
[----:B------:R-:W3:Y:S04]  /*48a60*/  LDL.LU R6, [R1+0x518] ;  /* 0x0005180001067983 */ /* 0x000ee80000300800 */
[----:B------:R-:W3:Y:S04]  /*48a70*/  LDL.LU R7, [R1+0x51c] ;  /* 0x00051c0001077983 */ /* 0x000ee80000300800 */
[----:B--2---:R-:W-:Y:S04]  /*48a80*/  STS.128 [R28+0x500], R16 ;  /* 0x000500101c007388 */ /* 0x004fe80000000c00 */
[----:B---3--:R-:W-:Y:S04]  /*48a90*/  STL.64 [R1+0x1410], R6 ;  /* 0x0014100601007387 */ /* 0x008fe80000100a00 */
[----:B------:R0:W-:Y:S04]  /*48aa0*/  STL.64 [R1+0x1408], R4 ;  /* 0x0014080401007387 */ /* 0x0001e80000100a00 */
[----:B0-----:R-:W2:Y:S04]  /*48ab0*/  LDL.LU R4, [R1+0x500] ;  /* 0x0005000001047983 */ /* 0x001ea80000300800 */
[----:B------:R-:W2:Y:S04]  /*48ac0*/  LDL.LU R5, [R1+0x504] ;  /* 0x0005040001057983 */ /* 0x000ea80000300800 */
[----:B------:R-:W2:Y:S04]  /*48ad0*/  LDL.LU R6, [R1+0x508] ;  /* 0x0005080001067983 */ /* 0x000ea80000300800 */
[----:B------:R-:W2:Y:S04]  /*48ae0*/  LDL.LU R7, [R1+0x50c] ;  /* 0x00050c0001077983 */ /* 0x000ea80000300800 */
[----:B------:R-:W3:Y:S04]  /*48af0*/  LDL.LU.64 R18, [R1+0x1470] ;  /* 0x0014700001127983 */ /* 0x000ee80000300a00 */
[----:B------:R-:W3:Y:S04]  /*48b00*/  LDL.LU.64 R16, [R1+0x1468] ;  /* 0x0014680001107983 */ /* 0x000ee80000300a00 */
[----:B------:R-:W2:Y:S04]  /*48b10*/  LDL.LU R0, [R1+0x4c8] ;  /* 0x0004c80001007983 */ /* 0x000ea80000300800 */
[----:B------:R-:W-:Y:S04]  /*48b20*/  STS.128 [R28+0x580], R20 ;  /* 0x000580141c007388 */ /* 0x000fe80000000c00 */
[----:B---3--:R0:W-:Y:S04]  /*48b30*/  STS.128 [R28+0x180], R16 ;  /* 0x000180101c007388 */ /* 0x0081e80000000c00 */
[----:B0-----:R-:W3:Y:S04]  /*48b40*/  LDL.LU.64 R16, [R1+0x1460] ;  /* 0x0014600001107983 */ /* 0x001ee80000300a00 */
[----:B------:R-:W2:Y:S04]  /*48b50*/  LDL.LU R11, [R1+0xf18] ;  /* 0x000f1800010b7983 */ /* 0x000ea80000300800 */
[----:B------:R-:W2:Y:S01]  /*48b60*/  LDL.LU R18, [R1+0x50] ;  /* 0x0000500001127983 */ /* 0x000ea20000300800 */
[----:B------:R-:W-:-:S03]  /*48b70*/  ISETP.GE.AND P0, PT, R2, c[0x0][0x178], PT ;  /* 0x00005e0002007a0c */ /* 0x000fc60003f06270 */
[----:B------:R-:W2:Y:S01]  /*48b80*/  LDL.LU.64 R22, [R1+0x1458] ;  /* 0x0014580001167983 */ /* 0x000ea20000300a00 */
[----:B------:R-:W-:-:S03]  /*48b90*/  ISETP.LT.AND P1, PT, R9, c[0x0][0x17c], !P0 ;  /* 0x00005f0009007a0c */ /* 0x000fc60004721270 */
[----:B------:R-:W2:Y:S04]  /*48ba0*/  LDL.LU.64 R20, [R1+0x1450] ;  /* 0x0014500001147983 */ /* 0x000ea80000300a00 */
[----:B--2---:R0:W-:Y:S04]  /*48bb0*/  STS.128 [R28+0x200], R20 ;  /* 0x000200141c007388 */ /* 0x0041e80000000c00 */
[----:B0-----:R-:W2:Y:S04]  /*48bc0*/  LDL.LU.64 R22, [R1+0x1448] ;  /* 0x0014480001167983 */ /* 0x001ea80000300a00 */
[----:B------:R-:W2:Y:S04]  /*48bd0*/  LDL.LU.64 R20, [R1+0x1440] ;  /* 0x0014400001147983 */ /* 0x000ea80000300a00 */
[----:B------:R-:W3:Y:S04]  /*48be0*/  LDL.LU R9, [R1+0xf1c] ;  /* 0x000f1c0001097983 */ /* 0x000ee80000300800 */
[----:B------:R-:W3:Y:S04]  /*48bf0*/  LDL.LU R19, [R1+0x40] ;  /* 0x0000400001137983 */ /* 0x000ee80000300800 */
[----:B--2---:R0:W-:Y:S04]  /*48c00*/  STS.128 [R28+0x600], R20 ;  /* 0x000600141c007388 */ /* 0x0041e80000000c00 */
[----:B0-----:R-:W2:Y:S04]  /*48c10*/  LDL.LU.64 R22, [R1+0x1438] ;  /* 0x0014380001167983 */ /* 0x001ea80000300a00 */
[----:B------:R-:W2:Y:S04]  /*48c20*/  LDL.LU.64 R20, [R1+0x1430] ;  /* 0x0014300001147983 */ /* 0x000ea80000300a00 */
[----:B----4-:R-:W-:Y:S04]  /*48c30*/  STS.128 [R28+0x680], R12 ;  /* 0x0006800c1c007388 */ /* 0x010fe80000000c00 */
[----:B------:R-:W-:Y:S04]  /*48c40*/  STS.128 [R28+0x380], R4 ;  /* 0x000380041c007388 */ /* 0x000fe80000000c00 */
[----:B--2---:R0:W-:Y:S04]  /*48c50*/  STS.128 [R28+0x280], R20 ;  /* 0x000280141c007388 */ /* 0x0041e80000000c00 */
[----:B0-----:R-:W2:Y:S04]  /*48c60*/  LDL.LU.64 R22, [R1+0x1428] ;  /* 0x0014280001167983 */ /* 0x001ea80000300a00 */
[----:B------:R-:W2:Y:S04]  /*48c70*/  LDL.LU.64 R20, [R1+0x1420] ;  /* 0x0014200001147983 */ /* 0x000ea80000300a00 */
[----:B------:R-:W4:Y:S04]  /*48c80*/  LDL.LU R10, [R1+0x10] ;  /* 0x00001000010a7983 */ /* 0x000f280000300800 */
[----:B------:R-:W2:Y:S04]  /*48c90*/  LDL.LU R12, [R1+0x1418] ;  /* 0x00141800010c7983 */ /* 0x000ea80000300800 */
[----:B------:R-:W2:Y:S04]  /*48ca0*/  LDL.LU R15, [R1+0xf20] ;  /* 0x000f2000010f7983 */ /* 0x000ea80000300800 */
[----:B------:R-:W2:Y:S04]  /*48cb0*/  LDL.LU R14, [R1+0xf24] ;  /* 0x000f2400010e7983 */ /* 0x000ea80000300800 */
[----:B------:R-:W2:Y:S04]  /*48cc0*/  LDL.LU R13, [R1+0x80] ;  /* 0x00008000010d7983 */ /* 0x000ea80000300800 */
[----:B------:R-:W2:Y:S04]  /*48cd0*/  LDL.LU.64 R6, [R1+0x1410] ;  /* 0x0014100001067983 */ /* 0x000ea80000300a00 */
[----:B------:R-:W2:Y:S01]  /*48ce0*/  LDL.LU.64 R4, [R1+0x1408] ;  /* 0x0014080001047983 */ /* 0x000ea20000300a00 */
[----:B------:R-:W-:-:S03]  /*48cf0*/  ISETP.LT.AND P3, PT, R11, c[0x0][0x17c], !P0 ;  /* 0x00005f000b007a0c */ /* 0x000fc60004761270 */
[----:B-----5:R0:W-:Y:S02]  /*48d00*/  STS.128 [R28+0x700], R24 ;  /* 0x000700181c007388 */ /* 0x0201e40000000c00 */
[----:B0-----:R-:W-:Y:S02]  /*48d10*/  IMAD R26, R11, c[0x0][0x198], RZ ;  /* 0x000066000b1a7a24 */ /* 0x001fe400078e02ff */
[----:B------:R-:W-:Y:S01]  /*48d20*/  IMAD R2, R2, c[0x0][0x194], RZ ;  /* 0x0000650002027a24 */ /* 0x000fe200078e02ff */
[----:B--2---:R0:W-:Y:S04]  /*48d30*/  STS.128 [R28+0x780], R4 ;  /* 0x000780041c007388 */ /* 0x0041e80000000c00 */
[----:B0-----:R-:W2:Y:S04]  /*48d40*/  LDL.LU.64 R6, [R1+0x1400] ;  /* 0x0014000001067983 */ /* 0x001ea80000300a00 */
[----:B------:R-:W5:Y:S04]  /*48d50*/  LDL.LU R11, [R1+0xf28] ;  /* 0x000f2800010b7983 */ /* 0x000f680000300800 */
[----:B------:R-:W2:Y:S04]  /*48d60*/  LDL.LU R4, [R1+0xf2c] ;  /* 0x000f2c0001047983 */ /* 0x000ea80000300800 */
[----:B------:R0:W-:Y:S04]  /*48d70*/  STS.128 [R28+0x300], R20 ;  /* 0x000300141c007388 */ /* 0x0001e80000000c00 */
[----:B------:R-:W-:Y:S01]  /*48d80*/  BAR.SYNC.DEFER_BLOCKING 0x0 ;  /* 0x0000000000007b1d */ /* 0x000fe20000010000 */
[----:B------:R-:W-:Y:S01]  /*48d90*/  ISETP.LT.AND P4, PT, R0, c[0x0][0x17c], !P0 ;  /* 0x00005f0000007a0c */ /* 0x000fe20004781270 */
[----:B---3--:R-:W-:-:S02]  /*48da0*/  IMAD R25, R9, c[0x0][0x198], RZ ;  /* 0x0000660009197a24 */ /* 0x008fc400078e02ff */
[----:B0-----:R-:W-:Y:S01]  /*48db0*/  IMAD R21, R0, c[0x0][0x198], RZ ;  /* 0x0000660000157a24 */ /* 0x001fe200078e02ff */
[----:B------:R-:W-:-:S04]  /*48dc0*/  LEA R0, P2, R2, c[0x0][0x170], 0x1 ;  /* 0x00005c0002007a11 */ /* 0x000fc800078408ff */
[----:B------:R-:W-:Y:S02]  /*48dd0*/  LEA.HI.X.SX32 R2, R2, c[0x0][0x174], 0x1, P2 ;  /* 0x00005d0002027a11 */ /* 0x000fe400010f0eff */
[-C--:B------:R-:W-:Y:S02]  /*48de0*/  LEA R22, P5, R21, R0.reuse, 0x1 ;  /* 0x0000000015167211 */ /* 0x080fe400078a08ff */
[----:B------:R-:W-:Y:S02]  /*48df0*/  ISETP.LT.AND P2, PT, R9, c[0x0][0x17c], !P0 ;  /* 0x00005f0009007a0c */ /* 0x000fe40004741270 */
[----:B------:R-:W-:Y:S01]  /*48e00*/  LEA R20, P6, R26, R0, 0x1 ;  /* 0x000000001a147211 */ /* 0x000fe200078c08ff */
[----:B------:R-:W-:Y:S01]  /*48e10*/  IMAD R27, R14, c[0x0][0x198], RZ ;  /* 0x000066000e1b7a24 */ /* 0x000fe200078e02ff */
[----:B------:R-:W-:Y:S01]  /*48e20*/  LEA.HI.X.SX32 R23, R21, R2, 0x1, P5 ;  /* 0x0000000215177211 */ /* 0x000fe200028f0eff */
[----:B------:R-:W3:Y:S01]  /*48e30*/  LDL.LU R9, [R1+0x30] ;  /* 0x0000300001097983 */ /* 0x000ee20000300800 */
[----:B------:R-:W-:-:S02]  /*48e40*/  LEA R24, P5, R25, R0, 0x1 ;  /* 0x0000000019187211 */ /* 0x000fc400078a08ff */
[-C--:B------:R-:W-:Y:S01]  /*48e50*/  LEA.HI.X.SX32 R21, R26, R2.reuse, 0x1, P6 ;  /* 0x000000021a157211 */ /* 0x080fe200030f0eff */
[----:B------:R0:W-:Y:S01]  /*48e60*/  @P4 STG.E.U16 [R22.64], R18 ;  /* 0x0000001216004986 */ /* 0x0001e2000c10150a */
[----:B------:R-:W-:-:S03]  /*48e70*/  LEA.HI.X.SX32 R25, R25, R2, 0x1, P5 ;  /* 0x0000000219197211 */ /* 0x000fc600028f0eff */
[----:B------:R-:W-:Y:S01]  /*48e80*/  @P3 STG.E.U16 [R20.64], R19 ;  /* 0x0000001314003986 */ /* 0x000fe2000c10150a */
[----:B------:R-:W-:-:S03]  /*48e90*/  ISETP.LT.AND P3, PT, R14, c[0x0][0x17c], !P0 ;  /* 0x00005f000e007a0c */ /* 0x000fc60004761270 */
[----:B----4-:R1:W-:Y:S01]  /*48ea0*/  @P2 STG.E.U16 [R24.64], R10 ;  /* 0x0000000a18002986 */ /* 0x0103e2000c10150a */
[----:B------:R-:W-:-:S03]  /*48eb0*/  ISETP.LT.AND P4, PT, R15, c[0x0][0x17c], !P0 ;  /* 0x00005f000f007a0c */ /* 0x000fc60004781270 */
[----:B------:R-:W4:Y:S01]  /*48ec0*/  LDL.LU R5, [R1] ;  /* 0x0000000001057983 */ /* 0x000f220000300800 */
[----:B0-----:R-:W-:-:S03]  /*48ed0*/  IMAD R22, R15, c[0x0][0x198], RZ ;  /* 0x000066000f167a24 */ /* 0x001fc600078e02ff */
[----:B------:R-:W4:Y:S01]  /*48ee0*/  LDL.LU R14, [R1+0xf34] ;  /* 0x000f3400010e7983 */ /* 0x000f220000300800 */
[----:B-1----:R-:W-:-:S03]  /*48ef0*/  LEA R24, P5, R27, R0, 0x1 ;  /* 0x000000001b187211 */ /* 0x002fc600078a08ff */
[----:B------:R-:W4:Y:S01]  /*48f00*/  LDL.LU R15, [R1+0xf38] ;  /* 0x000f3800010f7983 */ /* 0x000f220000300800 */
[----:B------:R-:W-:-:S03]  /*48f10*/  LEA.HI.X.SX32 R25, R27, R2, 0x1, P5 ;  /* 0x000000021b197211 */ /* 0x000fc600028f0eff */
[----:B------:R-:W4:Y:S01]  /*48f20*/  LDL.LU R28, [R1+0x70] ;  /* 0x00007000011c7983 */ /* 0x000f220000300800 */
[----:B------:R-:W-:-:S04]  /*48f30*/  LEA R20, P6, R22, R0, 0x1 ;  /* 0x0000000016147211 */ /* 0x000fc800078c08ff */
[----:B------:R-:W-:-:S05]  /*48f40*/  LEA.HI.X.SX32 R21, R22, R2, 0x1, P6 ;  /* 0x0000000216157211 */ /* 0x000fca00030f0eff */
[----:B------:R0:W-:Y:S01]  /*48f50*/  @P4 STG.E.U16 [R20.64], R8 ;  /* 0x0000000814004986 */ /* 0x0001e2000c10150a */
[C---:B-----5:R-:W-:Y:S01]  /*48f60*/  IMAD R23, R11.reuse, c[0x0][0x198], RZ ;  /* 0x000066000b177a24 */ /* 0x060fe200078e02ff */
[----:B------:R-:W-:Y:S02]  /*48f70*/  ISETP.LT.AND P2, PT, R11, c[0x0][0x17c], !P0 ;  /* 0x00005f000b007a0c */ /* 0x000fe40004741270 */
[----:B------:R-:W5:Y:S04]  /*48f80*/  LDL.LU R11, [R1+0x20] ;  /* 0x00002000010b7983 */ /* 0x000f680000300800 */
[----:B------:R-:W5:Y:S01]  /*48f90*/  LDL.LU R27, [R1+0xf30] ;  /* 0x000f3000011b7983 */ /* 0x000f620000300800 */
[C---:B--2---:R-:W-:Y:S01]  /*48fa0*/  IMAD R26, R4.reuse, c[0x0][0x198], RZ ;  /* 0x00006600041a7a24 */ /* 0x044fe200078e02ff */
[----:B------:R-:W-:-:S02]  /*48fb0*/  ISETP.LT.AND P4, PT, R4, c[0x0][0x17c], !P0 ;  /* 0x00005f0004007a0c */ /* 0x000fc40004781270 */
[----:B------:R-:W2:Y:S01]  /*48fc0*/  LDL.LU R4, [R1+0xf40] ;  /* 0x000f400001047983 */ /* 0x000ea20000300800 */
[----:B------:R-:W-:-:S03]  /*48fd0*/  LEA R22, P6, R23, R0, 0x1 ;  /* 0x0000000017167211 */ /* 0x000fc600078c08ff */
[----:B------:R-:W-:Y:S01]  /*48fe0*/  @P3 STG.E.U16 [R24.64], R13 ;  /* 0x0000000d18003986 */ /* 0x000fe2000c10150a */
[----:B------:R-:W-:Y:S02]  /*48ff0*/  LEA.HI.X.SX32 R23, R23, R2, 0x1, P6 ;  /* 0x0000000217177211 */ /* 0x000fe400030f0eff */
[----:B0-----:R-:W-:-:S04]  /*49000*/  LEA R20, P5, R26, R0, 0x1 ;  /* 0x000000001a147211 */ /* 0x001fc800078a08ff */
[----:B------:R-:W-:Y:S01]  /*49010*/  LEA.HI.X.SX32 R21, R26, R2, 0x1, P5 ;  /* 0x000000021a157211 */ /* 0x000fe200028f0eff */
[----:B---3--:R-:W-:Y:S04]  /*49020*/  @P2 STG.E.U16 [R22.64], R9 ;  /* 0x0000000916002986 */ /* 0x008fe8000c10150a */
[----:B----4-:R0:W-:Y:S01]  /*49030*/  @P4 STG.E.U16 [R20.64], R5 ;  /* 0x0000000514004986 */ /* 0x0101e2000c10150a */
[C---:B------:R-:W-:Y:S02]  /*49040*/  ISETP.LT.AND P2, PT, R14.reuse, c[0x0][0x17c], !P0 ;  /* 0x00005f000e007a0c */ /* 0x040fe40004741270 */
[C---:B------:R-:W-:Y:S01]  /*49050*/  ISETP.LT.AND P4, PT, R15.reuse, c[0x0][0x17c], !P0 ;  /* 0x00005f000f007a0c */ /* 0x040fe20004781270 */
[----:B0-----:R-:W-:Y:S02]  /*49060*/  IMAD R21, R15, c[0x0][0x198], RZ ;  /* 0x000066000f157a24 */ /* 0x001fe400078e02ff */
[C---:B-----5:R-:W-:Y:S01]  /*49070*/  IMAD R25, R27.reuse, c[0x0][0x198], RZ ;  /* 0x000066001b197a24 */ /* 0x060fe200078e02ff */
[----:B------:R-:W-:Y:S01]  /*49080*/  ISETP.LT.AND P3, PT, R27, c[0x0][0x17c], !P0 ;  /* 0x00005f001b007a0c */ /* 0x000fe20004761270 */
[----:B------:R-:W-:-:S02]  /*49090*/  IMAD R27, R14, c[0x0][0x198], RZ ;  /* 0x000066000e1b7a24 */ /* 0x000fc400078e02ff */
[----:B------:R-:W3:Y:S01]  /*490a0*/  LDL.LU R14, [R1+0x60] ;  /* 0x00006000010e7983 */ /* 0x000ee20000300800 */
[-C--:B------:R-:W-:Y:S02]  /*490b0*/  LEA R22, P6, R25, R0.reuse, 0x1 ;  /* 0x0000000019167211 */ /* 0x080fe400078c08ff */
[----:B------:R-:W-:Y:S01]  /*490c0*/  LEA R24, P5, R27, R0, 0x1 ;  /* 0x000000001b187211 */ /* 0x000fe200078a08ff */
[----:B------:R-:W4:Y:S01]  /*490d0*/  LDL.LU R15, [R1+0x90] ;  /* 0x00009000010f7983 */ /* 0x000f220000300800 */
[-C--:B------:R-:W-:Y:S01]  /*490e0*/  LEA.HI.X.SX32 R23, R25, R2.reuse, 0x1, P6 ;  /* 0x0000000219177211 */ /* 0x080fe200030f0eff */
[C---:B--2---:R-:W-:Y:S01]  /*490f0*/  IMAD R26, R4.reuse, c[0x0][0x198], RZ ;  /* 0x00006600041a7a24 */ /* 0x044fe200078e02ff */
[----:B------:R-:W-:Y:S02]  /*49100*/  LEA.HI.X.SX32 R25, R27, R2, 0x1, P5 ;  /* 0x000000021b197211 */ /* 0x000fe400028f0eff */
[----:B------:R-:W2:Y:S04]  /*49110*/  LDL.LU R27, [R1+0xf48] ;  /* 0x000f4800011b7983 */ /* 0x000ea80000300800 */
[----:B------:R0:W-:Y:S01]  /*49120*/  @P3 STG.E.U16 [R22.64], R12 ;  /* 0x0000000c16003986 */ /* 0x0001e2000c10150a */
[----:B------:R-:W-:-:S03]  /*49130*/  ISETP.LT.AND P3, PT, R4, c[0x0][0x17c], !P0 ;  /* 0x00005f0004007a0c */ /* 0x000fc60004761270 */
[----:B------:R-:W5:Y:S04]  /*49140*/  LDL.LU R4, [R1+0x13fc] ;  /* 0x0013fc0001047983 */ /* 0x000f680000300800 */
[----:B0-----:R-:W3:Y:S01]  /*49150*/  LDL.LU R23, [R1+0xf44] ;  /* 0x000f440001177983 */ /* 0x001ee20000300800 */
[CC--:B------:R-:W-:Y:S02]  /*49160*/  LEA R20, P6, R21.reuse, R0.reuse, 0x1 ;  /* 0x0000000015147211 */ /* 0x0c0fe400078c08ff */
[C---:B------:R-:W-:Y:S02]  /*49170*/  LEA R22, P5, R26.reuse, R0, 0x1 ;  /* 0x000000001a167211 */ /* 0x040fe400078a08ff */
[-C--:B------:R-:W-:Y:S01]  /*49180*/  LEA.HI.X.SX32 R21, R21, R2.reuse, 0x1, P6 ;  /* 0x0000000215157211 */ /* 0x080fe200030f0eff */
[----:B------:R0:W-:Y:S04]  /*49190*/  @P2 STG.E.U16 [R24.64], R28 ;  /* 0x0000001c18002986 */ /* 0x0001e8000c10150a */
[----:B------:R1:W-:Y:S01]  /*491a0*/  @P4 STG.E.U16 [R20.64], R11 ;  /* 0x0000000b14004986 */ /* 0x0003e2000c10150a */
[C---:B--2---:R-:W-:Y:S01]  /*491b0*/  ISETP.LT.AND P4, PT, R27.reuse, c[0x0][0x17c], !P0 ;  /* 0x00005f001b007a0c */ /* 0x044fe20004781270 */
[----:B0-----:R-:W-:Y:S01]  /*491c0*/  IMAD R25, R27, c[0x0][0x198], RZ ;  /* 0x000066001b197a24 */ /* 0x001fe200078e02ff */
[C---:B---3--:R-:W-:Y:S01]  /*491d0*/  ISETP.LT.AND P2, PT, R23.reuse, c[0x0][0x17c], !P0 ;  /* 0x00005f0017007a0c */ /* 0x048fe20004741270 */
[----:B------:R-:W-:Y:S01]  /*491e0*/  IMAD R24, R23, c[0x0][0x198], RZ ;  /* 0x0000660017187a24 */ /* 0x000fe200078e02ff */
[----:B------:R-:W-:-:S02]  /*491f0*/  LEA.HI.X.SX32 R23, R26, R2, 0x1, P5 ;  /* 0x000000021a177211 */ /* 0x000fc400028f0eff */
[----:B------:R-:W2:Y:S04]  /*49200*/  LDL.LU R26, [R1+0xf50] ;  /* 0x000f5000011a7983 */ /* 0x000ea80000300800 */
[----:B------:R-:W3:Y:S04]  /*49210*/  LDL.LU R27, [R1+0xf54] ;  /* 0x000f5400011b7983 */ /* 0x000ee80000300800 */
[----:B-1----:R-:W2:Y:S01]  /*49220*/  LDL.LU R21, [R1+0xf4c] ;  /* 0x000f4c0001157983 */ /* 0x002ea20000300800 */
[----:B------:R-:W-:-:S03]  /*49230*/  LEA R20, P5, R24, R0, 0x1 ;  /* 0x0000000018147211 */ /* 0x000fc600078a08ff */
[----:B-----5:R0:W-:Y:S02]  /*49240*/  @P3 STG.E.U16 [R22.64], R4 ;  /* 0x0000000416003986 */ /* 0x0201e4000c10150a */
[----:B0-----:R-:W-:Y:S01]  /*49250*/  LEA R22, P6, R25, R0, 0x1 ;  /* 0x0000000019167211 */ /* 0x001fe200078c08ff */
[----:B--2---:R-:W-:Y:S01]  /*49260*/  IMAD.MOV.U32 R23, RZ, RZ, R21 ;  /* 0x000000ffff177224 */ /* 0x004fe200078e0015 */
[----:B------:R-:W-:Y:S02]  /*49270*/  ISETP.LT.AND P3, PT, R21, c[0x0][0x17c], !P0 ;  /* 0x00005f0015007a0c */ /* 0x000fe40004761270 */
[-C--:B------:R-:W-:Y:S01]  /*49280*/  LEA.HI.X.SX32 R21, R24, R2.reuse, 0x1, P5 ;  /* 0x0000000218157211 */ /* 0x080fe200028f0eff */
[----:B------:R-:W-:Y:S01]  /*49290*/  IMAD R24, R23, c[0x0][0x198], RZ ;  /* 0x0000660017187a24 */ /* 0x000fe200078e02ff */
[----:B------:R-:W-:-:S03]  /*492a0*/  LEA.HI.X.SX32 R23, R25, R2, 0x1, P6 ;  /* 0x0000000219177211 */ /* 0x000fc600030f0eff */
[----:B------:R0:W-:Y:S01]  /*492b0*/  @P2 STG.E.U16 [R20.64], R16 ;  /* 0x0000001014002986 */ /* 0x0001e2000c10150a */
[C---:B------:R-:W-:Y:S01]  /*492c0*/  ISETP.LT.AND P5, PT, R26.reuse, c[0x0][0x17c], !P0 ;  /* 0x00005f001a007a0c */ /* 0x040fe200047a1270 */
[----:B------:R-:W-:Y:S02]  /*492d0*/  IMAD R25, R26, c[0x0][0x198], RZ ;  /* 0x000066001a197a24 */ /* 0x000fe400078e02ff */
[----:B------:R-:W2:Y:S01]  /*492e0*/  LDL.LU R26, [R1+0xf5c] ;  /* 0x000f5c00011a7983 */ /* 0x000ea20000300800 */
[----:B0-----:R-:W-:-:S03]  /*492f0*/  LEA R20, P2, R24, R0, 0x1 ;  /* 0x0000000018147211 */ /* 0x001fc600078408ff */
[----:B------:R0:W-:Y:S01]  /*49300*/  @P4 STG.E.U16 [R22.64], R14 ;  /* 0x0000000e16004986 */ /* 0x0001e2000c10150a */
[----:B------:R-:W-:Y:S01]  /*49310*/  LEA.HI.X.SX32 R21, R24, R2, 0x1, P2 ;  /* 0x0000000218157211 */ /* 0x000fe200010f0eff */
[C---:B---3--:R-:W-:Y:S01]  /*49320*/  IMAD R24, R27.reuse, c[0x0][0x198], RZ ;  /* 0x000066001b187a24 */ /* 0x048fe200078e02ff */
[----:B------:R-:W-:-:S03]  /*49330*/  ISETP.LT.AND P4, PT, R27, c[0x0][0x17c], !P0 ;  /* 0x00005f001b007a0c */ /* 0x000fc60004781270 */
[----:B----4-:R1:W-:Y:S04]  /*49340*/  @P3 STG.E.U16 [R20.64], R15 ;  /* 0x0000000f14003986 */ /* 0x0103e8000c10150a */
[----:B0-----:R-:W3:Y:S04]  /*49350*/  LDL.LU R23, [R1+0xfa0] ;  /* 0x000fa00001177983 */ /* 0x001ee80000300800 */
[----:B------:R-:W4:Y:S04]  /*49360*/  LDL.LU R27, [R1+0xf60] ;  /* 0x000f6000011b7983 */ /* 0x000f280000300800 */
[----:B-1----:R-:W5:Y:S01]  /*49370*/  LDL.LU R21, [R1+0xf58] ;  /* 0x000f580001157983 */ /* 0x002f620000300800 */
[----:B------:R-:W-:-:S02]  /*49380*/  LEA R22, P6, R25, R0, 0x1 ;  /* 0x0000000019167211 */ /* 0x000fc400078c08ff */
[----:B------:R-:W-:Y:S02]  /*49390*/  PRMT R4, R18, 0x7632, R4 ;  /* 0x0000763212047816 */ /* 0x000fe40000000004 */
[----:B---3--:R-:W-:Y:S02]  /*493a0*/  ISETP.LT.AND P2, PT, R23, c[0x0][0x17c], !P0 ;  /* 0x00005f0017007a0c */ /* 0x008fe40004741270 */
[----:B------:R-:W-:Y:S01]  /*493b0*/  LEA.HI.X.SX32 R23, R25, R2, 0x1, P6 ;  /* 0x0000000219177211 */ /* 0x000fe200030f0eff */
[----:B-----5:R-:W-:-:S04]  /*493c0*/  IMAD R25, R21, c[0x0][0x198], RZ ;  /* 0x0000660015197a24 */ /* 0x020fc800078e02ff */
[----:B------:R0:W-:Y:S01]  /*493d0*/  @P5 STG.E.U16 [R22.64], R6 ;  /* 0x0000000616005986 */ /* 0x0001e2000c10150a */
[----:B------:R-:W-:Y:S02]  /*493e0*/  ISETP.LT.AND P3, PT, R21, c[0x0][0x17c], !P0 ;  /* 0x00005f0015007a0c */ /* 0x000fe40004761270 */
[----:B------:R-:W-:-:S04]  /*493f0*/  LEA R20, P6, R24, R0, 0x1 ;  /* 0x0000000018147211 */ /* 0x000fc800078c08ff */
[----:B------:R-:W-:Y:S02]  /*49400*/  LEA.HI.X.SX32 R21, R24, R2, 0x1, P6 ;  /* 0x0000000218157211 */ /* 0x000fe400030f0eff */
[C---:B0-----:R-:W-:Y:S01]  /*49410*/  LEA R22, P5, R25.reuse, R0, 0x1 ;  /* 0x0000000019167211 */ /* 0x041fe200078a08ff */
[C---:B--2---:R-:W-:Y:S01]  /*49420*/  IMAD R24, R26.reuse, c[0x0][0x198], RZ ;  /* 0x000066001a187a24 */ /* 0x044fe200078e02ff */
[----:B------:R-:W-:Y:S02]  /*49430*/  ISETP.LT.AND P6, PT, R26, c[0x0][0x17c], !P0 ;  /* 0x00005f001a007a0c */ /* 0x000fe400047c1270 */
[----:B------:R-:W-:Y:S02]  /*49440*/  LEA.HI.X.SX32 R23, R25, R2, 0x1, P5 ;  /* 0x0000000219177211 */ /* 0x000fe400028f0eff */
[----:B------:R-:W2:Y:S04]  /*49450*/  LDL.LU R25, [R1+0xf64] ;  /* 0x000f640001197983 */ /* 0x000ea80000300800 */
[----:B------:R0:W-:Y:S04]  /*49460*/  @P4 STG.E.U16 [R20.64], R7 ;  /* 0x0000000714004986 */ /* 0x0001e8000c10150a */
[----:B------:R-:W3:Y:S04]  /*49470*/  LDL.LU R18, [R1+0x13f8] ;  /* 0x0013f80001127983 */ /* 0x000ee80000300800 */
[----:B------:R-:W5:Y:S01]  /*49480*/  LDL.LU R26, [R1+0xf68] ;  /* 0x000f6800011a7983 */ /* 0x000f620000300800 */
[----:B0-----:R-:W-:-:S03]  /*49490*/  LEA R20, P5, R24, R0, 0x1 ;  /* 0x0000000018147211 */ /* 0x001fc600078a08ff */
[----:B------:R0:W-:Y:S01]  /*494a0*/  @P3 STG.E.U16 [R22.64], R4 ;  /* 0x0000000416003986 */ /* 0x0001e2000c10150a */
[----:B------:R-:W-:Y:S02]  /*494b0*/  LEA.HI.X.SX32 R21, R24, R2, 0x1, P5 ;  /* 0x0000000218157211 */ /* 0x000fe400028f0eff */
[----:B----4-:R-:W-:Y:S02]  /*494c0*/  ISETP.LT.AND P4, PT, R27, c[0x0][0x17c], !P0 ;  /* 0x00005f001b007a0c */ /* 0x010fe40004781270 */
[----:B0-----:R-:W-:Y:S01]  /*494d0*/  PRMT R4, R19, 0x7632, R4 ;  /* 0x0000763213047816 */ /* 0x001fe20000000004 */
[----:B------:R-:W-:Y:S01]  /*494e0*/  IMAD R22, R27, c[0x0][0x198], RZ ;  /* 0x000066001b167a24 */ /* 0x000fe200078e02ff */
[----:B------:R-:W4:Y:S04]  /*494f0*/  LDL.LU R19, [R1+0x13f4] ;  /* 0x0013f40001137983 */ /* 0x000f280000300800 */
[----:B------:R0:W-:Y:S04]  /*49500*/  @P6 STG.E.U16 [R20.64], R4 ;  /* 0x0000000414006986 */ /* 0x0001e8000c10150a */
[----:B------:R-:W3:Y:S01]  /*49510*/  LDL.LU R27, [R1+0xf6c] ;  /* 0x000f6c00011b7983 */ /* 0x000ee20000300800 */
[----:B0-----:R-:W-:-:S03]  /*49520*/  PRMT R4, R10, 0x7632, R4 ;  /* 0x000076320a047816 */ /* 0x001fc60000000004 */
[----:B------:R-:W4:Y:S01]  /*49530*/  LDL.LU R10, [R1+0xf70] ;  /* 0x000f7000010a7983 */ /* 0x000f220000300800 */
[----:B------:R-:W-:Y:S02]  /*49540*/  LEA R24, P5, R22, R0, 0x1 ;  /* 0x0000000016187211 */ /* 0x000fe400078a08ff */
[----:B------:R-:W-:Y:S01]  /*49550*/  PRMT R8, R8, 0x7632, R8 ;  /* 0x0000763208087816 */ /* 0x000fe20000000008 */
[C---:B--2---:R-:W-:Y:S01]  /*49560*/  IMAD R23, R25.reuse, c[0x0][0x198], RZ ;  /* 0x0000660019177a24 */ /* 0x044fe200078e02ff */
[----:B------:R-:W-:Y:S02]  /*49570*/  ISETP.LT.AND P3, PT, R25, c[0x0][0x17c], !P0 ;  /* 0x00005f0019007a0c */ /* 0x000fe40004761270 */
[----:B------:R-:W-:Y:S02]  /*49580*/  LEA.HI.X.SX32 R25, R22, R2, 0x1, P5 ;  /* 0x0000000216197211 */ /* 0x000fe400028f0eff */
[----:B------:R-:W-:-:S04]  /*49590*/  LEA R20, P6, R23, R0, 0x1 ;  /* 0x0000000017147211 */ /* 0x000fc800078c08ff */
[----:B------:R-:W-:Y:S02]  /*495a0*/  LEA.HI.X.SX32 R21, R23, R2, 0x1, P6 ;  /* 0x0000000217157211 */ /* 0x000fe400030f0eff */
[C---:B-----5:R-:W-:Y:S01]  /*495b0*/  ISETP.LT.AND P5, PT, R26.reuse, c[0x0][0x17c], !P0 ;  /* 0x00005f001a007a0c */ /* 0x060fe200047a1270 */
[----:B------:R-:W-:Y:S02]  /*495c0*/  IMAD R22, R26, c[0x0][0x198], RZ ;  /* 0x000066001a167a24 */ /* 0x000fe400078e02ff */
[----:B------:R-:W2:Y:S04]  /*495d0*/  LDL.LU R26, [R1+0xf74] ;  /* 0x000f7400011a7983 */ /* 0x000ea80000300800 */
[----:B------:R0:W-:Y:S04]  /*495e0*/  @P4 STG.E.U16 [R24.64], R4 ;  /* 0x0000000418004986 */ /* 0x0001e8000c10150a */
[----:B------:R1:W-:Y:S01]  /*495f0*/  @P3 STG.E.U16 [R20.64], R8 ;  /* 0x0000000814003986 */ /* 0x0003e2000c10150a */
[----:B0-----:R-:W-:-:S03]  /*49600*/  PRMT R4, R13, 0x7632, R4 ;  /* 0x000076320d047816 */ /* 0x001fc60000000004 */
[----:B------:R-:W5:Y:S01]  /*49610*/  LDL.LU R13, [R1+0x13f0] ;  /* 0x0013f000010d7983 */ /* 0x000f620000300800 */
[C---:B---3--:R-:W-:Y:S01]  /*49620*/  ISETP.LT.AND P4, PT, R27.reuse, c[0x0][0x17c], !P0 ;  /* 0x00005f001b007a0c */ /* 0x048fe20004781270 */
[----:B-1----:R-:W-:Y:S02]  /*49630*/  IMAD R8, R27, c[0x0][0x198], RZ ;  /* 0x000066001b087a24 */ /* 0x002fe400078e02ff */
[----:B------:R-:W3:Y:S01]  /*49640*/  LDL.LU R27, [R1+0xf78] ;  /* 0x000f7800011b7983 */ /* 0x000ee20000300800 */
[C---:B----4-:R-:W-:Y:S01]  /*49650*/  ISETP.LT.AND P3, PT, R10.reuse, c[0x0][0x17c], !P0 ;  /* 0x00005f000a007a0c */ /* 0x050fe20004761270 */
[----:B------:R-:W-:Y:S02]  /*49660*/  IMAD R23, R10, c[0x0][0x198], RZ ;  /* 0x000066000a177a24 */ /* 0x000fe400078e02ff */
[----:B------:R-:W4:Y:S01]  /*49670*/  LDL.LU R10, [R1+0xf7c] ;  /* 0x000f7c00010a7983 */ /* 0x000f220000300800 */
[----:B------:R-:W-:-:S04]  /*49680*/  LEA R24, P6, R22, R0, 0x1 ;  /* 0x0000000016187211 */ /* 0x000fc800078c08ff */
[----:B------:R-:W-:Y:S02]  /*49690*/  LEA.HI.X.SX32 R25, R22, R2, 0x1, P6 ;  /* 0x0000000216197211 */ /* 0x000fe400030f0eff */
[----:B------:R-:W-:-:S03]  /*496a0*/  LEA R20, P6, R8, R0, 0x1 ;  /* 0x0000000008147211 */ /* 0x000fc600078c08ff */
[----:B------:R0:W-:Y:S01]  /*496b0*/  @P5 STG.E.U16 [R24.64], R4 ;  /* 0x0000000418005986 */ /* 0x0001e2000c10150a */
[----:B------:R-:W-:Y:S02]  /*496c0*/  LEA.HI.X.SX32 R21, R8, R2, 0x1, P6 ;  /* 0x0000000208157211 */ /* 0x000fe400030f0eff */
[----:B------:R-:W-:Y:S02]  /*496d0*/  LEA R22, P5, R23, R0, 0x1 ;  /* 0x0000000017167211 */ /* 0x000fe400078a08ff */
[----:B------:R-:W-:Y:S02]  /*496e0*/  PRMT R12, R5, 0x7632, R12 ;  /* 0x00007632050c7816 */ /* 0x000fe4000000000c */
[----:B------:R-:W-:Y:S02]  /*496f0*/  LEA.HI.X.SX32 R23, R23, R2, 0x1, P5 ;  /* 0x0000000217177211 */ /* 0x000fe400028f0eff */
[----:B0-----:R-:W-:Y:S02]  /*49700*/  PRMT R4, R9, 0x7632, R4 ;  /* 0x0000763209047816 */ /* 0x001fe40000000004 */
[----:B------:R-:W5:Y:S04]  /*49710*/  LDL.LU R9, [R1+0x13ec] ;  /* 0x0013ec0001097983 */ /* 0x000f680000300800 */
[----:B------:R0:W-:Y:S04]  /*49720*/  @P4 STG.E.U16 [R20.64], R4 ;  /* 0x0000000414004986 */ /* 0x0001e8000c10150a */
[----:B------:R-:W5:Y:S04]  /*49730*/  LDL.LU R5, [R1+0x13e8] ;  /* 0x0013e80001057983 */ /* 0x000f680000300800 */
[----:B------:R1:W-:Y:S01]  /*49740*/  @P3 STG.E.U16 [R22.64], R12 ;  /* 0x0000000c16003986 */ /* 0x0003e2000c10150a */
[C---:B--2---:R-:W-:Y:S01]  /*49750*/  IMAD R8, R26.reuse, c[0x0][0x198], RZ ;  /* 0x000066001a087a24 */ /* 0x044fe200078e02ff */
[----:B------:R-:W-:-:S02]  /*49760*/  ISETP.LT.AND P6, PT, R26, c[0x0][0x17c], !P0 ;  /* 0x00005f001a007a0c */ /* 0x000fc400047c1270 */
[----:B------:R-:W2:Y:S02]  /*49770*/  LDL.LU R26, [R1+0xf80] ;  /* 0x000f8000011a7983 */ /* 0x000ea40000300800 */
[----:B0-----:R-:W-:-:S04]  /*49780*/  LEA R20, P5, R8, R0, 0x1 ;  /* 0x0000000008147211 */ /* 0x001fc800078a08ff */
[----:B------:R-:W-:Y:S02]  /*49790*/  LEA.HI.X.SX32 R21, R8, R2, 0x1, P5 ;  /* 0x0000000208157211 */ /* 0x000fe400028f0eff */
[C---:B----4-:R-:W-:Y:S01]  /*497a0*/  ISETP.LT.AND P3, PT, R10.reuse, c[0x0][0x17c], !P0 ;  /* 0x00005f000a007a0c */ /* 0x050fe20004761270 */
[----:B------:R-:W-:Y:S02]  /*497b0*/  IMAD R8, R10, c[0x0][0x198], RZ ;  /* 0x000066000a087a24 */ /* 0x000fe400078e02ff */
[----:B------:R-:W4:Y:S04]  /*497c0*/  LDL.LU R10, [R1+0xf84] ;  /* 0x000f8400010a7983 */ /* 0x000f280000300800 */
[----:B------:R-:W2:Y:S01]  /*497d0*/  LDL.LU R25, [R1+0xf88] ;  /* 0x000f880001197983 */ /* 0x000ea20000300800 */
[----:B-1----:R-:W-:Y:S01]  /*497e0*/  PRMT R12, R12, 0x7632, R12 ;  /* 0x000076320c0c7816 */ /* 0x002fe2000000000c */
[C---:B---3--:R-:W-:Y:S01]  /*497f0*/  IMAD R23, R27.reuse, c[0x0][0x198], RZ ;  /* 0x000066001b177a24 */ /* 0x048fe200078e02ff */
[----:B------:R-:W-:Y:S01]  /*49800*/  ISETP.LT.AND P4, PT, R27, c[0x0][0x17c], !P0 ;  /* 0x00005f001b007a0c */ /* 0x000fe20004781270 */
[----:B------:R-:W3:Y:S03]  /*49810*/  LDL.LU R24, [R1+0xf8c] ;  /* 0x000f8c0001187983 */ /* 0x000ee60000300800 */
[----:B------:R-:W-:Y:S01]  /*49820*/  LEA R22, P5, R23, R0, 0x1 ;  /* 0x0000000017167211 */ /* 0x000fe200078a08ff */
[----:B------:R0:W-:Y:S01]  /*49830*/  @P6 STG.E.U16 [R20.64], R12 ;  /* 0x0000000c14006986 */ /* 0x0001e2000c10150a */
[----:B------:R-:W-:-:S02]  /*49840*/  PRMT R4, R28, 0x7632, R4 ;  /* 0x000076321c047816 */ /* 0x000fc40000000004 */
[----:B------:R-:W-:Y:S02]  /*49850*/  LEA.HI.X.SX32 R23, R23, R2, 0x1, P5 ;  /* 0x0000000217177211 */ /* 0x000fe400028f0eff */
[----:B0-----:R-:W-:-:S04]  /*49860*/  LEA R20, P6, R8, R0, 0x1 ;  /* 0x0000000008147211 */ /* 0x001fc800078c08ff */
[----:B------:R-:W-:Y:S02]  /*49870*/  LEA.HI.X.SX32 R21, R8, R2, 0x1, P6 ;  /* 0x0000000208157211 */ /* 0x000fe400030f0eff */
[----:B------:R-:W-:Y:S01]  /*49880*/  PRMT R8, R11, 0x7632, R8 ;  /* 0x000076320b087816 */ /* 0x000fe20000000008 */
[----:B------:R-:W-:Y:S04]  /*49890*/  @P4 STG.E.U16 [R22.64], R4 ;  /* 0x0000000416004986 */ /* 0x000fe8000c10150a */
[----:B------:R-:W5:Y:S04]  /*498a0*/  LDL.LU R11, [R1+0xf94] ;  /* 0x000f9400010b7983 */ /* 0x000f680000300800 */
[----:B------:R0:W-:Y:S01]  /*498b0*/  @P3 STG.E.U16 [R20.64], R8 ;  /* 0x0000000814003986 */ /* 0x0001e2000c10150a */
[C---:B----4-:R-:W-:Y:S01]  /*498c0*/  ISETP.LT.AND P4, PT, R10.reuse, c[0x0][0x17c], !P0 ;  /* 0x00005f000a007a0c */ /* 0x050fe20004781270 */
[----:B0-----:R-:W-:-:S02]  /*498d0*/  IMAD R8, R10, c[0x0][0x198], RZ ;  /* 0x000066000a087a24 */ /* 0x001fc400078e02ff */
[----:B------:R-:W4:Y:S01]  /*498e0*/  LDL.LU R10, [R1+0xf90] ;  /* 0x000f9000010a7983 */ /* 0x000f220000300800 */
[C---:B--2---:R-:W-:Y:S01]  /*498f0*/  IMAD R12, R26.reuse, c[0x0][0x198], RZ ;  /* 0x000066001a0c7a24 */ /* 0x044fe200078e02ff */
[----:B------:R-:W-:-:S04]  /*49900*/  ISETP.LT.AND P5, PT, R26, c[0x0][0x17c], !P0 ;  /* 0x00005f001a007a0c */ /* 0x000fc800047a1270 */
[----:B------:R-:W-:-:S04]  /*49910*/  LEA R22, P6, R12, R0, 0x1 ;  /* 0x000000000c167211 */ /* 0x000fc800078c08ff */
[----:B------:R-:W-:Y:S02]  /*49920*/  LEA.HI.X.SX32 R23, R12, R2, 0x1, P6 ;  /* 0x000000020c177211 */ /* 0x000fe400030f0eff */
[----:B------:R-:W-:Y:S01]  /*49930*/  PRMT R12, R4, 0x7632, R12 ;  /* 0x00007632040c7816 */ /* 0x000fe2000000000c */
[----:B------:R-:W-:Y:S01]  /*49940*/  IMAD R4, R25, c[0x0][0x198], RZ ;  /* 0x0000660019047a24 */ /* 0x000fe200078e02ff */
[----:B------:R-:W-:-:S03]  /*49950*/  LEA R20, P6, R8, R0, 0x1 ;  /* 0x0000000008147211 */ /* 0x000fc600078c08ff */
[----:B------:R0:W-:Y:S01]  /*49960*/  @P5 STG.E.U16 [R22.64], R12 ;  /* 0x0000000c16005986 */ /* 0x0001e2000c10150a */
[----:B------:R-:W-:Y:S02]  /*49970*/  PRMT R16, R16, 0x7632, R16 ;  /* 0x0000763210107816 */ /* 0x000fe40000000010 */
[----:B------:R-:W-:Y:S01]  /*49980*/  LEA.HI.X.SX32 R21, R8, R2, 0x1, P6 ;  /* 0x0000000208157211 */ /* 0x000fe200030f0eff */
[C---:B---3--:R-:W-:Y:S01]  /*49990*/  IMAD R8, R24.reuse, c[0x0][0x198], RZ ;  /* 0x0000660018087a24 */ /* 0x048fe200078e02ff */
[----:B------:R-:W-:Y:S02]  /*499a0*/  ISETP.LT.AND P3, PT, R25, c[0x0][0x17c], !P0 ;  /* 0x00005f0019007a0c */ /* 0x000fe40004761270 */
[----:B------:R-:W-:Y:S02]  /*499b0*/  ISETP.LT.AND P6, PT, R24, c[0x0][0x17c], !P0 ;  /* 0x00005f0018007a0c */ /* 0x000fe400047c1270 */
[----:B0-----:R-:W-:-:S04]  /*499c0*/  LEA R22, P5, R4, R0, 0x1 ;  /* 0x0000000004167211 */ /* 0x001fc800078a08ff */
[----:B------:R-:W-:Y:S02]  /*499d0*/  LEA.HI.X.SX32 R23, R4, R2, 0x1, P5 ;  /* 0x0000000204177211 */ /* 0x000fe400028f0eff */
[----:B------:R-:W-:Y:S02]  /*499e0*/  PRMT R4, R14, 0x7632, R4 ;  /* 0x000076320e047816 */ /* 0x000fe40000000004 */
[----:B------:R-:W2:Y:S04]  /*499f0*/  LDL.LU R14, [R1+0x54] ;  /* 0x00005400010e7983 */ /* 0x000ea80000300800 */
[----:B------:R-:W3:Y:S04]  /*49a00*/  LDL.LU R24, [R1+0xf98] ;  /* 0x000f980001187983 */ /* 0x000ee80000300800 */
[----:B------:R0:W-:Y:S01]  /*49a10*/  @P4 STG.E.U16 [R20.64], R16 ;  /* 0x0000001014004986 */ /* 0x0001e2000c10150a */
[----:B------:R-:W-:-:S02]  /*49a20*/  PRMT R12, R15, 0x7632, R12 ;  /* 0x000076320f0c7816 */ /* 0x000fc4000000000c */
[----:B-----5:R-:W-:Y:S01]  /*49a30*/  ISETP.LT.AND P5, PT, R11, c[0x0][0x17c], !P0 ;  /* 0x00005f000b007a0c */ /* 0x020fe200047a1270 */
[----:B------:R1:W-:Y:S04]  /*49a40*/  @P3 STG.E.U16 [R22.64], R4 ;  /* 0x0000000416003986 */ /* 0x0003e8000c10150a */
[----:B------:R-:W5:Y:S01]  /*49a50*/  LDL.LU R15, [R1+0x44] ;  /* 0x00004400010f7983 */ /* 0x000f620000300800 */
[----:B0-----:R-:W-:-:S04]  /*49a60*/  LEA R20, P4, R8, R0, 0x1 ;  /* 0x0000000008147211 */ /* 0x001fc800078808ff */
[----:B------:R-:W-:Y:S01]  /*49a70*/  LEA.HI.X.SX32 R21, R8, R2, 0x1, P4 ;  /* 0x0000000208157211 */ /* 0x000fe200020f0eff */
[----:B-1----:R-:W-:Y:S02]  /*49a80*/  IMAD R4, R11, c[0x0][0x198], RZ ;  /* 0x000066000b047a24 */ /* 0x002fe400078e02ff */
[----:B------:R-:W5:Y:S01]  /*49a90*/  LDL.LU R11, [R1+0xfa8] ;  /* 0x000fa800010b7983 */ /* 0x000f620000300800 */
[----:B------:R-:W-:-:S03]  /*49aa0*/  PRMT R16, R7, 0x7632, R16 ;  /* 0x0000763207107816 */ /* 0x000fc60000000010 */
[----:B------:R0:W-:Y:S02]  /*49ab0*/  @P6 STG.E.U16 [R20.64], R12 ;  /* 0x0000000c14006986 */ /* 0x0001e4000c10150a */
[----:B0-----:R-:W-:Y:S02]  /*49ac0*/  PRMT R12, R6, 0x7632, R12 ;  /* 0x00007632060c7816 */ /* 0x001fe4000000000c */
[----:B------:R-:W5:Y:S01]  /*49ad0*/  LDL.LU R6, [R1+0xfa4] ;  /* 0x000fa40001067983 */ /* 0x000f620000300800 */
[C---:B----4-:R-:W-:Y:S01]  /*49ae0*/  ISETP.LT.AND P4, PT, R10.reuse, c[0x0][0x17c], !P0 ;  /* 0x00005f000a007a0c */ /* 0x050fe20004781270 */
[----:B------:R-:W-:Y:S02]  /*49af0*/  IMAD R8, R10, c[0x0][0x198], RZ ;  /* 0x000066000a087a24 */ /* 0x000fe400078e02ff */
[----:B------:R-:W4:Y:S04]  /*49b00*/  LDL.LU R10, [R1+0x14] ;  /* 0x00001400010a7983 */ /* 0x000f280000300800 */
[----:B------:R-:W4:Y:S01]  /*49b10*/  LDL.LU R7, [R1+0xfac] ;  /* 0x000fac0001077983 */ /* 0x000f220000300800 */
[----:B------:R-:W-:-:S04]  /*49b20*/  LEA R22, P3, R4, R0, 0x1 ;  /* 0x0000000004167211 */ /* 0x000fc800078608ff */
[----:B------:R-:W-:Y:S02]  /*49b30*/  LEA.HI.X.SX32 R23, R4, R2, 0x1, P3 ;  /* 0x0000000204177211 */ /* 0x000fe400018f0eff */
[----:B------:R-:W-:-:S03]  /*49b40*/  LEA R20, P6, R8, R0, 0x1 ;  /* 0x0000000008147211 */ /* 0x000fc600078c08ff */
[----:B------:R0:W-:Y:S01]  /*49b50*/  @P5 STG.E.U16 [R22.64], R12 ;  /* 0x0000000c16005986 */ /* 0x0001e2000c10150a */
[----:B------:R-:W-:-:S05]  /*49b60*/  LEA.HI.X.SX32 R21, R8, R2, 0x1, P6 ;  /* 0x0000000208157211 */ /* 0x000fca00030f0eff */
[----:B------:R1:W-:Y:S01]  /*49b70*/  @P4 STG.E.U16 [R20.64], R16 ;  /* 0x0000001014004986 */ /* 0x0003e2000c10150a */
[C---:B---3--:R-:W-:Y:S01]  /*49b80*/  IMAD R4, R24.reuse, c[0x0][0x198], RZ ;  /* 0x0000660018047a24 */ /* 0x048fe200078e02ff */
[----:B------:R-:W-:Y:S02]  /*49b90*/  ISETP.LT.AND P3, PT, R24, c[0x0][0x17c], !P0 ;  /* 0x00005f0018007a0c */ /* 0x000fe40004761270 */
[----:B------:R-:W3:Y:S02]  /*49ba0*/  LDL.LU R24, [R1+0xfb0] ;  /* 0x000fb00001187983 */ /* 0x000ee40000300800 */
[C---:B0-----:R-:W-:Y:S02]  /*49bb0*/  LEA R22, P5, R4.reuse, R0, 0x1 ;  /* 0x0000000004167211 */ /* 0x041fe400078a08ff */
[----:B------:R-:W3:Y:S02]  /*49bc0*/  LDL.LU R12, [R1+0x84] ;  /* 0x00008400010c7983 */ /* 0x000ee40000300800 */
[----:B------:R-:W-:-:S05]  /*49bd0*/  LEA.HI.X.SX32 R23, R4, R2, 0x1, P5 ;  /* 0x0000000204177211 */ /* 0x000fca00028f0eff */
[----:B--2---:R0:W-:Y:S01]  /*49be0*/  @P3 STG.E.U16 [R22.64], R14 ;  /* 0x0000000e16003986 */ /* 0x0041e2000c10150a */
[----:B-----5:R-:W-:-:S03]  /*49bf0*/  ISETP.LT.AND P4, PT, R11, c[0x0][0x17c], !P0 ;  /* 0x00005f000b007a0c */ /* 0x020fc60004781270 */
[----:B------:R-:W2:Y:S01]  /*49c00*/  LDL.LU R11, [R1+0xfb4] ;  /* 0x000fb400010b7983 */ /* 0x000ea20000300800 */
[----:B------:R-:W-:-:S03]  /*49c10*/  ISETP.LT.AND P5, PT, R6, c[0x0][0x17c], !P0 ;  /* 0x00005f0006007a0c */ /* 0x000fc600047a1270 */
[----:B------:R-:W5:Y:S01]  /*49c20*/  LDL.LU R6, [R1+0x34] ;  /* 0x0000340001067983 */ /* 0x000f620000300800 */
[----:B----4-:R-:W-:-:S03]  /*49c30*/  ISETP.LT.AND P3, PT, R7, c[0x0][0x17c], !P0 ;  /* 0x00005f0007007a0c */ /* 0x010fc60004761270 */
[----:B------:R-:W4:Y:S01]  /*49c40*/  LDL.LU R7, [R1+0xfb8] ;  /* 0x000fb80001077983 */ /* 0x000f220000300800 */
[----:B------:R-:W-:-:S03]  /*49c50*/  IMAD.MOV.U32 R25, RZ, RZ, c[0x0][0x198] ;  /* 0x00006600ff197624 */ /* 0x000fc600078e00ff */
[----:B-1----:R-:W5:Y:S01]  /*49c60*/  LDL.LU R16, [R1+0x4] ;  /* 0x0000040001107983 */ /* 0x002f620000300800 */
[----:B------:R-:W-:-:S03]  /*49c70*/  IMAD R8, R25, 0x2, R4 ;  /* 0x0000000219087824 */ /* 0x000fc600078e0204 */
[----:B------:R-:W5:Y:S01]  /*49c80*/  LDL.LU R27, [R1+0xfbc] ;  /* 0x000fbc00011b7983 */ /* 0x000f620000300800 */
[----:B------:R-:W-:Y:S01]  /*49c90*/  IMAD R4, R25, 0x2, R8 ;  /* 0x0000000219047824 */ /* 0x000fe200078e0208 */
[----:B------:R-:W-:-:S04]  /*49ca0*/  LEA R20, P6, R8, R0, 0x1 ;  /* 0x0000000008147211 */ /* 0x000fc800078c08ff */
[----:B------:R-:W-:Y:S01]  /*49cb0*/  LEA.HI.X.SX32 R21, R8, R2, 0x1, P6 ;  /* 0x0000000208157211 */ /* 0x000fe200030f0eff */
[----:B------:R-:W-:Y:S01]  /*49cc0*/  IMAD R8, R25, 0x2, R4 ;  /* 0x0000000219087824 */ /* 0x000fe200078e0204 */
[----:B0-----:R-:W-:-:S03]  /*49cd0*/  LEA R22, P6, R4, R0, 0x1 ;  /* 0x0000000004167211 */ /* 0x001fc600078c08ff */
[----:B------:R0:W-:Y:S01]  /*49ce0*/  @P1 STG.E.U16 [R20.64], R15 ;  /* 0x0000000f14001986 */ /* 0x0001e2000c10150a */
[----:B------:R-:W-:Y:S02]  /*49cf0*/  LEA.HI.X.SX32 R23, R4, R2, 0x1, P6 ;  /* 0x0000000204177211 */ /* 0x000fe400030f0eff */
[----:B0-----:R-:W-:-:S04]  /*49d00*/  LEA R20, P6, R8, R0, 0x1 ;  /* 0x0000000008147211 */ /* 0x001fc800078c08ff */
[----:B------:R-:W-:Y:S01]  /*49d10*/  LEA.HI.X.SX32 R21, R8, R2, 0x1, P6 ;  /* 0x0000000208157211 */ /* 0x000fe200030f0eff */
[----:B------:R0:W-:Y:S01]  /*49d20*/  @P2 STG.E.U16 [R22.64], R10 ;  /* 0x0000000a16002986 */ /* 0x0001e2000c10150a */
[----:B---3--:R-:W-:-:S03]  /*49d30*/  ISETP.LT.AND P1, PT, R24, c[0x0][0x17c], !P0 ;  /* 0x00005f0018007a0c */ /* 0x008fc60004721270 */
[----:B------:R-:W3:Y:S04]  /*49d40*/  LDL.LU R24, [R1+0xfc0] ;  /* 0x000fc00001187983 */ /* 0x000ee80000300800 */
[----:B------:R-:W3:Y:S04]  /*49d50*/  LDL.LU R26, [R1+0x74] ;  /* 0x00007400011a7983 */ /* 0x000ee80000300800 */
[----:B------:R1:W-:Y:S01]  /*49d60*/  @P4 STG.E.U16 [R20.64], R9 ;  /* 0x0000000914004986 */ /* 0x0003e2000c10150a */
[----:B--2---:R-:W-:-:S03]  /*49d70*/  ISETP.LT.AND P2, PT, R11, c[0x0][0x17c], !P0 ;  /* 0x00005f000b007a0c */ /* 0x004fc60004741270 */
[----:B------:R-:W2:Y:S01]  /*49d80*/  LDL.LU R11, [R1+0xfc4] ;  /* 0x000fc400010b7983 */ /* 0x000ea20000300800 */
[----:B----4-:R-:W-:-:S03]  /*49d90*/  ISETP.LT.AND P4, PT, R7, c[0x0][0x17c], !P0 ;  /* 0x00005f0007007a0c */ /* 0x010fc60004781270 */
[----:B------:R-:W4:Y:S04]  /*49da0*/  LDL.LU R7, [R1+0x24] ;  /* 0x0000240001077983 */ /* 0x000f280000300800 */
[----:B------:R-:W4:Y:S01]  /*49db0*/  LDL.LU R28, [R1+0xfc8] ;  /* 0x000fc800011c7983 */ /* 0x000f220000300800 */
[----:B------:R-:W-:-:S04]  /*49dc0*/  IMAD R4, R25, 0x2, R8 ;  /* 0x0000000219047824 */ /* 0x000fc800078e0208 */
[----:B------:R-:W-:Y:S01]  /*49dd0*/  IMAD R8, R25, 0x2, R4 ;  /* 0x0000000219087824 */ /* 0x000fe200078e0204 */
[----:B0-----:R-:W-:-:S04]  /*49de0*/  LEA R22, P6, R4, R0, 0x1 ;  /* 0x0000000004167211 */ /* 0x001fc800078c08ff */
[----:B------:R-:W-:Y:S01]  /*49df0*/  LEA.HI.X.SX32 R23, R4, R2, 0x1, P6 ;  /* 0x0000000204177211 */ /* 0x000fe200030f0eff */
[----:B------:R-:W-:Y:S01]  /*49e00*/  IMAD R4, R25, 0x2, R8 ;  /* 0x0000000219047824 */ /* 0x000fe200078e0208 */
[----:B-1----:R-:W-:-:S03]  /*49e10*/  LEA R20, P6, R8, R0, 0x1 ;  /* 0x0000000008147211 */ /* 0x002fc600078c08ff */
[----:B------:R0:W-:Y:S01]  /*49e20*/  @P5 STG.E.U16 [R22.64], R12 ;  /* 0x0000000c16005986 */ /* 0x0001e2000c10150a */
[----:B------:R-:W-:Y:S01]  /*49e30*/  LEA.HI.X.SX32 R21, R8, R2, 0x1, P6 ;  /* 0x0000000208157211 */ /* 0x000fe200030f0eff */
[----:B------:R-:W-:-:S04]  /*49e40*/  IMAD R8, R25, 0x2, R4 ;  /* 0x0000000219087824 */ /* 0x000fc800078e0204 */
[----:B-----5:R1:W-:Y:S01]  /*49e50*/  @P3 STG.E.U16 [R20.64], R6 ;  /* 0x0000000614003986 */ /* 0x0203e2000c10150a */
[----:B0-----:R-:W-:-:S04]  /*49e60*/  LEA R22, P6, R4, R0, 0x1 ;  /* 0x0000000004167211 */ /* 0x001fc800078c08ff */
[----:B------:R-:W-:Y:S01]  /*49e70*/  LEA.HI.X.SX32 R23, R4, R2, 0x1, P6 ;  /* 0x0000000204177211 */ /* 0x000fe200030f0eff */
[----:B------:R-:W-:Y:S01]  /*49e80*/  IMAD R4, R25, 0x2, R8 ;  /* 0x0000000219047824 */ /* 0x000fe200078e0208 */
[----:B-1----:R-:W-:-:S03]  /*49e90*/  LEA R20, P6, R8, R0, 0x1 ;  /* 0x0000000008147211 */ /* 0x002fc600078c08ff */
[----:B------:R0:W-:Y:S01]  /*49ea0*/  @P1 STG.E.U16 [R22.64], R16 ;  /* 0x0000001016001986 */ /* 0x0001e2000c10150a */
[----:B------:R-:W-:Y:S01]  /*49eb0*/  LEA.HI.X.SX32 R21, R8, R2, 0x1, P6 ;  /* 0x0000000208157211 */ /* 0x000fe200030f0eff */
[----:B------:R-:W-:Y:S01]  /*49ec0*/  IMAD R8, R25, 0x2, R4 ;  /* 0x0000000219087824 */ /* 0x000fe200078e0204 */
[----:B------:R-:W-:Y:S02]  /*49ed0*/  ISETP.LT.AND P5, PT, R27, c[0x0][0x17c], !P0 ;  /* 0x00005f001b007a0c */ /* 0x000fe400047a1270 */
[----:B---3--:R-:W-:Y:S01]  /*49ee0*/  ISETP.LT.AND P3, PT, R24, c[0x0][0x17c], !P0 ;  /* 0x00005f0018007a0c */ /* 0x008fe20004761270 */
[----:B------:R1:W-:Y:S04]  /*49ef0*/  @P2 STG.E.U16 [R20.64], R13 ;  /* 0x0000000d14002986 */ /* 0x0003e8000c10150a */
[----:B------:R-:W3:Y:S01]  /*49f00*/  LDL.LU R27, [R1+0x64] ;  /* 0x00006400011b7983 */ /* 0x000ee20000300800 */
[----:B0-----:R-:W-:-:S03]  /*49f10*/  LEA R22, P6, R4, R0, 0x1 ;  /* 0x0000000004167211 */ /* 0x001fc600078c08ff */
[----:B------:R-:W5:Y:S01]  /*49f20*/  LDL.LU R24, [R1+0xfd4] ;  /* 0x000fd40001187983 */ /* 0x000f620000300800 */
[----:B------:R-:W-:Y:S02]  /*49f30*/  LEA.HI.X.SX32 R23, R4, R2, 0x1, P6 ;  /* 0x0000000204177211 */ /* 0x000fe400030f0eff */
[C---:B-1----:R-:W-:Y:S02]  /*49f40*/  LEA R20, P6, R8.reuse, R0, 0x1 ;  /* 0x0000000008147211 */ /* 0x042fe400078c08ff */
[----:B--2---:R-:W-:Y:S01]  /*49f50*/  ISETP.LT.AND P1, PT, R11, c[0x0][0x17c], !P0 ;  /* 0x00005f000b007a0c */ /* 0x004fe20004721270 */
[----:B------:R-:W-:Y:S01]  /*49f60*/  IMAD R4, R25, 0x2, R8 ;  /* 0x0000000219047824 */ /* 0x000fe200078e0208 */
[----:B------:R-:W2:Y:S01]  /*49f70*/  LDL.LU R11, [R1+0x94] ;  /* 0x00009400010b7983 */ /* 0x000ea20000300800 */
[----:B------:R-:W-:Y:S02]  /*49f80*/  LEA.HI.X.SX32 R21, R8, R2, 0x1, P6 ;  /* 0x0000000208157211 */ /* 0x000fe400030f0eff */
[----:B----4-:R-:W-:-:S02]  /*49f90*/  ISETP.LT.AND P2, PT, R28, c[0x0][0x17c], !P0 ;  /* 0x00005f001c007a0c */ /* 0x010fc40004741270 */
[----:B------:R-:W4:Y:S04]  /*49fa0*/  LDL.LU R28, [R1+0x154] ;  /* 0x00015400011c7983 */ /* 0x000f280000300800 */
[----:B------:R-:W2:Y:S04]  /*49fb0*/  LDL.LU R8, [R1+0xfcc] ;  /* 0x000fcc0001087983 */ /* 0x000ea80000300800 */
[----:B------:R0:W-:Y:S02]  /*49fc0*/  @P4 STG.E.U16 [R22.64], R26 ;  /* 0x0000001a16004986 */ /* 0x0001e4000c10150a */
[----:B0-----:R-:W-:-:S04]  /*49fd0*/  LEA R22, P6, R4, R0, 0x1 ;  /* 0x0000000004167211 */ /* 0x001fc800078c08ff */
[----:B------:R-:W-:Y:S02]  /*49fe0*/  LEA.HI.X.SX32 R23, R4, R2, 0x1, P6 ;  /* 0x0000000204177211 */ /* 0x000fe400030f0eff */
[----:B--2---:R-:W-:Y:S01]  /*49ff0*/  ISETP.LT.AND P4, PT, R8, c[0x0][0x17c], !P0 ;  /* 0x00005f0008007a0c */ /* 0x004fe20004781270 */
[----:B------:R-:W-:Y:S02]  /*4a000*/  IMAD R8, R25, 0x2, R4 ;  /* 0x0000000219087824 */ /* 0x000fe400078e0204 */
[----:B------:R-:W2:Y:S04]  /*4a010*/  LDL.LU R4, [R1+0xfd0] ;  /* 0x000fd00001047983 */ /* 0x000ea80000300800 */
[----:B------:R0:W-:Y:S04]  /*4a020*/  @P5 STG.E.U16 [R20.64], R7 ;  /* 0x0000000714005986 */ /* 0x0001e8000c10150a */
[----:B------:R1:W-:Y:S01]  /*4a030*/  @P3 STG.E.U16 [R22.64], R5 ;  /* 0x0000000516003986 */ /* 0x0003e2000c10150a */
[----:B0-----:R-:W-:-:S04]  /*4a040*/  LEA R20, P6, R8, R0, 0x1 ;  /* 0x0000000008147211 */ /* 0x001fc800078c08ff */
[----:B------:R-:W-:Y:S02]  /*4a050*/  LEA.HI.X.SX32 R21, R8, R2, 0x1, P6 ;  /* 0x0000000208157211 */ /* 0x000fe400030f0eff */
[----:B-----5:R-:W-:Y:S02]  /*4a060*/  ISETP.LT.AND P3, PT, R24, c[0x0][0x17c], !P0 ;  /* 0x00005f0018007a0c */ /* 0x020fe40004761270 */
[----:B------:R-:W5:Y:S01]  /*4a070*/  LDL.LU R24, [R1+0xfe4] ;  /* 0x000fe40001187983 */ /* 0x000f620000300800 */
[----:B--2---:R-:W-:Y:S01]  /*4a080*/  ISETP.LT.AND P5, PT, R4, c[0x0][0x17c], !P0 ;  /* 0x00005f0004007a0c */ /* 0x004fe200047a1270 */
[----:B------:R-:W-:-:S05]  /*4a090*/  IMAD R4, R25, 0x2, R8 ;  /* 0x0000000219047824 */ /* 0x000fca00078e0208 */
[----:B-1----:R-:W-:Y:S01]  /*4a0a0*/  LEA R22, P6, R4, R0, 0x1 ;  /* 0x0000000004167211 */ /* 0x002fe200078c08ff */
[----:B------:R-:W-:-:S03]  /*4a0b0*/  IMAD R8, R25, 0x2, R4 ;  /* 0x0000000219087824 */ /* 0x000fc600078e0204 */
[----:B------:R-:W-:Y:S02]  /*4a0c0*/  LEA.HI.X.SX32 R23, R4, R2, 0x1, P6 ;  /* 0x0000000204177211 */ /* 0x000fe400030f0eff */
[----:B------:R-:W2:Y:S04]  /*4a0d0*/  LDL.LU R4, [R1+0xfd8] ;  /* 0x000fd80001047983 */ /* 0x000ea80000300800 */
[----:B------:R0:W-:Y:S02]  /*4a0e0*/  @P1 STG.E.U16 [R20.64], R17 ;  /* 0x0000001114001986 */ /* 0x0001e4000c10150a */
[----:B0-----:R-:W-:-:S04]  /*4a0f0*/  LEA R20, P6, R8, R0, 0x1 ;  /* 0x0000000008147211 */ /* 0x001fc800078c08ff */
[----:B------:R-:W-:Y:S02]  /*4a100*/  LEA.HI.X.SX32 R21, R8, R2, 0x1, P6 ;  /* 0x0000000208157211 */ /* 0x000fe400030f0eff */
[----:B--2---:R-:W-:Y:S01]  /*4a110*/  ISETP.LT.AND P1, PT, R4, c[0x0][0x17c], !P0 ;  /* 0x00005f0004007a0c */ /* 0x004fe20004721270 */
[----:B------:R-:W-:Y:S02]  /*4a120*/  IMAD R4, R25, 0x2, R8 ;  /* 0x0000000219047824 */ /* 0x000fe400078e0208 */
[----:B------:R-:W2:Y:S04]  /*4a130*/  LDL.LU R8, [R1+0xfdc] ;  /* 0x000fdc0001087983 */ /* 0x000ea80000300800 */
[----:B---3--:R0:W-:Y:S02]  /*4a140*/  @P2 STG.E.U16 [R22.64], R27 ;  /* 0x0000001b16002986 */ /* 0x0081e4000c10150a */
[----:B0-----:R-:W-:-:S04]  /*4a150*/  LEA R22, P6, R4, R0, 0x1 ;  /* 0x0000000004167211 */ /* 0x001fc800078c08ff */
[----:B------:R-:W-:Y:S01]  /*4a160*/  LEA.HI.X.SX32 R23, R4, R2, 0x1, P6 ;  /* 0x0000000204177211 */ /* 0x000fe200030f0eff */
[----:B------:R-:W-:Y:S04]  /*4a170*/  @P4 STG.E.U16 [R20.64], R11 ;  /* 0x0000000b14004986 */ /* 0x000fe8000c10150a */
[----:B----4-:R0:W-:Y:S01]  /*4a180*/  @P5 STG.E.U16 [R22.64], R28 ;  /* 0x0000001c16005986 */ /* 0x0101e2000c10150a */
[----:B-----5:R-:W-:Y:S02]  /*4a190*/  ISETP.LT.AND P5, PT, R24, c[0x0][0x17c], !P0 ;  /* 0x00005f0018007a0c */ /* 0x020fe400047a1270 */
[----:B--2---:R-:W-:Y:S01]  /*4a1a0*/  ISETP.LT.AND P2, PT, R8, c[0x0][0x17c], !P0 ;  /* 0x00005f0008007a0c */ /* 0x004fe20004741270 */
[----:B------:R-:W-:Y:S02]  /*4a1b0*/  IMAD R8, R25, 0x2, R4 ;  /* 0x0000000219087824 */ /* 0x000fe400078e0204 */
[----:B------:R-:W2:Y:S04]  /*4a1c0*/  LDL.LU R4, [R1+0xfe0] ;  /* 0x000fe00001047983 */ /* 0x000ea80000300800 */
[----:B------:R-:W3:Y:S04]  /*4a1d0*/  LDL.LU R24, [R1+0xff0] ;  /* 0x000ff00001187983 */ /* 0x000ee80000300800 */
[----:B0-----:R-:W4:Y:S01]  /*4a1e0*/  LDL.LU R23, [R1+0xfe8] ;  /* 0x000fe80001177983 */ /* 0x001f220000300800 */
[----:B------:R-:W-:-:S04]  /*4a1f0*/  LEA R20, P6, R8, R0, 0x1 ;  /* 0x0000000008147211 */ /* 0x000fc800078c08ff */
[----:B------:R-:W-:-:S05]  /*4a200*/  LEA.HI.X.SX32 R21, R8, R2, 0x1, P6 ;  /* 0x0000000208157211 */ /* 0x000fca00030f0eff */
[----:B------:R0:W-:Y:S01]  /*4a210*/  @P3 STG.E.U16 [R20.64], R29 ;  /* 0x0000001d14003986 */ /* 0x0001e2000c10150a */
[----:B------:R-:W-:Y:S02]  /*4a220*/  PRMT R9, R14, 0x7632, R9 ;  /* 0x000076320e097816 */ /* 0x000fe40000000009 */
[----:B------:R-:W-:Y:S01]  /*4a230*/  PRMT R5, R15, 0x7632, R5 ;  /* 0x000076320f057816 */ /* 0x000fe20000000005 */
[----:B------:R-:W5:Y:S04]  /*4a240*/  LDL.LU R14, [R1+0x13e4] ;  /* 0x0013e400010e7983 */ /* 0x000f680000300800 */
[----:B------:R-:W3:Y:S01]  /*4a250*/  LDL.LU R15, [R1+0x13e0] ;  /* 0x0013e000010f7983 */ /* 0x000ee20000300800 */
[----:B--2---:R-:W-:Y:S01]  /*4a260*/  ISETP.LT.AND P4, PT, R4, c[0x0][0x17c], !P0 ;  /* 0x00005f0004007a0c */ /* 0x004fe20004781270 */
[----:B------:R-:W-:-:S04]  /*4a270*/  IMAD R4, R25, 0x2, R8 ;  /* 0x0000000219047824 */ /* 0x000fc800078e0208 */
[----:B------:R-:W-:Y:S01]  /*4a280*/  IMAD R8, R25, 0x2, R4 ;  /* 0x0000000219087824 */ /* 0x000fe200078e0204 */
[C---:B------:R-:W-:Y:S02]  /*4a290*/  LEA R22, P6, R4.reuse, R0, 0x1 ;  /* 0x0000000004167211 */ /* 0x040fe400078c08ff */
[----:B----4-:R-:W-:Y:S02]  /*4a2a0*/  ISETP.LT.AND P3, PT, R23, c[0x0][0x17c], !P0 ;  /* 0x00005f0017007a0c */ /* 0x010fe40004761270 */
[----:B------:R-:W-:Y:S02]  /*4a2b0*/  LEA.HI.X.SX32 R23, R4, R2, 0x1, P6 ;  /* 0x0000000204177211 */ /* 0x000fe400030f0eff */
[----:B0-----:R-:W-:Y:S01]  /*4a2c0*/  LEA R20, P6, R8, R0, 0x1 ;  /* 0x0000000008147211 */ /* 0x001fe200078c08ff */
[----:B------:R-:W-:-:S03]  /*4a2d0*/  IMAD R4, R25, 0x2, R8 ;  /* 0x0000000219047824 */ /* 0x000fc600078e0208 */
[----:B------:R-:W-:Y:S02]  /*4a2e0*/  LEA.HI.X.SX32 R21, R8, R2, 0x1, P6 ;  /* 0x0000000208157211 */ /* 0x000fe400030f0eff */
[----:B------:R-:W2:Y:S04]  /*4a2f0*/  LDL.LU R8, [R1+0xfec] ;  /* 0x000fec0001087983 */ /* 0x000ea80000300800 */
[----:B------:R0:W-:Y:S04]  /*4a300*/  @P1 STG.E.U16 [R22.64], R9 ;  /* 0x0000000916001986 */ /* 0x0001e8000c10150a */
[----:B------:R1:W-:Y:S01]  /*4a310*/  @P2 STG.E.U16 [R20.64], R5 ;  /* 0x0000000514002986 */ /* 0x0003e2000c10150a */
[----:B---3--:R-:W-:-:S02]  /*4a320*/  ISETP.LT.AND P2, PT, R24, c[0x0][0x17c], !P0 ;  /* 0x00005f0018007a0c */ /* 0x008fc40004741270 */
[----:B0-----:R-:W-:Y:S02]  /*4a330*/  LEA R22, P6, R4, R0, 0x1 ;  /* 0x0000000004167211 */ /* 0x001fe400078c08ff */
[----:B-1----:R-:W-:Y:S02]  /*4a340*/  PRMT R5, R10, 0x7632, R5 ;  /* 0x000076320a057816 */ /* 0x002fe40000000005 */
[----:B------:R-:W3:Y:S01]  /*4a350*/  LDL.LU R10, [R1+0x13dc] ;  /* 0x0013dc00010a7983 */ /* 0x000ee20000300800 */
[----:B------:R-:W-:-:S03]  /*4a360*/  LEA.HI.X.SX32 R23, R4, R2, 0x1, P6 ;  /* 0x0000000204177211 */ /* 0x000fc600030f0eff */
[----:B------:R-:W4:Y:S04]  /*4a370*/  LDL.LU R24, [R1+0xffc] ;  /* 0x000ffc0001187983 */ /* 0x000f280000300800 */
[----:B------:R-:W3:Y:S04]  /*4a380*/  LDL.LU R21, [R1+0xff4] ;  /* 0x000ff40001157983 */ /* 0x000ee80000300800 */
[----:B------:R0:W-:Y:S04]  /*4a390*/  @P4 STG.E.U16 [R22.64], R5 ;  /* 0x0000000516004986 */ /* 0x0001e8000c10150a */
[----:B0-----:R-:W4:Y:S01]  /*4a3a0*/  LDL.LU R22, [R1+0xff8] ;  /* 0x000ff80001167983 */ /* 0x001f220000300800 */
[----:B------:R-:W-:-:S03]  /*4a3b0*/  PRMT R13, R9, 0x7632, R13 ;  /* 0x00007632090d7816 */ /* 0x000fc6000000000d */
[----:B------:R-:W5:Y:S01]  /*4a3c0*/  LDL.LU R23, [R1+0x1000] ;  /* 0x0010000001177983 */ /* 0x000f620000300800 */
[----:B--2---:R-:W-:Y:S01]  /*4a3d0*/  ISETP.LT.AND P1, PT, R8, c[0x0][0x17c], !P0 ;  /* 0x00005f0008007a0c */ /* 0x004fe20004721270 */
[----:B------:R-:W-:-:S05]  /*4a3e0*/  IMAD R8, R25, 0x2, R4 ;  /* 0x0000000219087824 */ /* 0x000fca00078e0204 */
[C---:B------:R-:W-:Y:S02]  /*4a3f0*/  LEA R20, P6, R8.reuse, R0, 0x1 ;  /* 0x0000000008147211 */ /* 0x040fe400078c08ff */
[----:B---3--:R-:W-:Y:S02]  /*4a400*/  ISETP.LT.AND P4, PT, R21, c[0x0][0x17c], !P0 ;  /* 0x00005f0015007a0c */ /* 0x008fe40004781270 */
[----:B------:R-:W-:-:S05]  /*4a410*/  LEA.HI.X.SX32 R21, R8, R2, 0x1, P6 ;  /* 0x0000000208157211 */ /* 0x000fca00030f0eff */
[----:B------:R0:W-:Y:S01]  /*4a420*/  @P5 STG.E.U16 [R20.64], R13 ;  /* 0x0000000d14005986 */ /* 0x0001e2000c10150a */
[----:B----4-:R-:W-:-:S03]  /*4a430*/  ISETP.LT.AND P5, PT, R22, c[0x0][0x17c], !P0 ;  /* 0x00005f0016007a0c */ /* 0x010fc600047a1270 */
[----:B------:R-:W2:Y:S01]  /*4a440*/  LDL.LU R22, [R1+0x1004] ;  /* 0x0010040001167983 */ /* 0x000ea20000300800 */
[----:B------:R-:W-:Y:S01]  /*4a450*/  IMAD R4, R25, 0x2, R8 ;  /* 0x0000000219047824 */ /* 0x000fe200078e0208 */
[----:B------:R-:W-:-:S04]  /*4a460*/  PRMT R5, R12, 0x7632, R5 ;  /* 0x000076320c057816 */ /* 0x000fc80000000005 */
[----:B------:R-:W-:Y:S01]  /*4a470*/  LEA R8, P6, R4, R0, 0x1 ;  /* 0x0000000004087211 */ /* 0x000fe200078c08ff */
[----:B------:R-:W-:-:S03]  /*4a480*/  IMAD R12, R25, 0x2, R4 ;  /* 0x00000002190c7824 */ /* 0x000fc600078e0204 */
[----:B------:R-:W-:Y:S02]  /*4a490*/  LEA.HI.X.SX32 R9, R4, R2, 0x1, P6 ;  /* 0x0000000204097211 */ /* 0x000fe400030f0eff */
[----:B0-----:R-:W-:-:S03]  /*4a4a0*/  LEA R20, P6, R12, R0, 0x1 ;  /* 0x000000000c147211 */ /* 0x001fc600078c08ff */
[----:B------:R0:W-:Y:S01]  /*4a4b0*/  @P3 STG.E.U16 [R8.64], R5 ;  /* 0x0000000508003986 */ /* 0x0001e2000c10150a */
[----:B------:R-:W-:Y:S02]  /*4a4c0*/  LEA.HI.X.SX32 R21, R12, R2, 0x1, P6 ;  /* 0x000000020c157211 */ /* 0x000fe400030f0eff */
[----:B------:R-:W-:Y:S01]  /*4a4d0*/  PRMT R17, R16, 0x7632, R17 ;  /* 0x0000763210117816 */ /* 0x000fe20000000011 */
[----:B0-----:R-:W-:Y:S01]  /*4a4e0*/  IMAD R9, R25, 0x2, R12 ;  /* 0x0000000219097824 */ /* 0x001fe200078e020c */
[----:B------:R-:W-:Y:S02]  /*4a4f0*/  PRMT R5, R6, 0x7632, R5 ;  /* 0x0000763206057816 */ /* 0x000fe40000000005 */
[----:B------:R-:W3:Y:S02]  /*4a500*/  LDL.LU R6, [R1+0x13d8] ;  /* 0x0013d80001067983 */ /* 0x000ee40000300800 */
[----:B------:R-:W-:Y:S01]  /*4a510*/  LEA R8, P6, R9, R0, 0x1 ;  /* 0x0000000009087211 */ /* 0x000fe200078c08ff */
[----:B------:R-:W-:-:S03]  /*4a520*/  IMAD R4, R25, 0x2, R9 ;  /* 0x0000000219047824 */ /* 0x000fc600078e0209 */
[----:B------:R-:W-:Y:S01]  /*4a530*/  LEA.HI.X.SX32 R9, R9, R2, 0x1, P6 ;  /* 0x0000000209097211 */ /* 0x000fe200030f0eff */
[----:B------:R0:W-:Y:S01]  /*4a540*/  @P1 STG.E.U16 [R20.64], R5 ;  /* 0x0000000514001986 */ /* 0x0001e2000c10150a */
[----:B------:R-:W-:Y:S02]  /*4a550*/  ISETP.LT.AND P3, PT, R24, c[0x0][0x17c], !P0 ;  /* 0x00005f0018007a0c */ /* 0x000fe40004761270 */
[----:B-----5:R-:W-:Y:S01]  /*4a560*/  ISETP.LT.AND P1, PT, R23, c[0x0][0x17c], !P0 ;  /* 0x00005f0017007a0c */ /* 0x020fe20004721270 */
[----:B------:R-:W4:Y:S04]  /*4a570*/  LDL.LU R24, [R1+0x1008] ;  /* 0x0010080001187983 */ /* 0x000f280000300800 */
[----:B------:R1:W-:Y:S04]  /*4a580*/  @P2 STG.E.U16 [R8.64], R17 ;  /* 0x0000001108002986 */ /* 0x0003e8000c10150a */
[----:B------:R-:W5:Y:S01]  /*4a590*/  LDL.LU R23, [R1+0x100c] ;  /* 0x00100c0001177983 */ /* 0x000f620000300800 */
[----:B--2---:R-:W-:-:S03]  /*4a5a0*/  ISETP.LT.AND P2, PT, R22, c[0x0][0x17c], !P0 ;  /* 0x00005f0016007a0c */ /* 0x004fc60004741270 */
[----:B------:R-:W2:Y:S04]  /*4a5b0*/  LDL.LU R22, [R1+0x1010] ;  /* 0x0010100001167983 */ /* 0x000ea80000300800 */
[----:B0-----:R-:W2:Y:S04]  /*4a5c0*/  LDL.LU R21, [R1+0x1014] ;  /* 0x0010140001157983 */ /* 0x001ea80000300800 */
[----:B------:R-:W2:Y:S01]  /*4a5d0*/  LDL.LU R20, [R1+0x1018] ;  /* 0x0010180001147983 */ /* 0x000ea20000300800 */
[----:B------:R-:W-:Y:S01]  /*4a5e0*/  LEA R12, P6, R4, R0, 0x1 ;  /* 0x00000000040c7211 */ /* 0x000fe200078c08ff */
[----:B------:R-:W-:Y:S01]  /*4a5f0*/  IMAD R16, R25, 0x2, R4 ;  /* 0x0000000219107824 */ /* 0x000fe200078e0204 */
[----:B------:R-:W-:-:S02]  /*4a600*/  PRMT R5, R13, 0x7632, R5 ;  /* 0x000076320d057816 */ /* 0x000fc40000000005 */
[----:B------:R-:W-:Y:S01]  /*4a610*/  LEA.HI.X.SX32 R13, R4, R2, 0x1, P6 ;  /* 0x00000002040d7211 */ /* 0x000fe200030f0eff */
[----:B------:R-:W-:Y:S01]  /*4a620*/  IMAD R4, R25, 0x2, R16 ;  /* 0x0000000219047824 */ /* 0x000fe200078e0210 */
[----:B-1----:R-:W-:-:S03]  /*4a630*/  LEA R8, P6, R16, R0, 0x1 ;  /* 0x0000000010087211 */ /* 0x002fc600078c08ff */
[----:B------:R0:W-:Y:S01]  /*4a640*/  @P4 STG.E.U16 [R12.64], R5 ;  /* 0x000000050c004986 */ /* 0x0001e2000c10150a */
[----:B------:R-:W-:Y:S01]  /*4a650*/  LEA.HI.X.SX32 R9, R16, R2, 0x1, P6 ;  /* 0x0000000210097211 */ /* 0x000fe200030f0eff */
[----:B------:R-:W-:Y:S01]  /*4a660*/  IMAD R16, R25, 0x2, R4 ;  /* 0x0000000219107824 */ /* 0x000fe200078e0204 */
[----:B0-----:R-:W-:Y:S02]  /*4a670*/  PRMT R5, R26, 0x7632, R5 ;  /* 0x000076321a057816 */ /* 0x001fe40000000005 */
[----:B------:R-:W-:-:S03]  /*4a680*/  LEA R12, P6, R4, R0, 0x1 ;  /* 0x00000000040c7211 */ /* 0x000fc600078c08ff */
[----:B------:R0:W-:Y:S01]  /*4a690*/  @P5 STG.E.U16 [R8.64], R5 ;  /* 0x0000000508005986 */ /* 0x0001e2000c10150a */
[----:B------:R-:W-:Y:S02]  /*4a6a0*/  LEA.HI.X.SX32 R13, R4, R2, 0x1, P6 ;  /* 0x00000002040d7211 */ /* 0x000fe400030f0eff */
[C---:B------:R-:W-:Y:S02]  /*4a6b0*/  LEA R4, P6, R16.reuse, R0, 0x1 ;  /* 0x0000000010047211 */ /* 0x040fe400078c08ff */
[----:B------:R-:W-:Y:S02]  /*4a6c0*/  PRMT R17, R5, 0x7632, R17 ;  /* 0x0000763205117816 */ /* 0x000fe40000000011 */
[----:B0-----:R-:W-:Y:S01]  /*4a6d0*/  PRMT R8, R7, 0x7632, R8 ;  /* 0x0000763207087816 */ /* 0x001fe20000000008 */
[----:B------:R-:W-:Y:S01]  /*4a6e0*/  IMAD R9, R25, 0x2, R16 ;  /* 0x0000000219097824 */ /* 0x000fe200078e0210 */
[----:B------:R-:W-:Y:S01]  /*4a6f0*/  LEA.HI.X.SX32 R5, R16, R2, 0x1, P6 ;  /* 0x0000000210057211 */ /* 0x000fe200030f0eff */
[----:B------:R-:W3:Y:S04]  /*4a700*/  LDL.LU R7, [R1+0x101c] ;  /* 0x00101c0001077983 */ /* 0x000ee80000300800 */
[----:B------:R0:W-:Y:S04]  /*4a710*/  @P3 STG.E.U16 [R12.64], R8 ;  /* 0x000000080c003986 */ /* 0x0001e8000c10150a */
[----:B------:R1:W-:Y:S01]  /*4a720*/  @P1 STG.E.U16 [R4.64], R17 ;  /* 0x0000001104001986 */ /* 0x0003e2000c10150a */
[----:B0-----:R-:W-:Y:S01]  /*4a730*/  LEA R8, P6, R9, R0, 0x1 ;  /* 0x0000000009087211 */ /* 0x001fe200078c08ff */
[----:B-1----:R-:W-:-:S03]  /*4a740*/  IMAD R5, R25, 0x2, R9 ;  /* 0x0000000219057824 */ /* 0x002fc600078e0209 */
[----:B------:R-:W-:Y:S02]  /*4a750*/  LEA.HI.X.SX32 R9, R9, R2, 0x1, P6 ;  /* 0x0000000209097211 */ /* 0x000fe400030f0eff */
[----:B------:R-:W-:-:S05]  /*4a760*/  PRMT R17, R17, 0x7632, R17 ;  /* 0x0000763211117816 */ /* 0x000fca0000000011 */
[----:B------:R0:W-:Y:S01]  /*4a770*/  @P2 STG.E.U16 [R8.64], R17 ;  /* 0x0000001108002986 */ /* 0x0001e2000c10150a */
[----:B--2---:R-:W-:-:S03]  /*4a780*/  ISETP.LT.AND P2, PT, R20, c[0x0][0x17c], !P0 ;  /* 0x00005f0014007a0c */ /* 0x004fc60004741270 */
[----:B------:R-:W2:Y:S01]  /*4a790*/  LDL.LU R20, [R1+0x1020] ;  /* 0x0010200001147983 */ /* 0x000ea20000300800 */
[----:B----4-:R-:W-:Y:S01]  /*4a7a0*/  ISETP.LT.AND P4, PT, R24, c[0x0][0x17c], !P0 ;  /* 0x00005f0018007a0c */ /* 0x010fe20004781270 */
[----:B------:R-:W-:Y:S01]  /*4a7b0*/  IMAD R4, R25, 0x2, R5 ;  /* 0x0000000219047824 */ /* 0x000fe200078e0205 */
[----:B------:R-:W-:Y:S01]  /*4a7c0*/  LEA R12, P6, R5, R0, 0x1 ;  /* 0x00000000050c7211 */ /* 0x000fe200078c08ff */
[----:B------:R-:W4:Y:S01]  /*4a7d0*/  LDL.LU R24, [R1+0x1024] ;  /* 0x0010240001187983 */ /* 0x000f220000300800 */
[----:B-----5:R-:W-:Y:S02]  /*4a7e0*/  ISETP.LT.AND P5, PT, R23, c[0x0][0x17c], !P0 ;  /* 0x00005f0017007a0c */ /* 0x020fe400047a1270 */
[----:B------:R-:W-:Y:S02]  /*4a7f0*/  LEA.HI.X.SX32 R13, R5, R2, 0x1, P6 ;  /* 0x00000002050d7211 */ /* 0x000fe400030f0eff */
[----:B0-----:R-:W-:Y:S02]  /*4a800*/  LEA R8, P6, R4, R0, 0x1 ;  /* 0x0000000004087211 */ /* 0x001fe400078c08ff */
[----:B------:R-:W-:-:S02]  /*4a810*/  PRMT R17, R27, 0x7632, R17 ;  /* 0x000076321b117816 */ /* 0x000fc40000000011 */
[----:B------:R-:W-:Y:S02]  /*4a820*/  PRMT R5, R11, 0x7632, R5 ;  /* 0x000076320b057816 */ /* 0x000fe40000000005 */
[----:B------:R-:W-:Y:S01]  /*4a830*/  LEA.HI.X.SX32 R9, R4, R2, 0x1, P6 ;  /* 0x0000000204097211 */ /* 0x000fe200030f0eff */
[----:B------:R-:W5:Y:S01]  /*4a840*/  LDL.LU R11, [R1+0x48] ;  /* 0x00004800010b7983 */ /* 0x000f620000300800 */
[----:B------:R-:W-:-:S03]  /*4a850*/  ISETP.LT.AND P1, PT, R21, c[0x0][0x17c], !P0 ;  /* 0x00005f0015007a0c */ /* 0x000fc60004721270 */
[----:B------:R0:W-:Y:S01]  /*4a860*/  @P4 STG.E.U16 [R12.64], R17 ;  /* 0x000000110c004986 */ /* 0x0001e2000c10150a */
[----:B------:R-:W-:-:S03]  /*4a870*/  ISETP.LT.AND P3, PT, R22, c[0x0][0x17c], !P0 ;  /* 0x00005f0016007a0c */ /* 0x000fc60004761270 */
[----:B------:R1:W-:Y:S04]  /*4a880*/  @P5 STG.E.U16 [R8.64], R5 ;  /* 0x0000000508005986 */ /* 0x0003e8000c10150a */
[----:B0-----:R-:W4:Y:S04]  /*4a890*/  LDL.LU R17, [R1+0x58] ;  /* 0x0000580001117983 */ /* 0x001f280000300800 */
[----:B------:R-:W4:Y:S01]  /*4a8a0*/  LDL.LU R21, [R1+0x1028] ;  /* 0x0010280001157983 */ /* 0x000f220000300800 */
[----:B---3--:R-:W-:-:S03]  /*4a8b0*/  ISETP.LT.AND P4, PT, R7, c[0x0][0x17c], !P0 ;  /* 0x00005f0007007a0c */ /* 0x008fc60004781270 */
[----:B------:R-:W3:Y:S04]  /*4a8c0*/  LDL.LU R7, [R1+0x18] ;  /* 0x0000180001077983 */ /* 0x000ee80000300800 */
[----:B------:R-:W3:Y:S01]  /*4a8d0*/  LDL.LU R22, [R1+0x102c] ;  /* 0x00102c0001167983 */ /* 0x000ee20000300800 */
[----:B--2---:R-:W-:-:S03]  /*4a8e0*/  ISETP.LT.AND P5, PT, R20, c[0x0][0x17c], !P0 ;  /* 0x00005f0014007a0c */ /* 0x004fc600047a1270 */
[----:B------:R-:W2:Y:S01]  /*4a8f0*/  LDL.LU R20, [R1+0x1030] ;  /* 0x0010300001147983 */ /* 0x000ea20000300800 */
[C---:B------:R-:W-:Y:S01]  /*4a900*/  IMAD R16, R25.reuse, 0x2, R4 ;  /* 0x0000000219107824 */ /* 0x040fe200078e0204 */
[----:B------:R-:W-:Y:S02]  /*4a910*/  PRMT R13, R28, 0x7632, R13 ;  /* 0x000076321c0d7816 */ /* 0x000fe4000000000d */
[----:B------:R-:W2:Y:S01]  /*4a920*/  LDL.LU R23, [R1+0x1034] ;  /* 0x0010340001177983 */ /* 0x000ea20000300800 */
[----:B-1----:R-:W-:Y:S01]  /*4a930*/  IMAD R9, R25, 0x2, R16 ;  /* 0x0000000219097824 */ /* 0x002fe200078e0210 */
[----:B------:R-:W-:-:S03]  /*4a940*/  LEA R4, P6, R16, R0, 0x1 ;  /* 0x0000000010047211 */ /* 0x000fc600078c08ff */
[----:B------:R-:W-:Y:S01]  /*4a950*/  IMAD R12, R25, 0x2, R9 ;  /* 0x00000002190c7824 */ /* 0x000fe200078e0209 */
[----:B------:R-:W-:Y:S02]  /*4a960*/  LEA.HI.X.SX32 R5, R16, R2, 0x1, P6 ;  /* 0x0000000210057211 */ /* 0x000fe400030f0eff */
[----:B------:R-:W-:Y:S02]  /*4a970*/  LEA R8, P6, R9, R0, 0x1 ;  /* 0x0000000009087211 */ /* 0x000fe400078c08ff */
[----:B------:R-:W-:Y:S01]  /*4a980*/  PRMT R16, R29, 0x7632, R16 ;  /* 0x000076321d107816 */ /* 0x000fe20000000010 */
[----:B------:R0:W-:Y:S01]  /*4a990*/  @P3 STG.E.U16 [R4.64], R13 ;  /* 0x0000000d04003986 */ /* 0x0001e2000c10150a */
[----:B------:R-:W-:-:S03]  /*4a9a0*/  LEA.HI.X.SX32 R9, R9, R2, 0x1, P6 ;  /* 0x0000000209097211 */ /* 0x000fc600030f0eff */
[----:B------:R-:W2:Y:S04]  /*4a9b0*/  LDL.LU R29, [R1+0x88] ;  /* 0x00008800011d7983 */ /* 0x000ea80000300800 */
[----:B------:R1:W-:Y:S01]  /*4a9c0*/  @P1 STG.E.U16 [R8.64], R16 ;  /* 0x0000001008001986 */ /* 0x0003e2000c10150a */
[----:B0-----:R-:W-:Y:S01]  /*4a9d0*/  LEA R4, P6, R12, R0, 0x1 ;  /* 0x000000000c047211 */ /* 0x001fe200078c08ff */
[----:B------:R-:W-:-:S03]  /*4a9e0*/  IMAD R13, R25, 0x2, R12 ;  /* 0x00000002190d7824 */ /* 0x000fc600078e020c */
[----:B------:R-:W-:Y:S02]  /*4a9f0*/  LEA.HI.X.SX32 R5, R12, R2, 0x1, P6 ;  /* 0x000000020c057211 */ /* 0x000fe400030f0eff */
[C---:B-1----:R-:W-:Y:S01]  /*4aa00*/  LEA R8, P6, R13.reuse, R0, 0x1 ;  /* 0x000000000d087211 */ /* 0x042fe200078c08ff */
[----:B------:R-:W2:Y:S03]  /*4aa10*/  LDL.LU R16, [R1+0x1038] ;  /* 0x0010380001107983 */ /* 0x000ea60000300800 */
[----:B------:R-:W-:Y:S01]  /*4aa20*/  LEA.HI.X.SX32 R9, R13, R2, 0x1, P6 ;  /* 0x000000020d097211 */ /* 0x000fe200030f0eff */
[----:B----4-:R0:W-:Y:S01]  /*4aa30*/  @P2 STG.E.U16 [R4.64], R17 ;  /* 0x0000001104002986 */ /* 0x0101e2000c10150a */
[----:B------:R-:W-:-:S03]  /*4aa40*/  ISETP.LT.AND P1, PT, R21, c[0x0][0x17c], !P0 ;  /* 0x00005f0015007a0c */ /* 0x000fc60004721270 */
[----:B------:R-:W4:Y:S01]  /*4aa50*/  LDL.LU R21, [R1+0x38] ;  /* 0x0000380001157983 */ /* 0x000f220000300800 */
[----:B---3--:R-:W-:-:S03]  /*4aa60*/  ISETP.LT.AND P2, PT, R22, c[0x0][0x17c], !P0 ;  /* 0x00005f0016007a0c */ /* 0x008fc60004741270 */
[----:B-----5:R1:W-:Y:S04]  /*4aa70*/  @P4 STG.E.U16 [R8.64], R11 ;  /* 0x0000000b08004986 */ /* 0x0203e8000c10150a */
[----:B------:R-:W3:Y:S01]  /*4aa80*/  LDL.LU R22, [R1+0x8] ;  /* 0x0000080001167983 */ /* 0x000ee20000300800 */
[----:B--2---:R-:W-:-:S03]  /*4aa90*/  ISETP.LT.AND P4, PT, R20, c[0x0][0x17c], !P0 ;  /* 0x00005f0014007a0c */ /* 0x004fc60004781270 */
[----:B------:R-:W2:Y:S01]  /*4aaa0*/  LDL.LU R20, [R1+0x103c] ;  /* 0x00103c0001147983 */ /* 0x000ea20000300800 */
[C---:B------:R-:W-:Y:S01]  /*4aab0*/  IMAD R12, R25.reuse, 0x2, R13 ;  /* 0x00000002190c7824 */ /* 0x040fe200078e020d */
[----:B------:R-:W-:Y:S02]  /*4aac0*/  ISETP.LT.AND P3, PT, R24, c[0x0][0x17c], !P0 ;  /* 0x00005f0018007a0c */ /* 0x000fe40004761270 */
[----:B------:R-:W5:Y:S01]  /*4aad0*/  LDL.LU R26, [R1+0x1040] ;  /* 0x00104000011a7983 */ /* 0x000f620000300800 */
[----:B------:R-:W-:Y:S01]  /*4aae0*/  IMAD R13, R25, 0x2, R12 ;  /* 0x00000002190d7824 */ /* 0x000fe200078e020c */
[----:B0-----:R-:W-:-:S04]  /*4aaf0*/  LEA R4, P6, R12, R0, 0x1 ;  /* 0x000000000c047211 */ /* 0x001fc800078c08ff */
[----:B------:R-:W-:Y:S01]  /*4ab00*/  LEA.HI.X.SX32 R5, R12, R2, 0x1, P6 ;  /* 0x000000020c057211 */ /* 0x000fe200030f0eff */
[----:B------:R-:W-:Y:S01]  /*4ab10*/  IMAD R12, R25, 0x2, R13 ;  /* 0x00000002190c7824 */ /* 0x000fe200078e020d */
[----:B-1----:R-:W-:-:S03]  /*4ab20*/  LEA R8, P6, R13, R0, 0x1 ;  /* 0x000000000d087211 */ /* 0x002fc600078c08ff */
[----:B------:R0:W-:Y:S01]  /*4ab30*/  @P5 STG.E.U16 [R4.64], R7 ;  /* 0x0000000704005986 */ /* 0x0001e2000c10150a */
[----:B------:R-:W-:Y:S02]  /*4ab40*/  LEA.HI.X.SX32 R9, R13, R2, 0x1, P6 ;  /* 0x000000020d097211 */ /* 0x000fe400030f0eff */
[----:B------:R-:W-:Y:S02]  /*4ab50*/  ISETP.LT.AND P5, PT, R23, c[0x0][0x17c], !P0 ;  /* 0x00005f0017007a0c */ /* 0x000fe400047a1270 */
[----:B------:R-:W3:Y:S01]  /*4ab60*/  LDL.LU R23, [R1+0x78] ;  /* 0x0000780001177983 */ /* 0x000ee20000300800 */
[----:B0-----:R-:W-:-:S03]  /*4ab70*/  LEA R4, P6, R12, R0, 0x1 ;  /* 0x000000000c047211 */ /* 0x001fc600078c08ff */
[----:B------:R0:W-:Y:S01]  /*4ab80*/  @P3 STG.E.U16 [R8.64], R10 ;  /* 0x0000000a08003986 */ /* 0x0001e2000c10150a */
[----:B------:R-:W-:Y:S02]  /*4ab90*/  LEA.HI.X.SX32 R5, R12, R2, 0x1, P6 ;  /* 0x000000020c057211 */ /* 0x000fe400030f0eff */
[----:B------:R-:W-:Y:S02]  /*4aba0*/  ISETP.LT.AND P3, PT, R16, c[0x0][0x17c], !P0 ;  /* 0x00005f0010007a0c */ /* 0x000fe40004761270 */
[----:B------:R-:W5:Y:S04]  /*4abb0*/  LDL.LU R16, [R1+0x1044] ;  /* 0x0010440001107983 */ /* 0x000f680000300800 */
[----:B------:R1:W-:Y:S04]  /*4abc0*/  @P1 STG.E.U16 [R4.64], R29 ;  /* 0x0000001d04001986 */ /* 0x0003e8000c10150a */
[----:B------:R-:W5:Y:S01]  /*4abd0*/  LDL.LU R24, [R1+0x28] ;  /* 0x0000280001187983 */ /* 0x000f620000300800 */
[----:B--2---:R-:W-:-:S03]  /*4abe0*/  ISETP.LT.AND P1, PT, R20, c[0x0][0x17c], !P0 ;  /* 0x00005f0014007a0c */ /* 0x004fc60004721270 */
[----:B------:R-:W2:Y:S01]  /*4abf0*/  LDL.LU R20, [R1+0x1048] ;  /* 0x0010480001147983 */ /* 0x000ea20000300800 */
[----:B------:R-:W-:-:S04]  /*4ac00*/  IMAD R13, R25, 0x2, R12 ;  /* 0x00000002190d7824 */ /* 0x000fc800078e020c */
[----:B------:R-:W-:Y:S01]  /*4ac10*/  IMAD R12, R25, 0x2, R13 ;  /* 0x00000002190c7824 */ /* 0x000fe200078e020d */
[----:B0-----:R-:W-:-:S04]  /*4ac20*/  LEA R8, P6, R13, R0, 0x1 ;  /* 0x000000000d087211 */ /* 0x001fc800078c08ff */
[----:B------:R-:W-:Y:S01]  /*4ac30*/  LEA.HI.X.SX32 R9, R13, R2, 0x1, P6 ;  /* 0x000000020d097211 */ /* 0x000fe200030f0eff */
[----:B------:R-:W-:Y:S01]  /*4ac40*/  IMAD R13, R25, 0x2, R12 ;  /* 0x00000002190d7824 */ /* 0x000fe200078e020c */
[----:B-1----:R-:W-:-:S03]  /*4ac50*/  LEA R4, P6, R12, R0, 0x1 ;  /* 0x000000000c047211 */ /* 0x002fc600078c08ff */
[----:B----4-:R0:W-:Y:S01]  /*4ac60*/  @P2 STG.E.U16 [R8.64], R21 ;  /* 0x0000001508002986 */ /* 0x0101e2000c10150a */
[----:B------:R-:W-:Y:S01]  /*4ac70*/  LEA.HI.X.SX32 R5, R12, R2, 0x1, P6 ;  /* 0x000000020c057211 */ /* 0x000fe200030f0eff */
[----:B------:R-:W-:-:S04]  /*4ac80*/  IMAD R12, R25, 0x2, R13 ;  /* 0x00000002190c7824 */ /* 0x000fc800078e020d */
[----:B---3--:R1:W-:Y:S01]  /*4ac90*/  @P4 STG.E.U16 [R4.64], R22 ;  /* 0x0000001604004986 */ /* 0x0083e2000c10150a */
[----:B0-----:R-:W-:-:S04]  /*4aca0*/  LEA R8, P6, R13, R0, 0x1 ;  /* 0x000000000d087211 */ /* 0x001fc800078c08ff */
[----:B------:R-:W-:Y:S01]  /*4acb0*/  LEA.HI.X.SX32 R9, R13, R2, 0x1, P6 ;  /* 0x000000020d097211 */ /* 0x000fe200030f0eff */
[C---:B------:R-:W-:Y:S01]  /*4acc0*/  IMAD R13, R25.reuse, 0x2, R12 ;  /* 0x00000002190d7824 */ /* 0x040fe200078e020c */
[----:B-1----:R-:W-:Y:S02]  /*4acd0*/  LEA R4, P6, R12, R0, 0x1 ;  /* 0x000000000c047211 */ /* 0x002fe400078c08ff */
[----:B-----5:R-:W-:Y:S01]  /*4ace0*/  ISETP.LT.AND P2, PT, R26, c[0x0][0x17c], !P0 ;  /* 0x00005f001a007a0c */ /* 0x020fe20004741270 */
[----:B------:R0:W-:Y:S01]  /*4acf0*/  @P5 STG.E.U16 [R8.64], R14 ;  /* 0x0000000e08005986 */ /* 0x0001e2000c10150a */
[----:B------:R-:W-:Y:S02]  /*4ad00*/  LEA.HI.X.SX32 R5, R12, R2, 0x1, P6 ;  /* 0x000000020c057211 */ /* 0x000fe400030f0eff */
[----:B------:R-:W-:Y:S01]  /*4ad10*/  ISETP.LT.AND P4, PT, R16, c[0x0][0x17c], !P0 ;  /* 0x00005f0010007a0c */ /* 0x000fe20004781270 */
[----:B------:R-:W3:Y:S01]  /*4ad20*/  LDL.LU R26, [R1+0x68] ;  /* 0x00006800011a7983 */ /* 0x000ee20000300800 */
[----:B------:R-:W-:-:S03]  /*4ad30*/  IMAD R12, R25, 0x2, R13 ;  /* 0x00000002190c7824 */ /* 0x000fc600078e020d */
[----:B------:R-:W4:Y:S01]  /*4ad40*/  LDL.LU R16, [R1+0x1050] ;  /* 0x0010500001107983 */ /* 0x000f220000300800 */
[----:B0-----:R-:W-:-:S03]  /*4ad50*/  LEA R8, P6, R13, R0, 0x1 ;  /* 0x000000000d087211 */ /* 0x001fc600078c08ff */
[----:B------:R-:W5:Y:S01]  /*4ad60*/  LDL.LU R27, [R1+0x98] ;  /* 0x00009800011b7983 */ /* 0x000f620000300800 */
[----:B------:R-:W-:Y:S02]  /*4ad70*/  LEA.HI.X.SX32 R9, R13, R2, 0x1, P6 ;  /* 0x000000020d097211 */ /* 0x000fe400030f0eff */
[----:B--2---:R-:W-:Y:S02]  /*4ad80*/  ISETP.LT.AND P5, PT, R20, c[0x0][0x17c], !P0 ;  /* 0x00005f0014007a0c */ /* 0x004fe400047a1270 */
[----:B------:R-:W2:Y:S04]  /*4ad90*/  LDL.LU R20, [R1+0x1054] ;  /* 0x0010540001147983 */ /* 0x000ea80000300800 */
[----:B------:R-:W2:Y:S04]  /*4ada0*/  LDL.LU R28, [R1+0x158] ;  /* 0x00015800011c7983 */ /* 0x000ea80000300800 */
[----:B------:R-:W2:Y:S04]  /*4adb0*/  LDL.LU R13, [R1+0x104c] ;  /* 0x00104c00010d7983 */ /* 0x000ea80000300800 */
[----:B------:R0:W-:Y:S04]  /*4adc0*/  @P3 STG.E.U16 [R4.64], R23 ;  /* 0x0000001704003986 */ /* 0x0001e8000c10150a */
[----:B------:R1:W-:Y:S01]  /*4add0*/  @P1 STG.E.U16 [R8.64], R24 ;  /* 0x0000001808001986 */ /* 0x0003e2000c10150a */
[----:B0-----:R-:W-:-:S04]  /*4ade0*/  LEA R4, P6, R12, R0, 0x1 ;  /* 0x000000000c047211 */ /* 0x001fc800078c08ff */
[----:B------:R-:W-:-:S05]  /*4adf0*/  LEA.HI.X.SX32 R5, R12, R2, 0x1, P6 ;  /* 0x000000020c057211 */ /* 0x000fca00030f0eff */
[----:B------:R0:W-:Y:S01]  /*4ae00*/  @P2 STG.E.U16 [R4.64], R6 ;  /* 0x0000000604002986 */ /* 0x0001e2000c10150a */
[----:B----4-:R-:W-:-:S03]  /*4ae10*/  ISETP.LT.AND P1, PT, R16, c[0x0][0x17c], !P0 ;  /* 0x00005f0010007a0c */ /* 0x010fc60004721270 */
[----:B------:R-:W4:Y:S01]  /*4ae20*/  LDL.LU R16, [R1+0x1060] ;  /* 0x0010600001107983 */ /* 0x000f220000300800 */
[----:B--2---:R-:W-:Y:S01]  /*4ae30*/  ISETP.LT.AND P3, PT, R13, c[0x0][0x17c], !P0 ;  /* 0x00005f000d007a0c */ /* 0x004fe20004761270 */
[----:B------:R-:W-:-:S04]  /*4ae40*/  IMAD R13, R25, 0x2, R12 ;  /* 0x00000002190d7824 */ /* 0x000fc800078e020c */
[----:B------:R-:W-:Y:S01]  /*4ae50*/  IMAD R12, R25, 0x2, R13 ;  /* 0x00000002190c7824 */ /* 0x000fe200078e020d */
[----:B-1----:R-:W-:-:S04]  /*4ae60*/  LEA R8, P6, R13, R0, 0x1 ;  /* 0x000000000d087211 */ /* 0x002fc800078c08ff */
[----:B------:R-:W-:Y:S02]  /*4ae70*/  LEA.HI.X.SX32 R9, R13, R2, 0x1, P6 ;  /* 0x000000020d097211 */ /* 0x000fe400030f0eff */
[----:B0-----:R-:W-:Y:S01]  /*4ae80*/  LEA R4, P6, R12, R0, 0x1 ;  /* 0x000000000c047211 */ /* 0x001fe200078c08ff */
[----:B------:R-:W-:Y:S01]  /*4ae90*/  IMAD R13, R25, 0x2, R12 ;  /* 0x00000002190d7824 */ /* 0x000fe200078e020c */
[----:B------:R-:W-:Y:S02]  /*4aea0*/  ISETP.LT.AND P2, PT, R20, c[0x0][0x17c], !P0 ;  /* 0x00005f0014007a0c */ /* 0x000fe40004741270 */
[----:B------:R-:W2:Y:S01]  /*4aeb0*/  LDL.LU R20, [R1+0x1064] ;  /* 0x0010640001147983 */ /* 0x000ea20000300800 */
[----:B------:R-:W-:-:S03]  /*4aec0*/  LEA.HI.X.SX32 R5, R12, R2, 0x1, P6 ;  /* 0x000000020c057211 */ /* 0x000fc600030f0eff */
[----:B------:R-:W2:Y:S04]  /*4aed0*/  LDL.LU R12, [R1+0x1058] ;  /* 0x00105800010c7983 */ /* 0x000ea80000300800 */
[----:B------:R0:W-:Y:S04]  /*4aee0*/  @P4 STG.E.U16 [R8.64], R18 ;  /* 0x0000001208004986 */ /* 0x0001e8000c10150a */
[----:B---3--:R1:W-:Y:S01]  /*4aef0*/  @P5 STG.E.U16 [R4.64], R26 ;  /* 0x0000001a04005986 */ /* 0x0083e2000c10150a */
[----:B0-----:R-:W-:-:S04]  /*4af00*/  LEA R8, P6, R13, R0, 0x1 ;  /* 0x000000000d087211 */ /* 0x001fc800078c08ff */
[----:B------:R-:W-:-:S05]  /*4af10*/  LEA.HI.X.SX32 R9, R13, R2, 0x1, P6 ;  /* 0x000000020d097211 */ /* 0x000fca00030f0eff */
[----:B-----5:R-:W-:Y:S01]  /*4af20*/  @P3 STG.E.U16 [R8.64], R27 ;  /* 0x0000001b08003986 */ /* 0x020fe2000c10150a */
[----:B----4-:R-:W-:Y:S02]  /*4af30*/  ISETP.LT.AND P3, PT, R16, c[0x0][0x17c], !P0 ;  /* 0x00005f0010007a0c */ /* 0x010fe40004761270 */
[----:B--2---:R-:W-:Y:S01]  /*4af40*/  ISETP.LT.AND P4, PT, R12, c[0x0][0x17c], !P0 ;  /* 0x00005f000c007a0c */ /* 0x004fe20004781270 */
[----:B------:R-:W-:Y:S02]  /*4af50*/  IMAD R12, R25, 0x2, R13 ;  /* 0x00000002190c7824 */ /* 0x000fe400078e020d */
[----:B------:R-:W2:Y:S03]  /*4af60*/  LDL.LU R13, [R1+0x105c] ;  /* 0x00105c00010d7983 */ /* 0x000ea60000300800 */
[C---:B-1----:R-:W-:Y:S01]  /*4af70*/  LEA R4, P6, R12.reuse, R0, 0x1 ;  /* 0x000000000c047211 */ /* 0x042fe200078c08ff */
[----:B------:R-:W3:Y:S03]  /*4af80*/  LDL.LU R16, [R1+0x106c] ;  /* 0x00106c0001107983 */ /* 0x000ee60000300800 */
[----:B------:R-:W-:-:S05]  /*4af90*/  LEA.HI.X.SX32 R5, R12, R2, 0x1, P6 ;  /* 0x000000020c057211 */ /* 0x000fca00030f0eff */
[----:B------:R0:W-:Y:S01]  /*4afa0*/  @P1 STG.E.U16 [R4.64], R28 ;  /* 0x0000001c04001986 */ /* 0x0001e2000c10150a */
[----:B------:R-:W-:-:S03]  /*4afb0*/  ISETP.LT.AND P1, PT, R20, c[0x0][0x17c], !P0 ;  /* 0x00005f0014007a0c */ /* 0x000fc60004721270 */
[----:B------:R-:W4:Y:S04]  /*4afc0*/  LDL.LU R20, [R1+0x1070] ;  /* 0x0010700001147983 */ /* 0x000f280000300800 */
[----:B0-----:R-:W5:Y:S01]  /*4afd0*/  LDL.LU R5, [R1+0x1068] ;  /* 0x0010680001057983 */ /* 0x001f620000300800 */
[----:B------:R-:W-:Y:S02]  /*4afe0*/  PRMT R10, R17, 0x7632, R10 ;  /* 0x00007632110a7816 */ /* 0x000fe4000000000a */
[----:B------:R-:W-:Y:S01]  /*4aff0*/  PRMT R6, R11, 0x7632, R6 ;  /* 0x000076320b067816 */ /* 0x000fe20000000006 */
[----:B------:R-:W3:Y:S04]  /*4b000*/  LDL.LU R17, [R1+0x1074] ;  /* 0x0010740001117983 */ /* 0x000ee80000300800 */
[----:B------:R-:W3:Y:S01]  /*4b010*/  LDL.LU R11, [R1+0x13d4] ;  /* 0x0013d400010b7983 */ /* 0x000ee20000300800 */
[----:B--2---:R-:W-:Y:S01]  /*4b020*/  ISETP.LT.AND P5, PT, R13, c[0x0][0x17c], !P0 ;  /* 0x00005f000d007a0c */ /* 0x004fe200047a1270 */
[----:B------:R-:W-:-:S05]  /*4b030*/  IMAD R13, R25, 0x2, R12 ;  /* 0x00000002190d7824 */ /* 0x000fca00078e020c */
[----:B------:R-:W-:Y:S01]  /*4b040*/  LEA R8, P6, R13, R0, 0x1 ;  /* 0x000000000d087211 */ /* 0x000fe200078c08ff */
[----:B------:R-:W-:-:S03]  /*4b050*/  IMAD R12, R25, 0x2, R13 ;  /* 0x00000002190c7824 */ /* 0x000fc600078e020d */
[----:B------:R-:W-:Y:S01]  /*4b060*/  LEA.HI.X.SX32 R9, R13, R2, 0x1, P6 ;  /* 0x000000020d097211 */ /* 0x000fe200030f0eff */
[----:B------:R-:W-:Y:S01]  /*4b070*/  IMAD R13, R25, 0x2, R12 ;  /* 0x00000002190d7824 */ /* 0x000fe200078e020c */
[----:B------:R-:W-:-:S03]  /*4b080*/  LEA R4, P6, R12, R0, 0x1 ;  /* 0x000000000c047211 */ /* 0x000fc600078c08ff */
[----:B------:R0:W-:Y:S01]  /*4b090*/  @P2 STG.E.U16 [R8.64], R3 ;  /* 0x0000000308002986 */ /* 0x0001e2000c10150a */
[----:B-----5:R-:W-:Y:S02]  /*4b0a0*/  ISETP.LT.AND P2, PT, R5, c[0x0][0x17c], !P0 ;  /* 0x00005f0005007a0c */ /* 0x020fe40004741270 */
[----:B------:R-:W-:Y:S02]  /*4b0b0*/  LEA.HI.X.SX32 R5, R12, R2, 0x1, P6 ;  /* 0x000000020c057211 */ /* 0x000fe400030f0eff */
[----:B0-----:R-:W-:-:S04]  /*4b0c0*/  LEA R8, P6, R13, R0, 0x1 ;  /* 0x000000000d087211 */ /* 0x001fc800078c08ff */
[----:B------:R-:W-:Y:S01]  /*4b0d0*/  LEA.HI.X.SX32 R9, R13, R2, 0x1, P6 ;  /* 0x000000020d097211 */ /* 0x000fe200030f0eff */
[----:B------:R-:W-:Y:S01]  /*4b0e0*/  @P4 STG.E.U16 [R4.64], R10 ;  /* 0x0000000a04004986 */ /* 0x000fe2000c10150a */
[----:B---3--:R-:W-:-:S03]  /*4b0f0*/  ISETP.LT.AND P4, PT, R16, c[0x0][0x17c], !P0 ;  /* 0x00005f0010007a0c */ /* 0x008fc60004781270 */
[----:B------:R-:W2:Y:S04]  /*4b100*/  LDL.LU R16, [R1+0x1078] ;  /* 0x0010780001107983 */ /* 0x000ea80000300800 */
[----:B------:R0:W-:Y:S01]  /*4b110*/  @P5 STG.E.U16 [R8.64], R6 ;  /* 0x0000000608005986 */ /* 0x0001e2000c10150a */
[----:B----4-:R-:W-:Y:S02]  /*4b120*/  ISETP.LT.AND P5, PT, R20, c[0x0][0x17c], !P0 ;  /* 0x00005f0014007a0c */ /* 0x010fe400047a1270 */
[----:B0-----:R-:W-:Y:S02]  /*4b130*/  PRMT R6, R7, 0x7632, R6 ;  /* 0x0000763207067816 */ /* 0x001fe40000000006 */
[----:B------:R-:W3:Y:S04]  /*4b140*/  LDL.LU R7, [R1+0x13d0] ;  /* 0x0013d00001077983 */ /* 0x000ee80000300800 */
[----:B------:R-:W4:Y:S01]  /*4b150*/  LDL.LU R20, [R1+0x107c] ;  /* 0x00107c0001147983 */ /* 0x000f220000300800 */
[----:B------:R-:W-:-:S04]  /*4b160*/  IMAD R12, R25, 0x2, R13 ;  /* 0x00000002190c7824 */ /* 0x000fc800078e020d */
[----:B------:R-:W-:Y:S01]  /*4b170*/  IMAD R9, R25, 0x2, R12 ;  /* 0x0000000219097824 */ /* 0x000fe200078e020c */
[----:B------:R-:W-:-:S04]  /*4b180*/  LEA R4, P6, R12, R0, 0x1 ;  /* 0x000000000c047211 */ /* 0x000fc800078c08ff */
[----:B------:R-:W-:Y:S01]  /*4b190*/  LEA.HI.X.SX32 R5, R12, R2, 0x1, P6 ;  /* 0x000000020c057211 */ /* 0x000fe200030f0eff */
[----:B------:R-:W-:Y:S01]  /*4b1a0*/  IMAD R12, R25, 0x2, R9 ;  /* 0x00000002190c7824 */ /* 0x000fe200078e0209 */
[----:B------:R-:W-:-:S03]  /*4b1b0*/  LEA R8, P6, R9, R0, 0x1 ;  /* 0x0000000009087211 */ /* 0x000fc600078c08ff */
[----:B------:R0:W-:Y:S01]  /*4b1c0*/  @P3 STG.E.U16 [R4.64], R6 ;  /* 0x0000000604003986 */ /* 0x0001e2000c10150a */
[----:B------:R-:W-:Y:S02]  /*4b1d0*/  LEA.HI.X.SX32 R9, R9, R2, 0x1, P6 ;  /* 0x0000000209097211 */ /* 0x000fe400030f0eff */
[----:B------:R-:W-:Y:S02]  /*4b1e0*/  PRMT R13, R10, 0x7632, R13 ;  /* 0x000076320a0d7816 */ /* 0x000fe4000000000d */
[----:B------:R-:W-:Y:S02]  /*4b1f0*/  ISETP.LT.AND P3, PT, R17, c[0x0][0x17c], !P0 ;  /* 0x00005f0011007a0c */ /* 0x000fe40004761270 */
[----:B------:R-:W5:Y:S01]  /*4b200*/  LDL.LU R17, [R1+0x1080] ;  /* 0x0010800001117983 */ /* 0x000f620000300800 */
[----:B0-----:R-:W-:Y:S02]  /*4b210*/  LEA R4, P6, R12, R0, 0x1 ;  /* 0x000000000c047211 */ /* 0x001fe400078c08ff */
[----:B------:R-:W-:-:S02]  /*4b220*/  PRMT R6, R29, 0x7632, R6 ;  /* 0x000076321d067816 */ /* 0x000fc40000000006 */
[----:B------:R-:W-:Y:S01]  /*4b230*/  LEA.HI.X.SX32 R5, R12, R2, 0x1, P6 ;  /* 0x000000020c057211 */ /* 0x000fe200030f0eff */
[----:B------:R-:W-:Y:S04]  /*4b240*/  @P1 STG.E.U16 [R8.64], R13 ;  /* 0x0000000d08001986 */ /* 0x000fe8000c10150a */
[----:B------:R-:W3:Y:S04]  /*4b250*/  LDL.LU R29, [R1+0x13cc] ;  /* 0x0013cc00011d7983 */ /* 0x000ee80000300800 */
[----:B------:R0:W-:Y:S02]  /*4b260*/  @P2 STG.E.U16 [R4.64], R6 ;  /* 0x0000000604002986 */ /* 0x0001e4000c10150a */
[----:B0-----:R-:W-:-:S02]  /*4b270*/  PRMT R6, R21, 0x7632, R6 ;  /* 0x0000763215067816 */ /* 0x001fc40000000006 */
[----:B--2---:R-:W-:Y:S02]  /*4b280*/  ISETP.LT.AND P1, PT, R16, c[0x0][0x17c], !P0 ;  /* 0x00005f0010007a0c */ /* 0x004fe40004721270 */
[----:B------:R-:W2:Y:S04]  /*4b290*/  LDL.LU R16, [R1+0x1084] ;  /* 0x0010840001107983 */ /* 0x000ea80000300800 */
[----:B------:R-:W3:Y:S01]  /*4b2a0*/  LDL.LU R21, [R1+0x1088] ;  /* 0x0010880001157983 */ /* 0x000ee20000300800 */
[----:B----4-:R-:W-:-:S03]  /*4b2b0*/  ISETP.LT.AND P2, PT, R20, c[0x0][0x17c], !P0 ;  /* 0x00005f0014007a0c */ /* 0x010fc60004741270 */
        /* <DEDUP_REMOVED lines=8> */
[----:B------:R-:W-:Y:S01]  /*4b340*/  LEA.HI.X.SX32 R5, R5, R2, 0x1, P6 ;  /* 0x0000000205057211 */ /* 0x000fe200030f0eff */
[----:B------:R-:W-:Y:S01]  /*4b350*/  IMAD R12, R25, 0x2, R10 ;  /* 0x00000002190c7824 */ /* 0x000fe200078e020a */
[----:B------:R-:W-:Y:S02]  /*4b360*/  PRMT R14, R14, 0x7632, R14 ;  /* 0x000076320e0e7816 */ /* 0x000fe4000000000e */
[----:B0-----:R-:W-:Y:S02]  /*4b370*/  PRMT R6, R22, 0x7632, R6 ;  /* 0x0000763216067816 */ /* 0x001fe40000000006 */
[----:B------:R-:W-:-:S03]  /*4b380*/  LEA R8, P6, R10, R0, 0x1 ;  /* 0x000000000a087211 */ /* 0x000fc600078c08ff */
[----:B------:R0:W-:Y:S01]  /*4b390*/  @P5 STG.E.U16 [R4.64], R6 ;  /* 0x0000000604005986 */ /* 0x0001e2000c10150a */
[----:B------:R-:W-:Y:S02]  /*4b3a0*/  LEA.HI.X.SX32 R9, R10, R2, 0x1, P6 ;  /* 0x000000020a097211 */ /* 0x000fe400030f0eff */
[----:B-----5:R-:W-:Y:S02]  /*4b3b0*/  ISETP.LT.AND P4, PT, R17, c[0x0][0x17c], !P0 ;  /* 0x00005f0011007a0c */ /* 0x020fe40004781270 */
[----:B------:R-:W5:Y:S01]  /*4b3c0*/  LDL.LU R17, [R1+0x1090] ;  /* 0x0010900001117983 */ /* 0x000f620000300800 */
[C---:B0-----:R-:W-:Y:S02]  /*4b3d0*/  LEA R4, P6, R12.reuse, R0, 0x1 ;  /* 0x000000000c047211 */ /* 0x041fe400078c08ff */
[----:B------:R-:W-:Y:S02]  /*4b3e0*/  PRMT R6, R23, 0x7632, R6 ;  /* 0x0000763217067816 */ /* 0x000fe40000000006 */
[----:B------:R-:W-:Y:S01]  /*4b3f0*/  LEA.HI.X.SX32 R5, R12, R2, 0x1, P6 ;  /* 0x000000020c057211 */ /* 0x000fe200030f0eff */
[----:B------:R0:W-:Y:S04]  /*4b400*/  @P3 STG.E.U16 [R8.64], R14 ;  /* 0x0000000e08003986 */ /* 0x0001e8000c10150a */
[----:B------:R1:W-:Y:S01]  /*4b410*/  @P1 STG.E.U16 [R4.64], R6 ;  /* 0x0000000604001986 */ /* 0x0003e2000c10150a */
[----:B--2---:R-:W-:-:S03]  /*4b420*/  ISETP.LT.AND P5, PT, R16, c[0x0][0x17c], !P0 ;  /* 0x00005f0010007a0c */ /* 0x004fc600047a1270 */
[----:B------:R-:W2:Y:S04]  /*4b430*/  LDL.LU R16, [R1+0x1094] ;  /* 0x0010940001107983 */ /* 0x000ea80000300800 */
[----:B0-----:R-:W2:Y:S01]  /*4b440*/  LDL.LU R14, [R1+0x1098] ;  /* 0x00109800010e7983 */ /* 0x001ea20000300800 */
[----:B----4-:R-:W-:-:S03]  /*4b450*/  ISETP.LT.AND P1, PT, R20, c[0x0][0x17c], !P0 ;  /* 0x00005f0014007a0c */ /* 0x010fc60004721270 */
[----:B------:R-:W4:Y:S01]  /*4b460*/  LDL.LU R20, [R1+0x109c] ;  /* 0x00109c0001147983 */ /* 0x000f220000300800 */
[----:B------:R-:W-:-:S04]  /*4b470*/  IMAD R9, R25, 0x2, R12 ;  /* 0x0000000219097824 */ /* 0x000fc800078e020c */
[----:B------:R-:W-:Y:S01]  /*4b480*/  IMAD R10, R25, 0x2, R9 ;  /* 0x00000002190a7824 */ /* 0x000fe200078e0209 */
[----:B------:R-:W-:-:S04]  /*4b490*/  LEA R8, P6, R9, R0, 0x1 ;  /* 0x0000000009087211 */ /* 0x000fc800078c08ff */
[----:B------:R-:W-:Y:S02]  /*4b4a0*/  LEA.HI.X.SX32 R9, R9, R2, 0x1, P6 ;  /* 0x0000000209097211 */ /* 0x000fe400030f0eff */
[----:B-1----:R-:W-:Y:S02]  /*4b4b0*/  LEA R4, P6, R10, R0, 0x1 ;  /* 0x000000000a047211 */ /* 0x002fe400078c08ff */
[----:B------:R-:W-:Y:S02]  /*4b4c0*/  PRMT R13, R24, 0x7632, R13 ;  /* 0x00007632180d7816 */ /* 0x000fe4000000000d */
[----:B------:R-:W-:Y:S01]  /*4b4d0*/  PRMT R12, R6, 0x7632, R12 ;  /* 0x00007632060c7816 */ /* 0x000fe2000000000c */
[----:B------:R-:W-:Y:S01]  /*4b4e0*/  IMAD R6, R25, 0x2, R10 ;  /* 0x0000000219067824 */ /* 0x000fe200078e020a */
[----:B------:R-:W-:Y:S01]  /*4b4f0*/  LEA.HI.X.SX32 R5, R10, R2, 0x1, P6 ;  /* 0x000000020a057211 */ /* 0x000fe200030f0eff */
[----:B------:R0:W-:Y:S01]  /*4b500*/  @P2 STG.E.U16 [R8.64], R13 ;  /* 0x0000000d08002986 */ /* 0x0001e2000c10150a */
[----:B---3--:R-:W-:-:S03]  /*4b510*/  ISETP.LT.AND P3, PT, R21, c[0x0][0x17c], !P0 ;  /* 0x00005f0015007a0c */ /* 0x008fc60004761270 */
[----:B------:R1:W-:Y:S01]  /*4b520*/  @P4 STG.E.U16 [R4.64], R12 ;  /* 0x0000000c04004986 */ /* 0x0003e2000c10150a */
[----:B------:R-:W-:-:S03]  /*4b530*/  PRMT R18, R18, 0x7632, R18 ;  /* 0x0000763212127816 */ /* 0x000fc60000000012 */
[----:B------:R-:W3:Y:S01]  /*4b540*/  LDL.LU R21, [R1+0x10a0] ;  /* 0x0010a00001157983 */ /* 0x000ee20000300800 */
[----:B0-----:R-:W-:Y:S01]  /*4b550*/  LEA R8, P6, R6, R0, 0x1 ;  /* 0x0000000006087211 */ /* 0x001fe200078c08ff */
[----:B-1----:R-:W-:-:S03]  /*4b560*/  IMAD R5, R25, 0x2, R6 ;  /* 0x0000000219057824 */ /* 0x002fc600078e0206 */
[----:B------:R-:W-:Y:S02]  /*4b570*/  LEA.HI.X.SX32 R9, R6, R2, 0x1, P6 ;  /* 0x0000000206097211 */ /* 0x000fe400030f0eff */
[----:B------:R-:W-:Y:S01]  /*4b580*/  LEA R4, P6, R5, R0, 0x1 ;  /* 0x0000000005047211 */ /* 0x000fe200078c08ff */
[----:B------:R-:W-:Y:S01]  /*4b590*/  IMAD R6, R25, 0x2, R5 ;  /* 0x0000000219067824 */ /* 0x000fe200078e0205 */
[----:B------:R-:W-:Y:S02]  /*4b5a0*/  PRMT R13, R26, 0x7632, R13 ;  /* 0x000076321a0d7816 */ /* 0x000fe4000000000d */
[----:B------:R-:W-:Y:S01]  /*4b5b0*/  LEA.HI.X.SX32 R5, R5, R2, 0x1, P6 ;  /* 0x0000000205057211 */ /* 0x000fe200030f0eff */
[----:B------:R-:W-:Y:S01]  /*4b5c0*/  @P5 STG.E.U16 [R8.64], R18 ;  /* 0x0000001208005986 */ /* 0x000fe2000c10150a */
[----:B-----5:R-:W-:-:S03]  /*4b5d0*/  ISETP.LT.AND P2, PT, R17, c[0x0][0x17c], !P0 ;  /* 0x00005f0011007a0c */ /* 0x020fc60004741270 */
[----:B------:R0:W-:Y:S01]  /*4b5e0*/  @P3 STG.E.U16 [R4.64], R13 ;  /* 0x0000000d04003986 */ /* 0x0001e2000c10150a */
[----:B--2---:R-:W-:-:S03]  /*4b5f0*/  ISETP.LT.AND P4, PT, R16, c[0x0][0x17c], !P0 ;  /* 0x00005f0010007a0c */ /* 0x004fc60004781270 */
[----:B------:R-:W2:Y:S01]  /*4b600*/  LDL.LU R16, [R1+0x5c] ;  /* 0x00005c0001107983 */ /* 0x000ea20000300800 */
[----:B------:R-:W-:-:S03]  /*4b610*/  ISETP.LT.AND P5, PT, R14, c[0x0][0x17c], !P0 ;  /* 0x00005f000e007a0c */ /* 0x000fc600047a1270 */
[----:B------:R-:W5:Y:S04]  /*4b620*/  LDL.LU R14, [R1+0x10a4] ;  /* 0x0010a400010e7983 */ /* 0x000f680000300800 */
[----:B------:R-:W2:Y:S01]  /*4b630*/  LDL.LU R17, [R1+0x4c] ;  /* 0x00004c0001117983 */ /* 0x000ea20000300800 */
[----:B----4-:R-:W-:-:S03]  /*4b640*/  ISETP.LT.AND P3, PT, R20, c[0x0][0x17c], !P0 ;  /* 0x00005f0014007a0c */ /* 0x010fc60004761270 */
[----:B------:R-:W4:Y:S04]  /*4b650*/  LDL.LU R20, [R1+0x1c] ;  /* 0x00001c0001147983 */ /* 0x000f280000300800 */
[----:B0-----:R-:W2:Y:S01]  /*4b660*/  LDL.LU R13, [R1+0x10a8] ;  /* 0x0010a800010d7983 */ /* 0x001ea20000300800 */
[C---:B------:R-:W-:Y:S01]  /*4b670*/  LEA R8, P6, R6.reuse, R0, 0x1 ;  /* 0x0000000006087211 */ /* 0x040fe200078c08ff */
[----:B------:R-:W-:Y:S01]  /*4b680*/  IMAD R10, R25, 0x2, R6 ;  /* 0x00000002190a7824 */ /* 0x000fe200078e0206 */
[----:B------:R-:W-:Y:S02]  /*4b690*/  PRMT R12, R27, 0x7632, R12 ;  /* 0x000076321b0c7816 */ /* 0x000fe4000000000c */
[----:B------:R-:W-:Y:S01]  /*4b6a0*/  LEA.HI.X.SX32 R9, R6, R2, 0x1, P6 ;  /* 0x0000000206097211 */ /* 0x000fe200030f0eff */
[----:B------:R-:W-:Y:S01]  /*4b6b0*/  IMAD R6, R25, 0x2, R10 ;  /* 0x0000000219067824 */ /* 0x000fe200078e020a */
[----:B------:R-:W-:-:S03]  /*4b6c0*/  LEA R4, P6, R10, R0, 0x1 ;  /* 0x000000000a047211 */ /* 0x000fc600078c08ff */
[----:B------:R0:W-:Y:S01]  /*4b6d0*/  @P1 STG.E.U16 [R8.64], R12 ;  /* 0x0000000c08001986 */ /* 0x0001e2000c10150a */
[----:B------:R-:W-:Y:S02]  /*4b6e0*/  LEA.HI.X.SX32 R5, R10, R2, 0x1, P6 ;  /* 0x000000020a057211 */ /* 0x000fe400030f0eff */
[----:B0-----:R-:W-:Y:S02]  /*4b6f0*/  PRMT R12, R3, 0x7632, R12 ;  /* 0x00007632030c7816 */ /* 0x001fe4000000000c */
[----:B------:R-:W4:Y:S01]  /*4b700*/  LDL.LU R3, [R1+0x13c8] ;  /* 0x0013c80001037983 */ /* 0x000f220000300800 */
[----:B------:R-:W-:-:S03]  /*4b710*/  PRMT R9, R28, 0x7632, R9 ;  /* 0x000076321c097816 */ /* 0x000fc60000000009 */
[----:B------:R-:W4:Y:S01]  /*4b720*/  LDL.LU R26, [R1+0x10ac] ;  /* 0x0010ac00011a7983 */ /* 0x000f220000300800 */
[----:B------:R-:W-:-:S03]  /*4b730*/  LEA R8, P6, R6, R0, 0x1 ;  /* 0x0000000006087211 */ /* 0x000fc600078c08ff */
[----:B------:R0:W-:Y:S01]  /*4b740*/  @P2 STG.E.U16 [R4.64], R9 ;  /* 0x0000000904002986 */ /* 0x0001e2000c10150a */
[----:B---3--:R-:W-:-:S03]  /*4b750*/  ISETP.LT.AND P1, PT, R21, c[0x0][0x17c], !P0 ;  /* 0x00005f0015007a0c */ /* 0x008fc60004721270 */
[----:B------:R-:W3:Y:S04]  /*4b760*/  LDL.LU R24, [R1+0x10b0] ;  /* 0x0010b00001187983 */ /* 0x000ee80000300800 */
[----:B------:R-:W3:Y:S01]  /*4b770*/  LDL.LU R23, [R1+0x10b4] ;  /* 0x0010b40001177983 */ /* 0x000ee20000300800 */
[----:B0-----:R-:W-:-:S03]  /*4b780*/  LEA.HI.X.SX32 R9, R6, R2, 0x1, P6 ;  /* 0x0000000206097211 */ /* 0x001fc600030f0eff */
[----:B------:R-:W3:Y:S04]  /*4b790*/  LDL.LU R21, [R1+0x8c] ;  /* 0x00008c0001157983 */ /* 0x000ee80000300800 */
[----:B------:R0:W-:Y:S01]  /*4b7a0*/  @P4 STG.E.U16 [R8.64], R12 ;  /* 0x0000000c08004986 */ /* 0x0001e2000c10150a */
[----:B-----5:R-:W-:-:S03]  /*4b7b0*/  ISETP.LT.AND P2, PT, R14, c[0x0][0x17c], !P0 ;  /* 0x00005f000e007a0c */ /* 0x020fc60004741270 */
[----:B------:R-:W5:Y:S04]  /*4b7c0*/  LDL.LU R14, [R1+0x10b8] ;  /* 0x0010b800010e7983 */ /* 0x000f680000300800 */
[----:B------:R-:W5:Y:S04]  /*4b7d0*/  LDL.LU R22, [R1+0x3c] ;  /* 0x00003c0001167983 */ /* 0x000f680000300800 */
[----:B------:R-:W5:Y:S01]  /*4b7e0*/  LDL.LU R18, [R1+0x10bc] ;  /* 0x0010bc0001127983 */ /* 0x000f620000300800 */
[----:B--2---:R-:W-:-:S03]  /*4b7f0*/  ISETP.LT.AND P4, PT, R13, c[0x0][0x17c], !P0 ;  /* 0x00005f000d007a0c */ /* 0x004fc60004781270 */
[----:B------:R-:W2:Y:S04]  /*4b800*/  LDL.LU R13, [R1+0x10c0] ;  /* 0x0010c000010d7983 */ /* 0x000ea80000300800 */
[----:B0-----:R-:W2:Y:S01]  /*4b810*/  LDL.LU R12, [R1+0x10c4] ;  /* 0x0010c400010c7983 */ /* 0x001ea20000300800 */
        /* <DEDUP_REMOVED lines=8> */
[----:B------:R-:W-:-:S04]  /*4b8a0*/  IMAD R6, R25, 0x2, R10 ;  /* 0x0000000219067824 */ /* 0x000fc800078e020a */
[----:B------:R1:W-:Y:S01]  /*4b8b0*/  @P3 STG.E.U16 [R8.64], R17 ;  /* 0x0000001108003986 */ /* 0x0003e2000c10150a */
[----:B0-----:R-:W-:-:S04]  /*4b8c0*/  LEA R4, P6, R10, R0, 0x1 ;  /* 0x000000000a047211 */ /* 0x001fc800078c08ff */
[----:B------:R-:W-:Y:S01]  /*4b8d0*/  LEA.HI.X.SX32 R5, R10, R2, 0x1, P6 ;  /* 0x000000020a057211 */ /* 0x000fe200030f0eff */
[----:B------:R-:W-:Y:S01]  /*4b8e0*/  IMAD R10, R25, 0x2, R6 ;  /* 0x00000002190a7824 */ /* 0x000fe200078e0206 */
[----:B-1----:R-:W-:-:S03]  /*4b8f0*/  LEA R8, P6, R6, R0, 0x1 ;  /* 0x0000000006087211 */ /* 0x002fc600078c08ff */
[----:B----4-:R0:W-:Y:S01]  /*4b900*/  @P1 STG.E.U16 [R4.64], R20 ;  /* 0x0000001404001986 */ /* 0x0101e2000c10150a */
[----:B------:R-:W-:Y:S01]  /*4b910*/  LEA.HI.X.SX32 R9, R6, R2, 0x1, P6 ;  /* 0x0000000206097211 */ /* 0x000fe200030f0eff */
[----:B------:R-:W-:Y:S01]  /*4b920*/  IMAD R6, R25, 0x2, R10 ;  /* 0x0000000219067824 */ /* 0x000fe200078e020a */
[----:B------:R-:W-:-:S03]  /*4b930*/  ISETP.LT.AND P5, PT, R26, c[0x0][0x17c], !P0 ;  /* 0x00005f001a007a0c */ /* 0x000fc600047a1270 */
[----:B------:R1:W-:Y:S01]  /*4b940*/  @P2 STG.E.U16 [R8.64], R11 ;  /* 0x0000000b08002986 */ /* 0x0003e2000c10150a */
[----:B0-----:R-:W-:-:S04]  /*4b950*/  LEA R4, P6, R10, R0, 0x1 ;  /* 0x000000000a047211 */ /* 0x001fc800078c08ff */
[----:B------:R-:W-:Y:S02]  /*4b960*/  LEA.HI.X.SX32 R5, R10, R2, 0x1, P6 ;  /* 0x000000020a057211 */ /* 0x000fe400030f0eff */
[C---:B-1----:R-:W-:Y:S02]  /*4b970*/  LEA R8, P6, R6.reuse, R0, 0x1 ;  /* 0x0000000006087211 */ /* 0x042fe400078c08ff */
[----:B---3--:R-:W-:Y:S02]  /*4b980*/  ISETP.LT.AND P1, PT, R23, c[0x0][0x17c], !P0 ;  /* 0x00005f0017007a0c */ /* 0x008fe40004721270 */
[----:B------:R-:W-:Y:S01]  /*4b990*/  LEA.HI.X.SX32 R9, R6, R2, 0x1, P6 ;  /* 0x0000000206097211 */ /* 0x000fe200030f0eff */
[----:B------:R-:W3:Y:S04]  /*4b9a0*/  LDL.LU R23, [R1+0x7c] ;  /* 0x00007c0001177983 */ /* 0x000ee80000300800 */
[----:B------:R0:W-:Y:S01]  /*4b9b0*/  @P4 STG.E.U16 [R4.64], R21 ;  /* 0x0000001504004986 */ /* 0x0001e2000c10150a */
[----:B------:R-:W-:Y:S01]  /*4b9c0*/  IMAD R10, R25, 0x2, R6 ;  /* 0x00000002190a7824 */ /* 0x000fe200078e0206 */
[----:B------:R-:W-:-:S04]  /*4b9d0*/  ISETP.LT.AND P3, PT, R24, c[0x0][0x17c], !P0 ;  /* 0x00005f0018007a0c */ /* 0x000fc80004761270 */
[----:B0-----:R-:W-:-:S04]  /*4b9e0*/  LEA R4, P6, R10, R0, 0x1 ;  /* 0x000000000a047211 */ /* 0x001fc800078c08ff */
[----:B------:R-:W-:Y:S02]  /*4b9f0*/  LEA.HI.X.SX32 R5, R10, R2, 0x1, P6 ;  /* 0x000000020a057211 */ /* 0x000fe400030f0eff */
[----:B-----5:R-:W-:Y:S02]  /*4ba00*/  ISETP.LT.AND P2, PT, R14, c[0x0][0x17c], !P0 ;  /* 0x00005f000e007a0c */ /* 0x020fe40004741270 */
[----:B------:R-:W4:Y:S04]  /*4ba10*/  LDL.LU R14, [R1+0x10c8] ;  /* 0x0010c800010e7983 */ /* 0x000f280000300800 */
[----:B------:R0:W-:Y:S01]  /*4ba20*/  @P5 STG.E.U16 [R8.64], R22 ;  /* 0x0000001608005986 */ /* 0x0001e2000c10150a */
[----:B--2---:R-:W-:-:S03]  /*4ba30*/  ISETP.LT.AND P5, PT, R13, c[0x0][0x17c], !P0 ;  /* 0x00005f000d007a0c */ /* 0x004fc600047a1270 */
[----:B------:R-:W2:Y:S04]  /*4ba40*/  LDL.LU R13, [R1+0x10cc] ;  /* 0x0010cc00010d7983 */ /* 0x000ea80000300800 */
[----:B------:R1:W-:Y:S01]  /*4ba50*/  @P3 STG.E.U16 [R4.64], R29 ;  /* 0x0000001d04003986 */ /* 0x0003e2000c10150a */
[----:B------:R-:W-:-:S03]  /*4ba60*/  ISETP.LT.AND P3, PT, R12, c[0x0][0x17c], !P0 ;  /* 0x00005f000c007a0c */ /* 0x000fc60004761270 */
[----:B------:R-:W5:Y:S01]  /*4ba70*/  LDL.LU R12, [R1+0x10d0] ;  /* 0x0010d000010c7983 */ /* 0x000f620000300800 */
[----:B------:R-:W-:-:S03]  /*4ba80*/  IMAD R6, R25, 0x2, R10 ;  /* 0x0000000219067824 */ /* 0x000fc600078e020a */
[----:B------:R-:W5:Y:S01]  /*4ba90*/  LDL.LU R28, [R1+0x6c] ;  /* 0x00006c00011c7983 */ /* 0x000f620000300800 */
[----:B------:R-:W-:Y:S01]  /*4baa0*/  IMAD R10, R25, 0x2, R6 ;  /* 0x00000002190a7824 */ /* 0x000fe200078e0206 */
[C---:B0-----:R-:W-:Y:S02]  /*4bab0*/  LEA R8, P6, R6.reuse, R0, 0x1 ;  /* 0x0000000006087211 */ /* 0x041fe400078c08ff */
[----:B------:R-:W5:Y:S02]  /*4bac0*/  LDL.LU R24, [R1+0x9c] ;  /* 0x00009c0001187983 */ /* 0x000f640000300800 */
[----:B------:R-:W-:Y:S02]  /*4bad0*/  LEA.HI.X.SX32 R9, R6, R2, 0x1, P6 ;  /* 0x0000000206097211 */ /* 0x000fe400030f0eff */
[----:B-1----:R-:W-:-:S03]  /*4bae0*/  LEA R4, P6, R10, R0, 0x1 ;  /* 0x000000000a047211 */ /* 0x002fc600078c08ff */
[----:B------:R0:W-:Y:S01]  /*4baf0*/  @P1 STG.E.U16 [R8.64], R15 ;  /* 0x0000000f08001986 */ /* 0x0001e2000c10150a */
[----:B------:R-:W-:Y:S02]  /*4bb00*/  LEA.HI.X.SX32 R5, R10, R2, 0x1, P6 ;  /* 0x000000020a057211 */ /* 0x000fe400030f0eff */
[----:B------:R-:W-:-:S03]  /*4bb10*/  ISETP.LT.AND P4, PT, R18, c[0x0][0x17c], !P0 ;  /* 0x00005f0012007a0c */ /* 0x000fc60004781270 */
[----:B---3--:R1:W-:Y:S01]  /*4bb20*/  @P2 STG.E.U16 [R4.64], R23 ;  /* 0x0000001704002986 */ /* 0x0083e2000c10150a */
[----:B------:R-:W-:-:S05]  /*4bb30*/  IMAD R6, R25, 0x2, R10 ;  /* 0x0000000219067824 */ /* 0x000fca00078e020a */
[----:B0-----:R-:W-:-:S04]  /*4bb40*/  LEA R8, P6, R6, R0, 0x1 ;  /* 0x0000000006087211 */ /* 0x001fc800078c08ff */
[----:B------:R-:W-:-:S05]  /*4bb50*/  LEA.HI.X.SX32 R9, R6, R2, 0x1, P6 ;  /* 0x0000000206097211 */ /* 0x000fca00030f0eff */
[----:B------:R0:W-:Y:S01]  /*4bb60*/  @P4 STG.E.U16 [R8.64], R3 ;  /* 0x0000000308004986 */ /* 0x0001e2000c10150a */
[----:B----4-:R-:W-:-:S03]  /*4bb70*/  ISETP.LT.AND P1, PT, R14, c[0x0][0x17c], !P0 ;  /* 0x00005f000e007a0c */ /* 0x010fc60004721270 */
[----:B------:R-:W3:Y:S04]  /*4bb80*/  LDL.LU R14, [R1+0x10d4] ;  /* 0x0010d400010e7983 */ /* 0x000ee80000300800 */
[----:B------:R-:W4:Y:S04]  /*4bb90*/  LDL.LU R26, [R1+0x15c] ;  /* 0x00015c00011a7983 */ /* 0x000f280000300800 */
[----:B------:R-:W4:Y:S04]  /*4bba0*/  LDL.LU R18, [R1+0x10d8] ;  /* 0x0010d80001127983 */ /* 0x000f280000300800 */
[----:B------:R-:W4:Y:S01]  /*4bbb0*/  LDL.LU R27, [R1+0x16c] ;  /* 0x00016c00011b7983 */ /* 0x000f220000300800 */
[----:B--2---:R-:W-:-:S03]  /*4bbc0*/  ISETP.LT.AND P2, PT, R13, c[0x0][0x17c], !P0 ;  /* 0x00005f000d007a0c */ /* 0x004fc60004741270 */
[----:B------:R-:W2:Y:S01]  /*4bbd0*/  LDL.LU R13, [R1+0x10dc] ;  /* 0x0010dc00010d7983 */ /* 0x000ea20000300800 */
[----:B-----5:R-:W-:-:S03]  /*4bbe0*/  ISETP.LT.AND P4, PT, R12, c[0x0][0x17c], !P0 ;  /* 0x00005f000c007a0c */ /* 0x020fc60004781270 */
[----:B------:R-:W5:Y:S01]  /*4bbf0*/  LDL.LU R12, [R1+0x10e0] ;  /* 0x0010e000010c7983 */ /* 0x000f620000300800 */
[----:B------:R-:W-:-:S04]  /*4bc00*/  IMAD R10, R25, 0x2, R6 ;  /* 0x00000002190a7824 */ /* 0x000fc800078e0206 */
[----:B------:R-:W-:Y:S01]  /*4bc10*/  IMAD R6, R25, 0x2, R10 ;  /* 0x0000000219067824 */ /* 0x000fe200078e020a */
[----:B-1----:R-:W-:-:S04]  /*4bc20*/  LEA R4, P6, R10, R0, 0x1 ;  /* 0x000000000a047211 */ /* 0x002fc800078c08ff */
[----:B------:R-:W-:Y:S01]  /*4bc30*/  LEA.HI.X.SX32 R5, R10, R2, 0x1, P6 ;  /* 0x000000020a057211 */ /* 0x000fe200030f0eff */
[----:B------:R-:W-:Y:S01]  /*4bc40*/  IMAD R10, R25, 0x2, R6 ;  /* 0x00000002190a7824 */ /* 0x000fe200078e0206 */
[----:B0-----:R-:W-:-:S03]  /*4bc50*/  LEA R8, P6, R6, R0, 0x1 ;  /* 0x0000000006087211 */ /* 0x001fc600078c08ff */
[----:B------:R0:W-:Y:S01]  /*4bc60*/  @P5 STG.E.U16 [R4.64], R7 ;  /* 0x0000000704005986 */ /* 0x0001e2000c10150a */
[----:B------:R-:W-:Y:S02]  /*4bc70*/  LEA.HI.X.SX32 R9, R6, R2, 0x1, P6 ;  /* 0x0000000206097211 */ /* 0x000fe400030f0eff */
[----:B0-----:R-:W-:-:S04]  /*4bc80*/  LEA R4, P6, R10, R0, 0x1 ;  /* 0x000000000a047211 */ /* 0x001fc800078c08ff */
[----:B------:R-:W-:Y:S01]  /*4bc90*/  LEA.HI.X.SX32 R5, R10, R2, 0x1, P6 ;  /* 0x000000020a057211 */ /* 0x000fe200030f0eff */
[----:B------:R0:W-:Y:S04]  /*4bca0*/  @P3 STG.E.U16 [R8.64], R19 ;  /* 0x0000001308003986 */ /* 0x0001e8000c10150a */
[----:B------:R1:W-:Y:S01]  /*4bcb0*/  @P1 STG.E.U16 [R4.64], R28 ;  /* 0x0000001c04001986 */ /* 0x0003e2000c10150a */
[----:B------:R-:W-:-:S05]  /*4bcc0*/  IMAD R6, R25, 0x2, R10 ;  /* 0x0000000219067824 */ /* 0x000fca00078e020a */
[----:B0-----:R-:W-:-:S04]  /*4bcd0*/  LEA R8, P6, R6, R0, 0x1 ;  /* 0x0000000006087211 */ /* 0x001fc800078c08ff */
[----:B------:R-:W-:-:S05]  /*4bce0*/  LEA.HI.X.SX32 R9, R6, R2, 0x1, P6 ;  /* 0x0000000206097211 */ /* 0x000fca00030f0eff */
[----:B------:R0:W-:Y:S01]  /*4bcf0*/  @P2 STG.E.U16 [R8.64], R24 ;  /* 0x0000001808002986 */ /* 0x0001e2000c10150a */
[----:B---3--:R-:W-:-:S03]  /*4bd00*/  ISETP.LT.AND P5, PT, R14, c[0x0][0x17c], !P0 ;  /* 0x00005f000e007a0c */ /* 0x008fc600047a1270 */
[----:B------:R-:W3:Y:S01]  /*4bd10*/  LDL.LU R14, [R1+0x10e4] ;  /* 0x0010e400010e7983 */ /* 0x000ee20000300800 */
[----:B--2---:R-:W-:-:S03]  /*4bd20*/  ISETP.LT.AND P1, PT, R13, c[0x0][0x17c], !P0 ;  /* 0x00005f000d007a0c */ /* 0x004fc60004721270 */
[----:B------:R-:W2:Y:S01]  /*4bd30*/  LDL.LU R13, [R1+0x10e8] ;  /* 0x0010e800010d7983 */ /* 0x000ea20000300800 */
[----:B-----5:R-:W-:-:S03]  /*4bd40*/  ISETP.LT.AND P2, PT, R12, c[0x0][0x17c], !P0 ;  /* 0x00005f000c007a0c */ /* 0x020fc60004741270 */
[----:B------:R-:W5:Y:S01]  /*4bd50*/  LDL.LU R12, [R1+0x10ec] ;  /* 0x0010ec00010c7983 */ /* 0x000f620000300800 */
[----:B------:R-:W-:-:S04]  /*4bd60*/  IMAD R10, R25, 0x2, R6 ;  /* 0x00000002190a7824 */ /* 0x000fc800078e0206 */
[----:B------:R-:W-:Y:S01]  /*4bd70*/  IMAD R6, R25, 0x2, R10 ;  /* 0x0000000219067824 */ /* 0x000fe200078e020a */
[----:B-1----:R-:W-:-:S04]  /*4bd80*/  LEA R4, P6, R10, R0, 0x1 ;  /* 0x000000000a047211 */ /* 0x002fc800078c08ff */
[----:B------:R-:W-:Y:S02]  /*4bd90*/  LEA.HI.X.SX32 R5, R10, R2, 0x1, P6 ;  /* 0x000000020a057211 */ /* 0x000fe400030f0eff */
[----:B0-----:R-:W-:-:S04]  /*4bda0*/  LEA R8, P6, R6, R0, 0x1 ;  /* 0x0000000006087211 */ /* 0x001fc800078c08ff */
[----:B------:R-:W-:Y:S01]  /*4bdb0*/  LEA.HI.X.SX32 R9, R6, R2, 0x1, P6 ;  /* 0x0000000206097211 */ /* 0x000fe200030f0eff */
[----:B----4-:R0:W-:Y:S01]  /*4bdc0*/  @P4 STG.E.U16 [R4.64], R26 ;  /* 0x0000001a04004986 */ /* 0x0101e2000c10150a */
[----:B------:R-:W-:-:S03]  /*4bdd0*/  PRMT R7, R16, 0x7632, R7 ;  /* 0x0000763210077816 */ /* 0x000fc60000000007 */
[----:B------:R-:W4:Y:S04]  /*4bde0*/  LDL.LU R16, [R1+0x10f0] ;  /* 0x0010f00001107983 */ /* 0x000f280000300800 */
[----:B------:R-:W-:Y:S01]  /*4bdf0*/  @P5 STG.E.U16 [R8.64], R27 ;  /* 0x0000001b08005986 */ /* 0x000fe2000c10150a */
[----:B------:R-:W-:Y:S01]  /*4be00*/  IMAD R10, R25, 0x2, R6 ;  /* 0x00000002190a7824 */ /* 0x000fe200078e0206 */
[----:B------:R-:W-:-:S04]  /*4be10*/  ISETP.LT.AND P3, PT, R18, c[0x0][0x17c], !P0 ;  /* 0x00005f0012007a0c */ /* 0x000fc80004761270 */
        /* <DEDUP_REMOVED lines=9> */
[----:B------:R-:W-:Y:S01]  /*4beb0*/  IMAD R6, R25, 0x2, R10 ;  /* 0x0000000219067824 */ /* 0x000fe200078e020a */
[----:B------:R-:W-:Y:S02]  /*4bec0*/  PRMT R11, R17, 0x7632, R11 ;  /* 0x00007632110b7816 */ /* 0x000fe4000000000b */
[----:B0-----:R-:W-:Y:S01]  /*4bed0*/  PRMT R7, R20, 0x7632, R7 ;  /* 0x0000763214077816 */ /* 0x001fe20000000007 */
[C---:B------:R-:W-:Y:S01]  /*4bee0*/  IMAD R10, R25.reuse, 0x2, R6 ;  /* 0x00000002190a7824 */ /* 0x040fe200078e0206 */
[C---:B------:R-:W-:Y:S01]  /*4bef0*/  LEA R8, P6, R6.reuse, R0, 0x1 ;  /* 0x0000000006087211 */ /* 0x040fe200078c08ff */
[----:B------:R-:W5:Y:S03]  /*4bf00*/  LDL.LU R18, [R1+0x1100] ;  /* 0x0011000001127983 */ /* 0x000f660000300800 */
[----:B------:R-:W-:Y:S01]  /*4bf10*/  LEA.HI.X.SX32 R9, R6, R2, 0x1, P6 ;  /* 0x0000000206097211 */ /* 0x000fe200030f0eff */
[----:B------:R-:W-:Y:S01]  /*4bf20*/  IMAD R6, R25, 0x2, R10 ;  /* 0x0000000219067824 */ /* 0x000fe200078e020a */
[----:B------:R-:W-:-:S03]  /*4bf30*/  LEA R4, P6, R10, R0, 0x1 ;  /* 0x000000000a047211 */ /* 0x000fc600078c08ff */
[----:B------:R0:W-:Y:S01]  /*4bf40*/  @P1 STG.E.U16 [R8.64], R11 ;  /* 0x0000000b08001986 */ /* 0x0001e2000c10150a */
[----:B------:R-:W-:Y:S02]  /*4bf50*/  LEA.HI.X.SX32 R5, R10, R2, 0x1, P6 ;  /* 0x000000020a057211 */ /* 0x000fe400030f0eff */
[C---:B0-----:R-:W-:Y:S02]  /*4bf60*/  LEA R8, P6, R6.reuse, R0, 0x1 ;  /* 0x0000000006087211 */ /* 0x041fe400078c08ff */
[----:B------:R-:W-:Y:S02]  /*4bf70*/  PRMT R11, R11, 0x7632, R11 ;  /* 0x000076320b0b7816 */ /* 0x000fe4000000000b */
[----:B------:R-:W-:Y:S01]  /*4bf80*/  LEA.HI.X.SX32 R9, R6, R2, 0x1, P6 ;  /* 0x0000000206097211 */ /* 0x000fe200030f0eff */
[----:B------:R0:W-:Y:S04]  /*4bf90*/  @P2 STG.E.U16 [R4.64], R7 ;  /* 0x0000000704002986 */ /* 0x0001e8000c10150a */
[----:B------:R1:W-:Y:S01]  /*4bfa0*/  @P4 STG.E.U16 [R8.64], R11 ;  /* 0x0000000b08004986 */ /* 0x0003e2000c10150a */
[----:B0-----:R-:W-:-:S04]  /*4bfb0*/  IMAD R5, R25, 0x2, R6 ;  /* 0x0000000219057824 */ /* 0x001fc800078e0206 */
[----:B------:R-:W-:Y:S01]  /*4bfc0*/  IMAD R6, R25, 0x2, R5 ;  /* 0x0000000219067824 */ /* 0x000fe200078e0205 */
[----:B------:R-:W-:Y:S02]  /*4bfd0*/  LEA R4, P6, R5, R0, 0x1 ;  /* 0x0000000005047211 */ /* 0x000fe400078c08ff */
[----:B------:R-:W-:Y:S01]  /*4bfe0*/  PRMT R7, R21, 0x7632, R7 ;  /* 0x0000763215077816 */ /* 0x000fe20000000007 */
[----:B------:R-:W-:Y:S01]  /*4bff0*/  IMAD R10, R25, 0x2, R6 ;  /* 0x00000002190a7824 */ /* 0x000fe200078e0206 */
[----:B------:R-:W-:Y:S02]  /*4c000*/  LEA.HI.X.SX32 R5, R5, R2, 0x1, P6 ;  /* 0x0000000205057211 */ /* 0x000fe400030f0eff */
[----:B-1----:R-:W-:Y:S02]  /*4c010*/  LEA R8, P6, R6, R0, 0x1 ;  /* 0x0000000006087211 */ /* 0x002fe400078c08ff */
[----:B----4-:R-:W-:Y:S01]  /*4c020*/  ISETP.LT.AND P1, PT, R16, c[0x0][0x17c], !P0 ;  /* 0x00005f0010007a0c */ /* 0x010fe20004721270 */
[----:B------:R0:W-:Y:S01]  /*4c030*/  @P5 STG.E.U16 [R4.64], R7 ;  /* 0x0000000704005986 */ /* 0x0001e2000c10150a */
[----:B------:R-:W-:-:S02]  /*4c040*/  LEA.HI.X.SX32 R9, R6, R2, 0x1, P6 ;  /* 0x0000000206097211 */ /* 0x000fc400030f0eff */
[----:B------:R-:W-:Y:S01]  /*4c050*/  PRMT R11, R22, 0x7632, R11 ;  /* 0x00007632160b7816 */ /* 0x000fe2000000000b */
[----:B------:R-:W-:Y:S01]  /*4c060*/  IMAD R6, R25, 0x2, R10 ;  /* 0x0000000219067824 */ /* 0x000fe200078e020a */
[C---:B0-----:R-:W-:Y:S02]  /*4c070*/  LEA R4, P6, R10.reuse, R0, 0x1 ;  /* 0x000000000a047211 */ /* 0x041fe400078c08ff */
[----:B------:R-:W-:Y:S02]  /*4c080*/  PRMT R7, R29, 0x7632, R7 ;  /* 0x000076321d077816 */ /* 0x000fe40000000007 */
[----:B------:R-:W-:Y:S01]  /*4c090*/  LEA.HI.X.SX32 R5, R10, R2, 0x1, P6 ;  /* 0x000000020a057211 */ /* 0x000fe200030f0eff */
[----:B------:R0:W-:Y:S04]  /*4c0a0*/  @P3 STG.E.U16 [R8.64], R11 ;  /* 0x0000000b08003986 */ /* 0x0001e8000c10150a */
[----:B------:R1:W-:Y:S01]  /*4c0b0*/  @P1 STG.E.U16 [R4.64], R7 ;  /* 0x0000000704001986 */ /* 0x0003e2000c10150a */
[----:B------:R-:W-:-:S02]  /*4c0c0*/  PRMT R15, R15, 0x7632, R15 ;  /* 0x000076320f0f7816 */ /* 0x000fc4000000000f */
[----:B0-----:R-:W-:Y:S01]  /*4c0d0*/  LEA R8, P6, R6, R0, 0x1 ;  /* 0x0000000006087211 */ /* 0x001fe200078c08ff */
[----:B-1----:R-:W-:-:S03]  /*4c0e0*/  IMAD R5, R25, 0x2, R6 ;  /* 0x0000000219057824 */ /* 0x002fc600078e0206 */
[----:B------:R-:W-:Y:S01]  /*4c0f0*/  LEA.HI.X.SX32 R9, R6, R2, 0x1, P6 ;  /* 0x0000000206097211 */ /* 0x000fe200030f0eff */
[----:B------:R-:W-:Y:S01]  /*4c100*/  IMAD R6, R25, 0x2, R5 ;  /* 0x0000000219067824 */ /* 0x000fe200078e0205 */
[----:B------:R-:W-:Y:S02]  /*4c110*/  LEA R4, P6, R5, R0, 0x1 ;  /* 0x0000000005047211 */ /* 0x000fe400078c08ff */
[----:B---3--:R-:W-:Y:S02]  /*4c120*/  ISETP.LT.AND P2, PT, R14, c[0x0][0x17c], !P0 ;  /* 0x00005f000e007a0c */ /* 0x008fe40004741270 */
[----:B------:R-:W3:Y:S01]  /*4c130*/  LDL.LU R14, [R1+0x1104] ;  /* 0x00110400010e7983 */ /* 0x000ee20000300800 */
[----:B--2---:R-:W-:-:S03]  /*4c140*/  ISETP.LT.AND P4, PT, R13, c[0x0][0x17c], !P0 ;  /* 0x00005f000d007a0c */ /* 0x004fc60004781270 */
[----:B------:R-:W2:Y:S01]  /*4c150*/  LDL.LU R13, [R1+0x1108] ;  /* 0x00110800010d7983 */ /* 0x000ea20000300800 */
[----:B------:R-:W-:-:S06]  /*4c160*/  LEA.HI.X.SX32 R5, R5, R2, 0x1, P6 ;  /* 0x0000000205057211 */ /* 0x000fcc00030f0eff */
[----:B------:R0:W-:Y:S01]  /*4c170*/  @P2 STG.E.U16 [R8.64], R15 ;  /* 0x0000000f08002986 */ /* 0x0001e2000c10150a */
[----:B------:R-:W-:Y:S01]  /*4c180*/  IMAD R10, R25, 0x2, R6 ;  /* 0x00000002190a7824 */ /* 0x000fe200078e0206 */
[----:B-----5:R-:W-:Y:S02]  /*4c190*/  ISETP.LT.AND P5, PT, R12, c[0x0][0x17c], !P0 ;  /* 0x00005f000c007a0c */ /* 0x020fe400047a1270 */
[----:B------:R-:W4:Y:S04]  /*4c1a0*/  LDL.LU R29, [R1+0x13c4] ;  /* 0x0013c400011d7983 */ /* 0x000f280000300800 */
[----:B------:R-:W5:Y:S01]  /*4c1b0*/  LDL.LU R17, [R1+0x1110] ;  /* 0x0011100001117983 */ /* 0x000f620000300800 */
[----:B0-----:R-:W-:-:S03]  /*4c1c0*/  LEA R8, P6, R6, R0, 0x1 ;  /* 0x0000000006087211 */ /* 0x001fc600078c08ff */
[----:B------:R-:W4:Y:S01]  /*4c1d0*/  LDL.LU R16, [R1+0x110c] ;  /* 0x00110c0001107983 */ /* 0x000f220000300800 */
[----:B------:R-:W-:-:S03]  /*4c1e0*/  LEA.HI.X.SX32 R9, R6, R2, 0x1, P6 ;  /* 0x0000000206097211 */ /* 0x000fc600030f0eff */
[----:B------:R-:W4:Y:S01]  /*4c1f0*/  LDL.LU R12, [R1+0x1114] ;  /* 0x00111400010c7983 */ /* 0x000f220000300800 */
[----:B------:R-:W-:-:S03]  /*4c200*/  PRMT R6, R3, 0x7632, R6 ;  /* 0x0000763203067816 */ /* 0x000fc60000000006 */
[----:B------:R-:W4:Y:S01]  /*4c210*/  LDL.LU R3, [R1+0x13c0] ;  /* 0x0013c00001037983 */ /* 0x000f220000300800 */
[----:B------:R-:W-:Y:S02]  /*4c220*/  PRMT R7, R23, 0x7632, R7 ;  /* 0x0000763217077816 */ /* 0x000fe40000000007 */
[----:B------:R-:W-:-:S03]  /*4c230*/  ISETP.LT.AND P3, PT, R18, c[0x0][0x17c], !P0 ;  /* 0x00005f0012007a0c */ /* 0x000fc60004761270 */
[----:B------:R0:W-:Y:S04]  /*4c240*/  @P4 STG.E.U16 [R4.64], R7 ;  /* 0x0000000704004986 */ /* 0x0001e8000c10150a */
[----:B------:R1:W-:Y:S01]  /*4c250*/  @P5 STG.E.U16 [R8.64], R6 ;  /* 0x0000000608005986 */ /* 0x0003e2000c10150a */
[C---:B0-----:R-:W-:Y:S02]  /*4c260*/  LEA R4, P6, R10.reuse, R0, 0x1 ;  /* 0x000000000a047211 */ /* 0x041fe400078c08ff */
[----:B------:R-:W-:Y:S02]  /*4c270*/  PRMT R7, R7, 0x7632, R7 ;  /* 0x0000763207077816 */ /* 0x000fe40000000007 */
[----:B------:R-:W-:Y:S01]  /*4c280*/  LEA.HI.X.SX32 R5, R10, R2, 0x1, P6 ;  /* 0x000000020a057211 */ /* 0x000fe200030f0eff */
[----:B------:R-:W-:-:S04]  /*4c290*/  IMAD R10, R25, 0x2, R10 ;  /* 0x00000002190a7824 */ /* 0x000fc800078e020a */
[----:B------:R0:W-:Y:S01]  /*4c2a0*/  @P3 STG.E.U16 [R4.64], R7 ;  /* 0x0000000704003986 */ /* 0x0001e2000c10150a */
[----:B------:R-:W-:Y:S02]  /*4c2b0*/  PRMT R19, R19, 0x7632, R19 ;  /* 0x0000763213137816 */ /* 0x000fe40000000013 */
[----:B-1----:R-:W-:Y:S02]  /*4c2c0*/  PRMT R9, R28, 0x7632, R9 ;  /* 0x000076321c097816 */ /* 0x002fe40000000009 */
[----:B0-----:R-:W-:Y:S02]  /*4c2d0*/  LEA R4, P5, R10, R0, 0x1 ;  /* 0x000000000a047211 */ /* 0x001fe400078a08ff */
[----:B---3--:R-:W-:Y:S02]  /*4c2e0*/  ISETP.LT.AND P1, PT, R14, c[0x0][0x17c], !P0 ;  /* 0x00005f000e007a0c */ /* 0x008fe40004721270 */
[----:B------:R-:W3:Y:S01]  /*4c2f0*/  LDL.LU R14, [R1+0x1118] ;  /* 0x00111800010e7983 */ /* 0x000ee20000300800 */
[----:B--2---:R-:W-:-:S03]  /*4c300*/  ISETP.LT.AND P2, PT, R13, c[0x0][0x17c], !P0 ;  /* 0x00005f000d007a0c */ /* 0x004fc60004741270 */
[----:B------:R-:W2:Y:S04]  /*4c310*/  LDL.LU R13, [R1+0x111c] ;  /* 0x00111c00010d7983 */ /* 0x000ea80000300800 */
[----:B----4-:R-:W0:Y:S01]  /*4c320*/  LDS.128 R20, [R3] ;  /* 0x0000000003147984 */ /* 0x010e220000000c00 */
[----:B------:R-:W-:Y:S02]  /*4c330*/  LEA.HI.X.SX32 R5, R10, R2, 0x1, P5 ;  /* 0x000000020a057211 */ /* 0x000fe400028f0eff */
[----:B------:R-:W-:Y:S02]  /*4c340*/  LOP3.LUT R28, R3, 0x40, RZ, 0x3c, !PT ;  /* 0x00000040031c7812 */ /* 0x000fe400078e3cff */
[----:B------:R-:W-:Y:S01]  /*4c350*/  ISETP.LT.AND P3, PT, R12, c[0x0][0x17c], !P0 ;  /* 0x00005f000c007a0c */ /* 0x000fe20004761270 */
[----:B------:R-:W-:Y:S01]  /*4c360*/  @P1 STG.E.U16 [R4.64], R19 ;  /* 0x0000001304001986 */ /* 0x000fe2000c10150a */
[----:B-----5:R-:W-:-:S02]  /*4c370*/  ISETP.LT.AND P4, PT, R17, c[0x0][0x17c], !P0 ;  /* 0x00005f0011007a0c */ /* 0x020fc40004781270 */
[----:B------:R-:W-:Y:S01]  /*4c380*/  ISETP.LT.AND P6, PT, R16, c[0x0][0x17c], !P0 ;  /* 0x00005f0010007a0c */ /* 0x000fe200047c1270 */
[----:B------:R-:W4:Y:S04]  /*4c390*/  LDL.LU R12, [R1+0x1120] ;  /* 0x00112000010c7983 */ /* 0x000f280000300800 */
[----:B------:R-:W1:Y:S01]  /*4c3a0*/  LDS.128 R16, [R29] ;  /* 0x000000001d107984 */ /* 0x000e620000000c00 */
[----:B------:R-:W-:-:S03]  /*4c3b0*/  IMAD R7, R25, 0x2, R10 ;  /* 0x0000000219077824 */ /* 0x000fc600078e020a */
[----:B0-----:R-:W-:Y:S01]  /*4c3c0*/  STL.64 [R1+0x60], R20 ;  /* 0x0000601401007387 */ /* 0x001fe20000100a00 */
[----:B------:R-:W-:-:S03]  /*4c3d0*/  IMAD.MOV.U32 R15, RZ, RZ, R20 ;  /* 0x000000ffff0f7224 */ /* 0x000fc600078e0014 */
[----:B------:R-:W-:Y:S04]  /*4c3e0*/  STL.64 [R1+0x68], R22 ;  /* 0x0000681601007387 */ /* 0x000fe80000100a00 */
[----:B------:R-:W0:Y:S01]  /*4c3f0*/  LDS.128 R20, [R28] ;  /* 0x000000001c147984 */ /* 0x000e220000000c00 */
[----:B------:R-:W-:Y:S01]  /*4c400*/  LEA R6, P5, R7, R0, 0x1 ;  /* 0x0000000007067211 */ /* 0x000fe200078a08ff */
[----:B------:R-:W-:-:S03]  /*4c410*/  IMAD R8, R25, 0x2, R7 ;  /* 0x0000000219087824 */ /* 0x000fc600078e0207 */
[----:B------:R-:W-:Y:S01]  /*4c420*/  LEA.HI.X.SX32 R7, R7, R2, 0x1, P5 ;  /* 0x0000000207077211 */ /* 0x000fe200028f0eff */
[----:B-1----:R1:W-:Y:S04]  /*4c430*/  STL.64 [R1+0x40], R16 ;  /* 0x0000401001007387 */ /* 0x0023e80000100a00 */
[----:B------:R5:W-:Y:S04]  /*4c440*/  @P2 STG.E.U16 [R6.64], R9 ;  /* 0x0000000906002986 */ /* 0x000be8000c10150a */
[----:B------:R0:W-:Y:S01]  /*4c450*/  STL.64 [R1+0x48], R18 ;  /* 0x0000481201007387 */ /* 0x0001e20000100a00 */
[----:B-1----:R-:W-:Y:S01]  /*4c460*/  IMAD.MOV.U32 R17, RZ, RZ, R16 ;  /* 0x000000ffff117224 */ /* 0x002fe200078e0010 */
[----:B-----5:R-:W-:-:S02]  /*4c470*/  PRMT R6, R24, 0x7632, R6 ;  /* 0x0000763218067816 */ /* 0x020fc40000000006 */
[----:B------:R-:W-:Y:S01]  /*4c480*/  LOP3.LUT R24, R3, 0x60, RZ, 0x3c, !PT ;  /* 0x0000006003187812 */ /* 0x000fe200078e3cff */
[----:B0-----:R-:W-:Y:S01]  /*4c490*/  STL.64 [R1+0x70], R20 ;  /* 0x0000701401007387 */ /* 0x001fe20000100a00 */
[----:B------:R-:W-:-:S03]  /*4c4a0*/  IMAD.MOV.U32 R16, RZ, RZ, R20 ;  /* 0x000000ffff107224 */ /* 0x000fc600078e0014 */
[----:B------:R-:W-:Y:S04]  /*4c4b0*/  STL.64 [R1+0x78], R22 ;  /* 0x0000781601007387 */ /* 0x000fe80000100a00 */
[----:B------:R-:W0:Y:S04]  /*4c4c0*/  LDS.128 R20, [R24] ;  /* 0x0000000018147984 */ /* 0x000e280000000c00 */
[----:B------:R-:W5:Y:S04]  /*4c4d0*/  LDL.LU R19, [R1+0x1124] ;  /* 0x0011240001137983 */ /* 0x000f680000300800 */
[----:B------:R-:W5:Y:S01]  /*4c4e0*/  LDL.LU R18, [R1+0x1128] ;  /* 0x0011280001127983 */ /* 0x000f620000300800 */
[----:B------:R-:W-:-:S03]  /*4c4f0*/  LEA R4, P5, R8, R0, 0x1 ;  /* 0x0000000008047211 */ /* 0x000fc600078a08ff */
[----:B0-----:R-:W-:Y:S04]  /*4c500*/  STL.64 [R1+0x10], R20 ;  /* 0x0000101401007387 */ /* 0x001fe80000100a00 */
[----:B------:R-:W-:Y:S01]  /*4c510*/  STL.64 [R1+0x18], R22 ;  /* 0x0000181601007387 */ /* 0x000fe20000100a00 */
[----:B------:R-:W-:Y:S01]  /*4c520*/  LEA.HI.X.SX32 R5, R8, R2, 0x1, P5 ;  /* 0x0000000208057211 */ /* 0x000fe200028f0eff */
[----:B------:R-:W-:-:S04]  /*4c530*/  IMAD R8, R25, 0x2, R8 ;  /* 0x0000000219087824 */ /* 0x000fc800078e0208 */
[----:B------:R0:W-:Y:S01]  /*4c540*/  @P4 STG.E.U16 [R4.64], R6 ;  /* 0x0000000604004986 */ /* 0x0001e2000c10150a */
[----:B------:R-:W-:Y:S02]  /*4c550*/  PRMT R11, R26, 0x7632, R11 ;  /* 0x000076321a0b7816 */ /* 0x000fe4000000000b */
[----:B0-----:R-:W-:-:S04]  /*4c560*/  LEA R4, P4, R8, R0, 0x1 ;  /* 0x0000000008047211 */ /* 0x001fc800078808ff */
[----:B------:R-:W-:-:S05]  /*4c570*/  LEA.HI.X.SX32 R5, R8, R2, 0x1, P4 ;  /* 0x0000000208057211 */ /* 0x000fca00020f0eff */
[----:B------:R-:W-:Y:S01]  /*4c580*/  @P6 STG.E.U16 [R4.64], R11 ;  /* 0x0000000b04006986 */ /* 0x000fe2000c10150a */
[----:B---3--:R-:W-:Y:S01]  /*4c590*/  ISETP.LT.AND P1, PT, R14, c[0x0][0x17c], !P0 ;  /* 0x00005f000e007a0c */ /* 0x008fe20004721270 */
[----:B------:R-:W-:Y:S02]  /*4c5a0*/  IMAD.MOV.U32 R14, RZ, RZ, R20 ;  /* 0x000000ffff0e7224 */ /* 0x000fe400078e0014 */
[----:B------:R-:W0:Y:S01]  /*4c5b0*/  LDS.128 R20, [R3+0x800] ;  /* 0x0008000003147984 */ /* 0x000e220000000c00 */
[----:B--2---:R-:W-:-:S03]  /*4c5c0*/  ISETP.LT.AND P2, PT, R13, c[0x0][0x17c], !P0 ;  /* 0x00005f000d007a0c */ /* 0x004fc60004741270 */
[----:B------:R-:W2:Y:S04]  /*4c5d0*/  LDL.LU R13, [R1+0x112c] ;  /* 0x00112c00010d7983 */ /* 0x000ea80000300800 */
[----:B0-----:R-:W-:Y:S04]  /*4c5e0*/  STL.64 [R1+0xa0], R20 ;  /* 0x0000a01401007387 */ /* 0x001fe80000100a00 */
[----:B------:R-:W-:Y:S04]  /*4c5f0*/  STL.64 [R1+0xa8], R22 ;  /* 0x0000a81601007387 */ /* 0x000fe80000100a00 */
[----:B------:R-:W3:Y:S01]  /*4c600*/  LDL.LU R11, [R1+0x1130] ;  /* 0x00113000010b7983 */ /* 0x000ee20000300800 */
[----:B----4-:R-:W-:Y:S01]  /*4c610*/  ISETP.LT.AND P5, PT, R12, c[0x0][0x17c], !P0 ;  /* 0x00005f000c007a0c */ /* 0x010fe200047a1270 */
[----:B------:R-:W-:-:S02]  /*4c620*/  IMAD.MOV.U32 R12, RZ, RZ, R20 ;  /* 0x000000ffff0c7224 */ /* 0x000fc400078e0014 */
[----:B------:R-:W0:Y:S01]  /*4c630*/  LDS.128 R20, [R29+0x800] ;  /* 0x000800001d147984 */ /* 0x000e220000000c00 */
[----:B------:R-:W-:-:S04]  /*4c640*/  IMAD R6, R25, 0x2, R8 ;  /* 0x0000000219067824 */ /* 0x000fc800078e0208 */
[----:B------:R-:W-:Y:S01]  /*4c650*/  IMAD R10, R25, 0x2, R6 ;  /* 0x00000002190a7824 */ /* 0x000fe200078e0206 */
[----:B------:R-:W-:-:S04]  /*4c660*/  LEA R8, P4, R6, R0, 0x1 ;  /* 0x0000000006087211 */ /* 0x000fc800078808ff */
[----:B------:R-:W-:Y:S02]  /*4c670*/  LEA R4, P6, R10, R0, 0x1 ;  /* 0x000000000a047211 */ /* 0x000fe400078c08ff */
[-C--:B------:R-:W-:Y:S01]  /*4c680*/  LEA.HI.X.SX32 R9, R6, R2.reuse, 0x1, P4 ;  /* 0x0000000206097211 */ /* 0x080fe200020f0eff */
[----:B------:R-:W-:Y:S01]  /*4c690*/  IMAD R6, R25, 0x2, R10 ;  /* 0x0000000219067824 */ /* 0x000fe200078e020a */
[----:B------:R-:W-:Y:S01]  /*4c6a0*/  LEA.HI.X.SX32 R5, R10, R2, 0x1, P6 ;  /* 0x000000020a057211 */ /* 0x000fe200030f0eff */
[----:B0-----:R-:W-:Y:S01]  /*4c6b0*/  STL.64 [R1+0x90], R20 ;  /* 0x0000901401007387 */ /* 0x001fe20000100a00 */
[----:B------:R-:W-:-:S03]  /*4c6c0*/  IMAD.MOV.U32 R10, RZ, RZ, R20 ;  /* 0x000000ffff0a7224 */ /* 0x000fc600078e0014 */
[----:B------:R-:W-:Y:S04]  /*4c6d0*/  STL.64 [R1+0x98], R22 ;  /* 0x0000981601007387 */ /* 0x000fe80000100a00 */
[----:B------:R-:W0:Y:S01]  /*4c6e0*/  LDS.128 R20, [R28+0x800] ;  /* 0x000800001c147984 */ /* 0x000e220000000c00 */
[----:B------:R-:W-:-:S05]  /*4c6f0*/  PRMT R7, R27, 0x7632, R7 ;  /* 0x000076321b077816 */ /* 0x000fca0000000007 */
[----:B------:R1:W-:Y:S04]  /*4c700*/  @P3 STG.E.U16 [R8.64], R7 ;  /* 0x0000000708003986 */ /* 0x0003e8000c10150a */
[----:B------:R4:W-:Y:S01]  /*4c710*/  @P1 STG.E.U16 [R4.64], R15 ;  /* 0x0000000f04001986 */ /* 0x0009e2000c10150a */
[----:B-1----:R-:W-:Y:S01]  /*4c720*/  LEA R8, P6, R6, R0, 0x1 ;  /* 0x0000000006087211 */ /* 0x002fe200078c08ff */
[----:B----4-:R-:W-:-:S03]  /*4c730*/  IMAD R4, R25, 0x2, R6 ;  /* 0x0000000219047824 */ /* 0x010fc600078e0206 */
[----:B------:R-:W-:Y:S01]  /*4c740*/  LEA.HI.X.SX32 R9, R6, R2, 0x1, P6 ;  /* 0x0000000206097211 */ /* 0x000fe200030f0eff */
[----:B------:R-:W4:Y:S01]  /*4c750*/  LDL.LU R15, [R1+0x1134] ;  /* 0x00113400010f7983 */ /* 0x000f220000300800 */
[----:B------:R-:W-:-:S04]  /*4c760*/  LEA R6, P6, R4, R0, 0x1 ;  /* 0x0000000004067211 */ /* 0x000fc800078c08ff */
[----:B------:R-:W-:Y:S01]  /*4c770*/  LEA.HI.X.SX32 R7, R4, R2, 0x1, P6 ;  /* 0x0000000204077211 */ /* 0x000fe200030f0eff */
[----:B------:R1:W-:Y:S04]  /*4c780*/  @P2 STG.E.U16 [R8.64], R17 ;  /* 0x0000001108002986 */ /* 0x0003e8000c10150a */
[----:B------:R-:W-:Y:S01]  /*4c790*/  @P5 STG.E.U16 [R6.64], R16 ;  /* 0x0000001006005986 */ /* 0x000fe2000c10150a */
[----:B-----5:R-:W-:Y:S02]  /*4c7a0*/  ISETP.LT.AND P4, PT, R19, c[0x0][0x17c], !P0 ;  /* 0x00005f0013007a0c */ /* 0x020fe40004781270 */
[----:B------:R-:W-:Y:S02]  /*4c7b0*/  ISETP.LT.AND P3, PT, R18, c[0x0][0x17c], !P0 ;  /* 0x00005f0012007a0c */ /* 0x000fe40004761270 */
[----:B------:R-:W-:Y:S01]  /*4c7c0*/  LDS.128 R16, [R3+0x1000] ;  /* 0x0010000003107984 */ /* 0x000fe20000000c00 */
[----:B------:R-:W-:-:S05]  /*4c7d0*/  IMAD R5, R25, 0x2, R4 ;  /* 0x0000000219057824 */ /* 0x000fca00078e0204 */
[----:B-1----:R-:W-:-:S04]  /*4c7e0*/  LEA R8, P6, R5, R0, 0x1 ;  /* 0x0000000005087211 */ /* 0x002fc800078c08ff */
[----:B------:R-:W-:-:S05]  /*4c7f0*/  LEA.HI.X.SX32 R9, R5, R2, 0x1, P6 ;  /* 0x0000000205097211 */ /* 0x000fca00030f0eff */
[----:B------:R-:W-:Y:S01]  /*4c800*/  @P4 STG.E.U16 [R8.64], R14 ;  /* 0x0000000e08004986 */ /* 0x000fe2000c10150a */
[----:B--2---:R-:W-:-:S03]  /*4c810*/  ISETP.LT.AND P1, PT, R13, c[0x0][0x17c], !P0 ;  /* 0x00005f000d007a0c */ /* 0x004fc60004721270 */
[----:B------:R-:W2:Y:S04]  /*4c820*/  LDL.LU R13, [R1+0x1138] ;  /* 0x00113800010d7983 */ /* 0x000ea80000300800 */
[----:B0-----:R-:W-:Y:S04]  /*4c830*/  STL.64 [R1+0x80], R20 ;  /* 0x0000801401007387 */ /* 0x001fe80000100a00 */
[----:B------:R-:W-:Y:S04]  /*4c840*/  STL.64 [R1+0x88], R22 ;  /* 0x0000881601007387 */ /* 0x000fe80000100a00 */
[----:B------:R-:W0:Y:S01]  /*4c850*/  LDS.128 R20, [R24+0x800] ;  /* 0x0008000018147984 */ /* 0x000e220000000c00 */
[----:B---3--:R-:W-:-:S03]  /*4c860*/  ISETP.LT.AND P2, PT, R11, c[0x0][0x17c], !P0 ;  /* 0x00005f000b007a0c */ /* 0x008fc60004741270 */
[----:B0-----:R-:W-:Y:S04]  /*4c870*/  STL.64 [R1], R20 ;  /* 0x0000001401007387 */ /* 0x001fe80000100a00 */
[----:B------:R-:W-:Y:S04]  /*4c880*/  STL.64 [R1+0x8], R22 ;  /* 0x0000081601007387 */ /* 0x000fe80000100a00 */
[----:B------:R-:W3:Y:S04]  /*4c890*/  LDL.LU R11, [R1+0x113c] ;  /* 0x00113c00010b7983 */ /* 0x000ee80000300800 */
[----:B------:R-:W-:Y:S04]  /*4c8a0*/  STL.64 [R1+0x50], R16 ;  /* 0x0000501001007387 */ /* 0x000fe80000100a00 */
[----:B------:R-:W-:Y:S04]  /*4c8b0*/  STL.64 [R1+0x58], R18 ;  /* 0x0000581201007387 */ /* 0x000fe80000100a00 */
[----:B------:R-:W5:Y:S01]  /*4c8c0*/  LDL.LU R9, [R1+0x1140] ;  /* 0x0011400001097983 */ /* 0x000f620000300800 */
[----:B------:R-:W-:-:S03]  /*4c8d0*/  IMAD R4, R25, 0x2, R5 ;  /* 0x0000000219047824 */ /* 0x000fc600078e0205 */
[----:B------:R-:W0:Y:S01]  /*4c8e0*/  LDS.128 R16, [R29+0x1000] ;  /* 0x001000001d107984 */ /* 0x000e220000000c00 */
[----:B------:R-:W-:Y:S01]  /*4c8f0*/  IMAD R5, R25, 0x2, R4 ;  /* 0x0000000219057824 */ /* 0x000fe200078e0204 */
[C---:B------:R-:W-:Y:S02]  /*4c900*/  LEA R6, P6, R4.reuse, R0, 0x1 ;  /* 0x0000000004067211 */ /* 0x040fe400078c08ff */
[----:B------:R-:W1:Y:S02]  /*4c910*/  LDS.128 R20, [R28+0x1000] ;  /* 0x001000001c147984 */ /* 0x000e640000000c00 */
[----:B------:R-:W-:Y:S02]  /*4c920*/  LEA.HI.X.SX32 R7, R4, R2, 0x1, P6 ;  /* 0x0000000204077211 */ /* 0x000fe400030f0eff */
[----:B------:R-:W-:Y:S01]  /*4c930*/  LEA R4, P6, R5, R0, 0x1 ;  /* 0x0000000005047211 */ /* 0x000fe200078c08ff */
[----:B------:R-:W-:-:S03]  /*4c940*/  IMAD R8, R25, 0x2, R5 ;  /* 0x0000000219087824 */ /* 0x000fc600078e0205 */
[----:B------:R-:W-:Y:S01]  /*4c950*/  LEA.HI.X.SX32 R5, R5, R2, 0x1, P6 ;  /* 0x0000000205057211 */ /* 0x000fe200030f0eff */
[----:B------:R-:W-:Y:S01]  /*4c960*/  @P3 STG.E.U16 [R6.64], R12 ;  /* 0x0000000c06003986 */ /* 0x000fe2000c10150a */
[----:B------:R-:W-:-:S03]  /*4c970*/  LEA R14, P6, R8, R0, 0x1 ;  /* 0x00000000080e7211 */ /* 0x000fc600078c08ff */
[----:B------:R-:W-:Y:S04]  /*4c980*/  @P1 STG.E.U16 [R4.64], R10 ;  /* 0x0000000a04001986 */ /* 0x000fe8000c10150a */
[----:B------:R-:W1:Y:S01]  /*4c990*/  LDS.128 R4, [R24+0x1000] ;  /* 0x0010000018047984 */ /* 0x000e620000000c00 */
[----:B----4-:R-:W-:Y:S02]  /*4c9a0*/  ISETP.LT.AND P5, PT, R15, c[0x0][0x17c], !P0 ;  /* 0x00005f000f007a0c */ /* 0x010fe400047a1270 */
[----:B------:R-:W-:Y:S01]  /*4c9b0*/  LEA.HI.X.SX32 R15, R8, R2, 0x1, P6 ;  /* 0x00000002080f7211 */ /* 0x000fe200030f0eff */
[----:B0-----:R-:W-:Y:S04]  /*4c9c0*/  STL.64 [R1+0x30], R16 ;  /* 0x0000301001007387 */ /* 0x001fe80000100a00 */
[----:B------:R0:W-:Y:S04]  /*4c9d0*/  STL.64 [R1+0x38], R18 ;  /* 0x0000381201007387 */ /* 0x0001e80000100a00 */
[----:B0-----:R-:W4:Y:S04]  /*4c9e0*/  LDL.LU R18, [R1+0x1144] ;  /* 0x0011440001127983 */ /* 0x001f280000300800 */
[----:B------:R-:W4:Y:S04]  /*4c9f0*/  LDL.LU R17, [R1+0x1148] ;  /* 0x0011480001117983 */ /* 0x000f280000300800 */
[----:B-1----:R-:W-:Y:S04]  /*4ca00*/  STL.64 [R1+0x20], R20 ;  /* 0x0000201401007387 */ /* 0x002fe80000100a00 */
[----:B------:R-:W-:Y:S04]  /*4ca10*/  STL.64 [R1+0x28], R22 ;  /* 0x0000281601007387 */ /* 0x000fe80000100a00 */
[----:B------:R0:W-:Y:S04]  /*4ca20*/  STL [R1+0x13bc], R5 ;  /* 0x0013bc0501007387 */ /* 0x0001e80000100800 */
[----:B0-----:R-:W4:Y:S04]  /*4ca30*/  LDL.LU R5, [R1] ;  /* 0x0000000001057983 */ /* 0x001f280000300800 */
[----:B------:R-:W-:Y:S04]  /*4ca40*/  STL [R1+0x13a0], R6 ;  /* 0x0013a00601007387 */ /* 0x000fe80000100800 */
[----:B------:R0:W-:Y:S04]  /*4ca50*/  STL [R1+0x1394], R7 ;  /* 0x0013940701007387 */ /* 0x0001e80000100800 */
[----:B0-----:R-:W4:Y:S01]  /*4ca60*/  LDL.LU R7, [R1+0x50] ;  /* 0x0000500001077983 */ /* 0x001f220000300800 */
[----:B--2---:R-:W-:Y:S01]  /*4ca70*/  ISETP.LT.AND P4, PT, R13, c[0x0][0x17c], !P0 ;  /* 0x00005f000d007a0c */ /* 0x004fe20004781270 */
[----:B------:R-:W-:Y:S01]  /*4ca80*/  IMAD R13, R25, 0x2, R8 ;  /* 0x00000002190d7824 */ /* 0x000fe200078e0208 */
[----:B---3--:R-:W-:-:S02]  /*4ca90*/  ISETP.LT.AND P3, PT, R11, c[0x0][0x17c], !P0 ;  /* 0x00005f000b007a0c */ /* 0x008fc40004761270 */
[----:B-----5:R-:W-:Y:S02]  /*4caa0*/  ISETP.LT.AND P1, PT, R9, c[0x0][0x17c], !P0 ;  /* 0x00005f0009007a0c */ /* 0x020fe40004721270 */
[----:B------:R-:W0:Y:S04]  /*4cab0*/  LDS.128 R8, [R3+0x1800] ;  /* 0x0018000003087984 */ /* 0x000e280000000c00 */
[----:B0-----:R0:W-:Y:S04]  /*4cac0*/  STL [R1+0x13a4], R10 ;  /* 0x0013a40a01007387 */ /* 0x0011e80000100800 */
[----:B0-----:R-:W2:Y:S04]  /*4cad0*/  LDL.LU R10, [R1+0x80] ;  /* 0x00008000010a7983 */ /* 0x001ea80000300800 */
[----:B------:R0:W-:Y:S04]  /*4cae0*/  STL [R1+0x1398], R11 ;  /* 0x0013980b01007387 */ /* 0x0001e80000100800 */
[----:B------:R-:W3:Y:S01]  /*4caf0*/  LDL.LU R6, [R1+0x114c] ;  /* 0x00114c0001067983 */ /* 0x000ee20000300800 */
[----:B------:R-:W-:Y:S01]  /*4cb00*/  LEA R12, P6, R13, R0, 0x1 ;  /* 0x000000000d0c7211 */ /* 0x000fe200078c08ff */
[----:B0-----:R-:W-:-:S04]  /*4cb10*/  IMAD.MOV.U32 R11, RZ, RZ, c[0x0][0x198] ;  /* 0x00006600ff0b7624 */ /* 0x001fc800078e00ff */
[----:B------:R-:W-:Y:S01]  /*4cb20*/  IMAD R16, R11, 0x2, R13 ;  /* 0x000000020b107824 */ /* 0x000fe200078e020d */
[----:B------:R-:W-:-:S04]  /*4cb30*/  LEA.HI.X.SX32 R13, R13, R2, 0x1, P6 ;  /* 0x000000020d0d7211 */ /* 0x000fc800030f0eff */
[----:B------:R-:W-:Y:S01]  /*4cb40*/  LEA R20, P6, R16, R0, 0x1 ;  /* 0x0000000010147211 */ /* 0x000fe200078c08ff */
[----:B------:R-:W-:-:S03]  /*4cb50*/  IMAD R3, R11, 0x2, R16 ;  /* 0x000000020b037824 */ /* 0x000fc600078e0210 */
[----:B------:R-:W-:Y:S01]  /*4cb60*/  LEA.HI.X.SX32 R21, R16, R2, 0x1, P6 ;  /* 0x0000000210157211 */ /* 0x000fe200030f0eff */
[----:B--2---:R-:W-:Y:S04]  /*4cb70*/  @P2 STG.E.U16 [R14.64], R10 ;  /* 0x0000000a0e002986 */ /* 0x004fe8000c10150a */
[----:B----4-:R-:W-:Y:S04]  /*4cb80*/  @P5 STG.E.U16 [R12.64], R5 ;  /* 0x000000050c005986 */ /* 0x010fe8000c10150a */
[----:B------:R-:W0:Y:S01]  /*4cb90*/  LDS.128 R12, [R29+0x1800] ;  /* 0x001800001d0c7984 */ /* 0x000e220000000c00 */
[----:B------:R-:W-:-:S02]  /*4cba0*/  ISETP.LT.AND P2, PT, R18, c[0x0][0x17c], !P0 ;  /* 0x00005f0012007a0c */ /* 0x000fc40004741270 */
[----:B------:R-:W-:Y:S02]  /*4cbb0*/  ISETP.LT.AND P5, PT, R17, c[0x0][0x17c], !P0 ;  /* 0x00005f0011007a0c */ /* 0x000fe400047a1270 */
[----:B------:R-:W1:Y:S04]  /*4cbc0*/  LDS.128 R16, [R28+0x1800] ;  /* 0x001800001c107984 */ /* 0x000e680000000c00 */
[----:B------:R-:W-:Y:S04]  /*4cbd0*/  @P4 STG.E.U16 [R20.64], R7 ;  /* 0x0000000714004986 */ /* 0x000fe8000c10150a */
[----:B------:R-:W2:Y:S01]  /*4cbe0*/  LDS.128 R20, [R24+0x1800] ;  /* 0x0018000018147984 */ /* 0x000ea20000000c00 */
[----:B---3--:R-:W-:-:S03]  /*4cbf0*/  ISETP.LT.AND P4, PT, R6, c[0x0][0x17c], !P0 ;  /* 0x00005f0006007a0c */ /* 0x008fc60004781270 */
[----:B0-----:R-:W-:Y:S04]  /*4cc00*/  STL [R1+0x13a8], R14 ;  /* 0x0013a80e01007387 */ /* 0x001fe80000100800 */
[----:B------:R0:W-:Y:S04]  /*4cc10*/  STL [R1+0x139c], R15 ;  /* 0x00139c0f01007387 */ /* 0x0001e80000100800 */
[----:B0-----:R-:W3:Y:S04]  /*4cc20*/  LDL.LU R15, [R1+0x20] ;  /* 0x00002000010f7983 */ /* 0x001ee80000300800 */
[----:B------:R-:W4:Y:S04]  /*4cc30*/  LDL.LU R28, [R1+0x1150] ;  /* 0x00115000011c7983 */ /* 0x000f280000300800 */
[----:B------:R-:W5:Y:S04]  /*4cc40*/  LDL.LU R14, [R1+0x1154] ;  /* 0x00115400010e7983 */ /* 0x000f680000300800 */
[----:B-1----:R0:W-:Y:S04]  /*4cc50*/  STL [R1+0x13b0], R18 ;  /* 0x0013b01201007387 */ /* 0x0021e80000100800 */
[----:B0-----:R-:W3:Y:S04]  /*4cc60*/  LDL.LU R18, [R1+0x30] ;  /* 0x0000300001127983 */ /* 0x001ee80000300800 */
[----:B------:R-:W-:Y:S04]  /*4cc70*/  STL [R1+0x13ac], R19 ;  /* 0x0013ac1301007387 */ /* 0x000fe80000100800 */
[----:B--2---:R-:W-:Y:S04]  /*4cc80*/  STL [R1+0x13b8], R22 ;  /* 0x0013b81601007387 */ /* 0x004fe80000100800 */
[----:B------:R0:W-:Y:S04]  /*4cc90*/  STL [R1+0x13b4], R23 ;  /* 0x0013b41701007387 */ /* 0x0001e80000100800 */
[----:B------:R-:W2:Y:S01]  /*4cca0*/  LDL.LU R6, [R1+0x1158] ;  /* 0x0011580001067983 */ /* 0x000ea20000300800 */
[----:B------:R-:W-:Y:S01]  /*4ccb0*/  LEA R26, P6, R3, R0, 0x1 ;  /* 0x00000000031a7211 */ /* 0x000fe200078c08ff */
[----:B------:R-:W-:-:S03]  /*4ccc0*/  IMAD R25, R11, 0x2, R3 ;  /* 0x000000020b197824 */ /* 0x000fc600078e0203 */
[----:B------:R-:W-:Y:S01]  /*4ccd0*/  LEA.HI.X.SX32 R27, R3, R2, 0x1, P6 ;  /* 0x00000002031b7211 */ /* 0x000fe200030f0eff */
[----:B------:R-:W-:Y:S01]  /*4cce0*/  IMAD R3, R11, 0x2, R25 ;  /* 0x000000020b037824 */ /* 0x000fe200078e0219 */
[C---:B------:R-:W-:Y:S01]  /*4ccf0*/  LEA R24, P6, R25.reuse, R0, 0x1 ;  /* 0x0000000019187211 */ /* 0x040fe200078c08ff */
[----:B0-----:R-:W2:Y:S03]  /*4cd00*/  LDL.LU R23, [R1+0x115c] ;  /* 0x00115c0001177983 */ /* 0x001ea60000300800 */
[----:B------:R-:W-:Y:S01]  /*4cd10*/  LEA.HI.X.SX32 R25, R25, R2, 0x1, P6 ;  /* 0x0000000219197211 */ /* 0x000fe200030f0eff */
[----:B------:R-:W4:Y:S04]  /*4cd20*/  LDL.LU R22, [R1+0x1160] ;  /* 0x0011600001167983 */ /* 0x000f280000300800 */
[----:B---3--:R0:W-:Y:S04]  /*4cd30*/  @P3 STG.E.U16 [R26.64], R18 ;  /* 0x000000121a003986 */ /* 0x0081e8000c10150a */
[----:B------:R1:W-:Y:S01]  /*4cd40*/  @P1 STG.E.U16 [R24.64], R15 ;  /* 0x0000000f18001986 */ /* 0x0003e2000c10150a */
[----:B0-----:R-:W-:-:S04]  /*4cd50*/  LEA R26, P6, R3, R0, 0x1 ;  /* 0x00000000031a7211 */ /* 0x001fc800078c08ff */
[----:B------:R-:W-:Y:S02]  /*4cd60*/  LEA.HI.X.SX32 R27, R3, R2, 0x1, P6 ;  /* 0x00000002031b7211 */ /* 0x000fe400030f0eff */
[----:B-----5:R-:W-:Y:S02]  /*4cd70*/  ISETP.LT.AND P1, PT, R14, c[0x0][0x17c], !P0 ;  /* 0x00005f000e007a0c */ /* 0x020fe40004721270 */
[----:B------:R-:W3:Y:S04]  /*4cd80*/  LDL.LU R14, [R1+0x60] ;  /* 0x00006000010e7983 */ /* 0x000ee80000300800 */
[----:B------:R0:W-:Y:S01]  /*4cd90*/  @P2 STG.E.U16 [R26.64], R4 ;  /* 0x000000041a002986 */ /* 0x0001e2000c10150a */
[----:B--2---:R-:W-:-:S03]  /*4cda0*/  ISETP.LT.AND P2, PT, R6, c[0x0][0x17c], !P0 ;  /* 0x00005f0006007a0c */ /* 0x004fc60004741270 */
[----:B------:R-:W2:Y:S01]  /*4cdb0*/  LDL.LU R6, [R1+0x1164] ;  /* 0x0011640001067983 */ /* 0x000ea20000300800 */
[----:B----4-:R-:W-:Y:S01]  /*4cdc0*/  ISETP.LT.AND P3, PT, R28, c[0x0][0x17c], !P0 ;  /* 0x00005f001c007a0c */ /* 0x010fe20004761270 */
[C---:B------:R-:W-:Y:S02]  /*4cdd0*/  IMAD R28, R11.reuse, 0x2, R3 ;  /* 0x000000020b1c7824 */ /* 0x040fe400078e0203 */
[----:B------:R-:W4:Y:S02]  /*4cde0*/  LDL.LU R19, [R1+0x1168] ;  /* 0x0011680001137983 */ /* 0x000f240000300800 */
[----:B------:R-:W-:Y:S01]  /*4cdf0*/  IMAD R3, R11, 0x2, R28 ;  /* 0x000000020b037824 */ /* 0x000fe200078e021c */
[----:B-1----:R-:W-:-:S04]  /*4ce00*/  LEA R24, P6, R28, R0, 0x1 ;  /* 0x000000001c187211 */ /* 0x002fc800078c08ff */
[----:B------:R-:W-:Y:S01]  /*4ce10*/  LEA.HI.X.SX32 R25, R28, R2, 0x1, P6 ;  /* 0x000000021c197211 */ /* 0x000fe200030f0eff */
[----:B------:R-:W-:Y:S01]  /*4ce20*/  IMAD R28, R11, 0x2, R3 ;  /* 0x000000020b1c7824 */ /* 0x000fe200078e0203 */
[----:B0-----:R-:W-:-:S03]  /*4ce30*/  LEA R26, P6, R3, R0, 0x1 ;  /* 0x00000000031a7211 */ /* 0x001fc600078c08ff */
[----:B------:R0:W-:Y:S01]  /*4ce40*/  @P5 STG.E.U16 [R24.64], R8 ;  /* 0x0000000818005986 */ /* 0x0001e2000c10150a */
[----:B------:R-:W-:Y:S01]  /*4ce50*/  LEA.HI.X.SX32 R27, R3, R2, 0x1, P6 ;  /* 0x00000002031b7211 */ /* 0x000fe200030f0eff */
[----:B------:R-:W-:-:S04]  /*4ce60*/  IMAD R3, R11, 0x2, R28 ;  /* 0x000000020b037824 */ /* 0x000fc800078e021c */
[----:B------:R1:W-:Y:S01]  /*4ce70*/  @P4 STG.E.U16 [R26.64], R12 ;  /* 0x0000000c1a004986 */ /* 0x0003e2000c10150a */
[----:B0-----:R-:W-:-:S04]  /*4ce80*/  LEA R24, P6, R28, R0, 0x1 ;  /* 0x000000001c187211 */ /* 0x001fc800078c08ff */
[----:B------:R-:W-:Y:S02]  /*4ce90*/  LEA.HI.X.SX32 R25, R28, R2, 0x1, P6 ;  /* 0x000000021c197211 */ /* 0x000fe400030f0eff */
[----:B-1----:R-:W-:Y:S01]  /*4cea0*/  LEA R26, P6, R3, R0, 0x1 ;  /* 0x00000000031a7211 */ /* 0x002fe200078c08ff */
[----:B------:R-:W-:Y:S01]  /*4ceb0*/  IMAD R29, R11, 0x2, R3 ;  /* 0x000000020b1d7824 */ /* 0x000fe200078e0203 */
[----:B------:R-:W-:Y:S02]  /*4cec0*/  ISETP.LT.AND P5, PT, R23, c[0x0][0x17c], !P0 ;  /* 0x00005f0017007a0c */ /* 0x000fe400047a1270 */
[----:B------:R-:W5:Y:S01]  /*4ced0*/  LDL.LU R23, [R1+0xa0] ;  /* 0x0000a00001177983 */ /* 0x000f620000300800 */
[----:B------:R-:W-:-:S03]  /*4cee0*/  LEA.HI.X.SX32 R27, R3, R2, 0x1, P6 ;  /* 0x00000002031b7211 */ /* 0x000fc600030f0eff */
[----:B------:R-:W5:Y:S04]  /*4cef0*/  LDL.LU R3, [R1+0x40] ;  /* 0x0000400001037983 */ /* 0x000f680000300800 */
[----:B------:R0:W-:Y:S01]  /*4cf00*/  @P3 STG.E.U16 [R24.64], R16 ;  /* 0x0000001018003986 */ /* 0x0001e2000c10150a */
[----:B--2---:R-:W-:-:S03]  /*4cf10*/  ISETP.LT.AND P3, PT, R6, c[0x0][0x17c], !P0 ;  /* 0x00005f0006007a0c */ /* 0x004fc60004761270 */
[----:B------:R-:W2:Y:S01]  /*4cf20*/  LDL.LU R6, [R1+0x116c] ;  /* 0x00116c0001067983 */ /* 0x000ea20000300800 */
[----:B------:R-:W-:Y:S01]  /*4cf30*/  IMAD R28, R11, 0x2, R29 ;  /* 0x000000020b1c7824 */ /* 0x000fe200078e021d */
[----:B0-----:R-:W-:Y:S02]  /*4cf40*/  LEA R24, P6, R29, R0, 0x1 ;  /* 0x000000001d187211 */ /* 0x001fe400078c08ff */
[----:B------:R0:W-:Y:S01]  /*4cf50*/  @P1 STG.E.U16 [R26.64], R20 ;  /* 0x000000141a001986 */ /* 0x0001e2000c10150a */
[----:B----4-:R-:W-:Y:S02]  /*4cf60*/  ISETP.LT.AND P1, PT, R19, c[0x0][0x17c], !P0 ;  /* 0x00005f0013007a0c */ /* 0x010fe40004721270 */
[----:B------:R-:W-:Y:S01]  /*4cf70*/  LEA.HI.X.SX32 R25, R29, R2, 0x1, P6 ;  /* 0x000000021d197211 */ /* 0x000fe200030f0eff */
[----:B------:R-:W4:Y:S01]  /*4cf80*/  LDL.LU R19, [R1+0x1170] ;  /* 0x0011700001137983 */ /* 0x000f220000300800 */
[----:B---3--:R-:W-:Y:S02]  /*4cf90*/  PRMT R4, R14, 0x7632, R4 ;  /* 0x000076320e047816 */ /* 0x008fe40000000004 */
[----:B------:R-:W-:Y:S01]  /*4cfa0*/  ISETP.LT.AND P4, PT, R22, c[0x0][0x17c], !P0 ;  /* 0x00005f0016007a0c */ /* 0x000fe20004781270 */
[----:B------:R-:W3:Y:S01]  /*4cfb0*/  LDL.LU R29, [R1+0x10] ;  /* 0x00001000011d7983 */ /* 0x000ee20000300800 */
[----:B0-----:R-:W-:-:S03]  /*4cfc0*/  LEA R26, P6, R28, R0, 0x1 ;  /* 0x000000001c1a7211 */ /* 0x001fc600078c08ff */
[----:B------:R-:W3:Y:S01]  /*4cfd0*/  LDL.LU R14, [R1+0x1174] ;  /* 0x00117400010e7983 */ /* 0x000ee20000300800 */
[----:B------:R-:W-:-:S03]  /*4cfe0*/  LEA.HI.X.SX32 R27, R28, R2, 0x1, P6 ;  /* 0x000000021c1b7211 */ /* 0x000fc600030f0eff */
[----:B------:R-:W3:Y:S04]  /*4cff0*/  LDL.LU R22, [R1+0x90] ;  /* 0x0000900001167983 */ /* 0x000ee80000300800 */
[----:B------:R0:W-:Y:S01]  /*4d000*/  @P2 STG.E.U16 [R24.64], R4 ;  /* 0x0000000418002986 */ /* 0x0001e2000c10150a */
[----:B-----5:R-:W-:Y:S01]  /*4d010*/  PRMT R8, R3, 0x7632, R8 ;  /* 0x0000763203087816 */ /* 0x020fe20000000008 */
[----:B------:R-:W-:Y:S02]  /*4d020*/  IMAD R3, R11, 0x2, R28 ;  /* 0x000000020b037824 */ /* 0x000fe400078e021c */
[----:B------:R-:W5:Y:S01]  /*4d030*/  LDL.LU R28, [R1+0x70] ;  /* 0x00007000011c7983 */ /* 0x000f620000300800 */
[----:B--2---:R-:W-:-:S03]  /*4d040*/  ISETP.LT.AND P2, PT, R6, c[0x0][0x17c], !P0 ;  /* 0x00005f0006007a0c */ /* 0x004fc60004741270 */
[----:B------:R-:W2:Y:S01]  /*4d050*/  LDL.LU R6, [R1+0x1178] ;  /* 0x0011780001067983 */ /* 0x000ea20000300800 */
[----:B0-----:R-:W-:-:S03]  /*4d060*/  LEA R24, P6, R3, R0, 0x1 ;  /* 0x0000000003187211 */ /* 0x001fc600078c08ff */
[----:B------:R0:W-:Y:S01]  /*4d070*/  @P5 STG.E.U16 [R26.64], R8 ;  /* 0x000000081a005986 */ /* 0x0001e2000c10150a */
[----:B------:R-:W-:Y:S02]  /*4d080*/  LEA.HI.X.SX32 R25, R3, R2, 0x1, P6 ;  /* 0x0000000203197211 */ /* 0x000fe400030f0eff */
[----:B----4-:R-:W-:Y:S02]  /*4d090*/  ISETP.LT.AND P5, PT, R19, c[0x0][0x17c], !P0 ;  /* 0x00005f0013007a0c */ /* 0x010fe400047a1270 */
[----:B------:R-:W4:Y:S01]  /*4d0a0*/  LDL.LU R19, [R1+0x117c] ;  /* 0x00117c0001137983 */ /* 0x000f220000300800 */
[----:B0-----:R-:W-:Y:S01]  /*4d0b0*/  IMAD R27, R11, 0x2, R3 ;  /* 0x000000020b1b7824 */ /* 0x001fe200078e0203 */
[----:B---3--:R-:W-:-:S04]  /*4d0c0*/  PRMT R4, R29, 0x7632, R4 ;  /* 0x000076321d047816 */ /* 0x008fc80000000004 */
[----:B------:R-:W-:Y:S02]  /*4d0d0*/  LEA R26, P6, R27, R0, 0x1 ;  /* 0x000000001b1a7211 */ /* 0x000fe400078c08ff */
[----:B-----5:R-:W-:Y:S01]  /*4d0e0*/  PRMT R3, R28, 0x7632, R3 ;  /* 0x000076321c037816 */ /* 0x020fe20000000003 */
[----:B------:R-:W-:Y:S01]  /*4d0f0*/  IMAD R28, R11, 0x2, R27 ;  /* 0x000000020b1c7824 */ /* 0x000fe200078e021b */
[----:B------:R-:W-:-:S03]  /*4d100*/  LEA.HI.X.SX32 R27, R27, R2, 0x1, P6 ;  /* 0x000000021b1b7211 */ /* 0x000fc600030f0eff */
[----:B------:R0:W-:Y:S01]  /*4d110*/  @P4 STG.E.U16 [R24.64], R3 ;  /* 0x0000000318004986 */ /* 0x0001e2000c10150a */
[----:B------:R-:W-:-:S03]  /*4d120*/  ISETP.LT.AND P4, PT, R14, c[0x0][0x17c], !P0 ;  /* 0x00005f000e007a0c */ /* 0x000fc60004781270 */
[----:B------:R1:W-:Y:S04]  /*4d130*/  @P3 STG.E.U16 [R26.64], R4 ;  /* 0x000000041a003986 */ /* 0x0003e8000c10150a */
[----:B------:R-:W3:Y:S01]  /*4d140*/  LDL.LU R14, [R1+0x1180] ;  /* 0x00118000010e7983 */ /* 0x000ee20000300800 */
[----:B--2---:R-:W-:-:S03]  /*4d150*/  ISETP.LT.AND P3, PT, R6, c[0x0][0x17c], !P0 ;  /* 0x00005f0006007a0c */ /* 0x004fc60004761270 */
[----:B------:R-:W2:Y:S01]  /*4d160*/  LDL.LU R6, [R1+0x1184] ;  /* 0x0011840001067983 */ /* 0x000ea20000300800 */
[C---:B0-----:R-:W-:Y:S01]  /*4d170*/  LEA R24, P6, R28.reuse, R0, 0x1 ;  /* 0x000000001c187211 */ /* 0x041fe200078c08ff */
[----:B------:R-:W-:Y:S01]  /*4d180*/  IMAD R3, R11, 0x2, R28 ;  /* 0x000000020b037824 */ /* 0x000fe200078e021c */
[----:B------:R-:W-:Y:S02]  /*4d190*/  PRMT R8, R23, 0x7632, R8 ;  /* 0x0000763217087816 */ /* 0x000fe40000000008 */
[----:B------:R-:W-:Y:S02]  /*4d1a0*/  LEA.HI.X.SX32 R25, R28, R2, 0x1, P6 ;  /* 0x000000021c197211 */ /* 0x000fe400030f0eff */
[----:B-1----:R-:W-:-:S03]  /*4d1b0*/  LEA R26, P6, R3, R0, 0x1 ;  /* 0x00000000031a7211 */ /* 0x002fc600078c08ff */
[----:B------:R0:W-:Y:S01]  /*4d1c0*/  @P1 STG.E.U16 [R24.64], R8 ;  /* 0x0000000818001986 */ /* 0x0001e2000c10150a */
[----:B------:R-:W-:Y:S02]  /*4d1d0*/  LEA.HI.X.SX32 R27, R3, R2, 0x1, P6 ;  /* 0x00000002031b7211 */ /* 0x000fe400030f0eff */
[----:B----4-:R-:W-:Y:S02]  /*4d1e0*/  ISETP.LT.AND P1, PT, R19, c[0x0][0x17c], !P0 ;  /* 0x00005f0013007a0c */ /* 0x010fe40004721270 */
[----:B------:R-:W4:Y:S01]  /*4d1f0*/  LDL.LU R19, [R1+0x1188] ;  /* 0x0011880001137983 */ /* 0x000f220000300800 */
[--C-:B0-----:R-:W-:Y:S01]  /*4d200*/  IMAD R25, R11, 0x2, R3.reuse ;  /* 0x000000020b197824 */ /* 0x101fe200078e0203 */
[----:B------:R-:W-:-:S03]  /*4d210*/  PRMT R3, R22, 0x7632, R3 ;  /* 0x0000763216037816 */ /* 0x000fc60000000003 */
[----:B------:R-:W-:Y:S01]  /*4d220*/  IMAD R28, R11, 0x2, R25 ;  /* 0x000000020b1c7824 */ /* 0x000fe200078e0219 */
[C---:B------:R-:W-:Y:S01]  /*4d230*/  LEA R24, P6, R25.reuse, R0, 0x1 ;  /* 0x0000000019187211 */ /* 0x040fe200078c08ff */
[----:B------:R0:W-:Y:S01]  /*4d240*/  @P2 STG.E.U16 [R26.64], R3 ;  /* 0x000000031a002986 */ /* 0x0001e2000c10150a */
[----:B------:R-:W-:Y:S02]  /*4d250*/  PRMT R4, R10, 0x7632, R4 ;  /* 0x000076320a047816 */ /* 0x000fe40000000004 */
[----:B------:R-:W-:Y:S01]  /*4d260*/  LEA.HI.X.SX32 R25, R25, R2, 0x1, P6 ;  /* 0x0000000219197211 */ /* 0x000fe200030f0eff */
[----:B------:R-:W5:Y:S01]  /*4d270*/  LDL.LU R10, [R1+0x118c] ;  /* 0x00118c00010a7983 */ /* 0x000f620000300800 */
[----:B------:R-:W-:Y:S02]  /*4d280*/  PRMT R8, R5, 0x7632, R8 ;  /* 0x0000763205087816 */ /* 0x000fe40000000008 */
[C---:B0-----:R-:W-:Y:S01]  /*4d290*/  LEA R26, P6, R28.reuse, R0, 0x1 ;  /* 0x000000001c1a7211 */ /* 0x041fe200078c08ff */
[----:B------:R-:W-:Y:S01]  /*4d2a0*/  IMAD R3, R11, 0x2, R28 ;  /* 0x000000020b037824 */ /* 0x000fe200078e021c */
[----:B------:R0:W-:Y:S02]  /*4d2b0*/  @P5 STG.E.U16 [R24.64], R4 ;  /* 0x0000000418005986 */ /* 0x0001e4000c10150a */
[----:B------:R-:W-:-:S02]  /*4d2c0*/  LEA.HI.X.SX32 R27, R28, R2, 0x1, P6 ;  /* 0x000000021c1b7211 */ /* 0x000fc400030f0eff */
[----:B------:R-:W4:Y:S04]  /*4d2d0*/  LDL.LU R5, [R1+0x13bc] ;  /* 0x0013bc0001057983 */ /* 0x000f280000300800 */
[----:B------:R1:W-:Y:S01]  /*4d2e0*/  @P4 STG.E.U16 [R26.64], R8 ;  /* 0x000000081a004986 */ /* 0x0003e2000c10150a */
[----:B---3--:R-:W-:Y:S02]  /*4d2f0*/  ISETP.LT.AND P2, PT, R14, c[0x0][0x17c], !P0 ;  /* 0x00005f000e007a0c */ /* 0x008fe40004741270 */
[C---:B0-----:R-:W-:Y:S01]  /*4d300*/  LEA R24, P6, R3.reuse, R0, 0x1 ;  /* 0x0000000003187211 */ /* 0x041fe200078c08ff */
[----:B------:R-:W3:Y:S03]  /*4d310*/  LDL.LU R14, [R1+0x1190] ;  /* 0x00119000010e7983 */ /* 0x000ee60000300800 */
[----:B------:R-:W-:Y:S01]  /*4d320*/  LEA.HI.X.SX32 R25, R3, R2, 0x1, P6 ;  /* 0x0000000203197211 */ /* 0x000fe200030f0eff */
[--C-:B-1----:R-:W-:Y:S01]  /*4d330*/  IMAD R27, R11, 0x2, R3.reuse ;  /* 0x000000020b1b7824 */ /* 0x102fe200078e0203 */
[----:B------:R-:W-:-:S02]  /*4d340*/  PRMT R3, R7, 0x7632, R3 ;  /* 0x0000763207037816 */ /* 0x000fc40000000003 */
[----:B--2---:R-:W-:Y:S02]  /*4d350*/  ISETP.LT.AND P5, PT, R6, c[0x0][0x17c], !P0 ;  /* 0x00005f0006007a0c */ /* 0x004fe400047a1270 */
[----:B------:R-:W2:Y:S04]  /*4d360*/  LDL.LU R6, [R1+0x1194] ;  /* 0x0011940001067983 */ /* 0x000ea80000300800 */
[----:B------:R-:W3:Y:S01]  /*4d370*/  LDL.LU R7, [R1+0x1198] ;  /* 0x0011980001077983 */ /* 0x000ee20000300800 */
[----:B------:R-:W-:Y:S01]  /*4d380*/  IMAD R28, R11, 0x2, R27 ;  /* 0x000000020b1c7824 */ /* 0x000fe200078e021b */
[----:B------:R-:W-:Y:S02]  /*4d390*/  LEA R26, P6, R27, R0, 0x1 ;  /* 0x000000001b1a7211 */ /* 0x000fe400078c08ff */
[----:B------:R0:W-:Y:S01]  /*4d3a0*/  @P3 STG.E.U16 [R24.64], R3 ;  /* 0x0000000318003986 */ /* 0x0001e2000c10150a */
[----:B------:R-:W-:-:S02]  /*4d3b0*/  PRMT R4, R18, 0x7632, R4 ;  /* 0x0000763212047816 */ /* 0x000fc40000000004 */
[----:B------:R-:W-:Y:S02]  /*4d3c0*/  LEA.HI.X.SX32 R27, R27, R2, 0x1, P6 ;  /* 0x000000021b1b7211 */ /* 0x000fe400030f0eff */
[----:B------:R-:W-:-:S03]  /*4d3d0*/  PRMT R8, R15, 0x7632, R8 ;  /* 0x000076320f087816 */ /* 0x000fc60000000008 */
[----:B------:R1:W-:Y:S01]  /*4d3e0*/  @P1 STG.E.U16 [R26.64], R4 ;  /* 0x000000041a001986 */ /* 0x0003e2000c10150a */
[----:B0-----:R-:W-:Y:S01]  /*4d3f0*/  LEA R24, P6, R28, R0, 0x1 ;  /* 0x000000001c187211 */ /* 0x001fe200078c08ff */
[----:B------:R-:W-:-:S03]  /*4d400*/  IMAD R3, R11, 0x2, R28 ;  /* 0x000000020b037824 */ /* 0x000fc600078e021c */
[----:B------:R-:W-:Y:S02]  /*4d410*/  LEA.HI.X.SX32 R25, R28, R2, 0x1, P6 ;  /* 0x000000021c197211 */ /* 0x000fe400030f0eff */
[C---:B-1----:R-:W-:Y:S02]  /*4d420*/  LEA R26, P6, R3.reuse, R0, 0x1 ;  /* 0x00000000031a7211 */ /* 0x042fe400078c08ff */
[----:B-----5:R-:W-:Y:S02]  /*4d430*/  ISETP.LT.AND P3, PT, R10, c[0x0][0x17c], !P0 ;  /* 0x00005f000a007a0c */ /* 0x020fe40004761270 */
[----:B------:R-:W5:Y:S01]  /*4d440*/  LDL.LU R10, [R1+0x119c] ;  /* 0x00119c00010a7983 */ /* 0x000f620000300800 */
[----:B------:R-:W-:Y:S02]  /*4d450*/  LEA.HI.X.SX32 R27, R3, R2, 0x1, P6 ;  /* 0x00000002031b7211 */ /* 0x000fe400030f0eff */
[----:B------:R-:W-:Y:S01]  /*4d460*/  PRMT R4, R4, 0x7632, R4 ;  /* 0x0000763204047816 */ /* 0x000fe20000000004 */
[----:B------:R0:W-:Y:S04]  /*4d470*/  @P2 STG.E.U16 [R24.64], R8 ;  /* 0x0000000818002986 */ /* 0x0001e8000c10150a */
[----:B------:R-:W5:Y:S04]  /*4d480*/  LDL.LU R11, [R1+0x11a0] ;  /* 0x0011a000010b7983 */ /* 0x000f680000300800 */
[----:B------:R1:W-:Y:S01]  /*4d490*/  @P5 STG.E.U16 [R26.64], R4 ;  /* 0x000000041a005986 */ /* 0x0003e2000c10150a */
[----:B--2---:R-:W-:-:S03]  /*4d4a0*/  ISETP.LT.AND P2, PT, R6, c[0x0][0x17c], !P0 ;  /* 0x00005f0006007a0c */ /* 0x004fc60004741270 */
[----:B------:R-:W2:Y:S01]  /*4d4b0*/  LDL.LU R6, [R1+0x11a4] ;  /* 0x0011a40001067983 */ /* 0x000ea20000300800 */
[----:B---3--:R-:W-:-:S03]  /*4d4c0*/  ISETP.LT.AND P5, PT, R7, c[0x0][0x17c], !P0 ;  /* 0x00005f0007007a0c */ /* 0x008fc600047a1270 */
[----:B------:R-:W3:Y:S01]  /*4d4d0*/  LDL.LU R7, [R1+0x11a8] ;  /* 0x0011a80001077983 */ /* 0x000ee20000300800 */
[----:B------:R-:W-:Y:S01]  /*4d4e0*/  IMAD.MOV.U32 R28, RZ, RZ, c[0x0][0x198] ;  /* 0x00006600ff1c7624 */ /* 0x000fe200078e00ff */
[----:B----4-:R-:W-:Y:S02]  /*4d4f0*/  ISETP.LT.AND P4, PT, R19, c[0x0][0x17c], !P0 ;  /* 0x00005f0013007a0c */ /* 0x010fe40004781270 */
[----:B0-----:R-:W-:Y:S01]  /*4d500*/  PRMT R8, R8, 0x7632, R8 ;  /* 0x0000763208087816 */ /* 0x001fe20000000008 */
[----:B------:R-:W-:Y:S01]  /*4d510*/  IMAD R25, R28, 0x2, R3 ;  /* 0x000000021c197824 */ /* 0x000fe200078e0203 */
[----:B------:R-:W-:Y:S01]  /*4d520*/  ISETP.LT.AND P1, PT, R14, c[0x0][0x17c], !P0 ;  /* 0x00005f000e007a0c */ /* 0x000fe20004721270 */
[----:B------:R-:W4:Y:S02]  /*4d530*/  LDL.LU R22, [R1+0x64] ;  /* 0x0000640001167983 */ /* 0x000f240000300800 */
[----:B------:R-:W-:Y:S01]  /*4d540*/  IMAD R3, R28, 0x2, R25 ;  /* 0x000000021c037824 */ /* 0x000fe200078e0219 */
[----:B------:R-:W-:-:S03]  /*4d550*/  LEA R24, P6, R25, R0, 0x1 ;  /* 0x0000000019187211 */ /* 0x000fc600078c08ff */
[----:B-1----:R-:W-:Y:S01]  /*4d560*/  IMAD R4, R28, 0x2, R3 ;  /* 0x000000021c047824 */ /* 0x002fe200078e0203 */
[----:B------:R-:W-:Y:S02]  /*4d570*/  LEA.HI.X.SX32 R25, R25, R2, 0x1, P6 ;  /* 0x0000000219197211 */ /* 0x000fe400030f0eff */
[C---:B------:R-:W-:Y:S02]  /*4d580*/  LEA R26, P6, R3.reuse, R0, 0x1 ;  /* 0x00000000031a7211 */ /* 0x040fe400078c08ff */
[----:B------:R-:W-:Y:S01]  /*4d590*/  PRMT R12, R12, 0x7632, R12 ;  /* 0x000076320c0c7816 */ /* 0x000fe2000000000c */
[----:B------:R0:W-:Y:S01]  /*4d5a0*/  @P4 STG.E.U16 [R24.64], R8 ;  /* 0x0000000818004986 */ /* 0x0001e2000c10150a */
[----:B------:R-:W-:Y:S02]  /*4d5b0*/  LEA.HI.X.SX32 R27, R3, R2, 0x1, P6 ;  /* 0x00000002031b7211 */ /* 0x000fe400030f0eff */
[----:B------:R-:W-:-:S03]  /*4d5c0*/  PRMT R16, R16, 0x7632, R16 ;  /* 0x0000763210107816 */ /* 0x000fc60000000010 */
[----:B------:R1:W-:Y:S01]  /*4d5d0*/  @P3 STG.E.U16 [R26.64], R12 ;  /* 0x0000000c1a003986 */ /* 0x0003e2000c10150a */
[----:B-----5:R-:W-:-:S03]  /*4d5e0*/  ISETP.LT.AND P4, PT, R10, c[0x0][0x17c], !P0 ;  /* 0x00005f000a007a0c */ /* 0x020fc60004781270 */
[----:B------:R-:W5:Y:S01]  /*4d5f0*/  LDL.LU R10, [R1+0x11ac] ;  /* 0x0011ac00010a7983 */ /* 0x000f620000300800 */
[----:B0-----:R-:W-:Y:S01]  /*4d600*/  LEA R24, P6, R4, R0, 0x1 ;  /* 0x0000000004187211 */ /* 0x001fe200078c08ff */
[----:B------:R-:W-:Y:S02]  /*4d610*/  IMAD R8, R28, 0x2, R4 ;  /* 0x000000021c087824 */ /* 0x000fe400078e0204 */
[----:B------:R-:W5:Y:S01]  /*4d620*/  LDL.LU R23, [R1+0x44] ;  /* 0x0000440001177983 */ /* 0x000f620000300800 */
[----:B------:R-:W-:Y:S02]  /*4d630*/  LEA.HI.X.SX32 R25, R4, R2, 0x1, P6 ;  /* 0x0000000204197211 */ /* 0x000fe400030f0eff */
[----:B-1----:R-:W-:Y:S01]  /*4d640*/  LEA R26, P6, R8, R0, 0x1 ;  /* 0x00000000081a7211 */ /* 0x002fe200078c08ff */
[----:B------:R-:W5:Y:S01]  /*4d650*/  LDL.LU R18, [R1+0x74] ;  /* 0x0000740001127983 */ /* 0x000f620000300800 */
[----:B------:R-:W-:Y:S02]  /*4d660*/  PRMT R20, R20, 0x7632, R20 ;  /* 0x0000763214147816 */ /* 0x000fe40000000014 */
[----:B------:R-:W-:Y:S01]  /*4d670*/  LEA.HI.X.SX32 R27, R8, R2, 0x1, P6 ;  /* 0x00000002081b7211 */ /* 0x000fe200030f0eff */
[----:B------:R0:W-:Y:S04]  /*4d680*/  @P1 STG.E.U16 [R24.64], R16 ;  /* 0x0000001018001986 */ /* 0x0001e8000c10150a */
[----:B------:R-:W5:Y:S04]  /*4d690*/  LDL.LU R12, [R1+0x14] ;  /* 0x00001400010c7983 */ /* 0x000f680000300800 */
[----:B------:R1:W-:Y:S01]  /*4d6a0*/  @P2 STG.E.U16 [R26.64], R20 ;  /* 0x000000141a002986 */ /* 0x0003e2000c10150a */
[----:B------:R-:W-:-:S02]  /*4d6b0*/  ISETP.LT.AND P3, PT, R11, c[0x0][0x17c], !P0 ;  /* 0x00005f000b007a0c */ /* 0x000fc40004761270 */
[----:B--2---:R-:W-:Y:S02]  /*4d6c0*/  ISETP.LT.AND P1, PT, R6, c[0x0][0x17c], !P0 ;  /* 0x00005f0006007a0c */ /* 0x004fe40004721270 */
[----:B------:R-:W2:Y:S01]  /*4d6d0*/  LDL.LU R6, [R1+0x11b0] ;  /* 0x0011b00001067983 */ /* 0x000ea20000300800 */
[----:B---3--:R-:W-:-:S03]  /*4d6e0*/  ISETP.LT.AND P2, PT, R7, c[0x0][0x17c], !P0 ;  /* 0x00005f0007007a0c */ /* 0x008fc60004741270 */
[----:B------:R-:W3:Y:S04]  /*4d6f0*/  LDL.LU R19, [R1+0xa4] ;  /* 0x0000a40001137983 */ /* 0x000ee80000300800 */
[----:B------:R-:W3:Y:S04]  /*4d700*/  LDL.LU R7, [R1+0x11b4] ;  /* 0x0011b40001077983 */ /* 0x000ee80000300800 */
[----:B------:R-:W3:Y:S04]  /*4d710*/  LDL.LU R14, [R1+0x94] ;  /* 0x00009400010e7983 */ /* 0x000ee80000300800 */
[----:B------:R-:W3:Y:S01]  /*4d720*/  LDL.LU R11, [R1+0x11b8] ;  /* 0x0011b800010b7983 */ /* 0x000ee20000300800 */
        /* <DEDUP_REMOVED lines=18> */
[----:B------:R-:W4:Y:S01]  /*4d850*/  LDL.LU R10, [R1+0x84] ;  /* 0x00008400010a7983 */ /* 0x000f220000300800 */
[----:B0-----:R-:W-:-:S03]  /*4d860*/  LEA R24, P6, R3, R0, 0x1 ;  /* 0x0000000003187211 */ /* 0x001fc600078c08ff */
[----:B------:R0:W-:Y:S01]  /*4d870*/  @P1 STG.E.U16 [R26.64], R12 ;  /* 0x0000000c1a001986 */ /* 0x0001e2000c10150a */
[----:B------:R-:W-:Y:S01]  /*4d880*/  LEA.HI.X.SX32 R25, R3, R2, 0x1, P6 ;  /* 0x0000000203197211 */ /* 0x000fe200030f0eff */
[----:B------:R-:W-:Y:S01]  /*4d890*/  IMAD R3, R28, 0x2, R4 ;  /* 0x000000021c037824 */ /* 0x000fe200078e0204 */
[----:B0-----:R-:W-:-:S04]  /*4d8a0*/  LEA R26, P6, R4, R0, 0x1 ;  /* 0x00000000041a7211 */ /* 0x001fc800078c08ff */
[----:B------:R-:W-:Y:S02]  /*4d8b0*/  LEA.HI.X.SX32 R27, R4, R2, 0x1, P6 ;  /* 0x00000002041b7211 */ /* 0x000fe400030f0eff */
[----:B--2---:R-:W-:Y:S02]  /*4d8c0*/  ISETP.LT.AND P4, PT, R6, c[0x0][0x17c], !P0 ;  /* 0x00005f0006007a0c */ /* 0x004fe40004781270 */
[----:B------:R-:W2:Y:S04]  /*4d8d0*/  LDL.LU R6, [R1+0x4] ;  /* 0x0000040001067983 */ /* 0x000ea80000300800 */
[----:B------:R-:W5:Y:S01]  /*4d8e0*/  LDL.LU R29, [R1+0x54] ;  /* 0x00005400011d7983 */ /* 0x000f620000300800 */
[----:B---3--:R-:W-:-:S03]  /*4d8f0*/  ISETP.LT.AND P3, PT, R7, c[0x0][0x17c], !P0 ;  /* 0x00005f0007007a0c */ /* 0x008fc60004761270 */
[----:B------:R-:W3:Y:S04]  /*4d900*/  LDL.LU R7, [R1+0x11c0] ;  /* 0x0011c00001077983 */ /* 0x000ee80000300800 */
[----:B------:R-:W2:Y:S01]  /*4d910*/  LDL.LU R15, [R1+0x34] ;  /* 0x00003400010f7983 */ /* 0x000ea20000300800 */
[----:B------:R-:W-:-:S03]  /*4d920*/  ISETP.LT.AND P1, PT, R11, c[0x0][0x17c], !P0 ;  /* 0x00005f000b007a0c */ /* 0x000fc60004721270 */
[----:B------:R-:W2:Y:S04]  /*4d930*/  LDL.LU R20, [R1+0x11c4] ;  /* 0x0011c40001147983 */ /* 0x000ea80000300800 */
[----:B------:R-:W2:Y:S04]  /*4d940*/  LDL.LU R11, [R1+0x24] ;  /* 0x00002400010b7983 */ /* 0x000ea80000300800 */
[----:B------:R-:W2:Y:S04]  /*4d950*/  LDL.LU R4, [R1+0x11bc] ;  /* 0x0011bc0001047983 */ /* 0x000ea80000300800 */
[----:B------:R0:W-:Y:S04]  /*4d960*/  @P2 STG.E.U16 [R24.64], R19 ;  /* 0x0000001318002986 */ /* 0x0001e8000c10150a */
[----:B------:R1:W-:Y:S01]  /*4d970*/  @P5 STG.E.U16 [R26.64], R14 ;  /* 0x0000000e1a005986 */ /* 0x0003e2000c10150a */
[----:B0-----:R-:W-:-:S04]  /*4d980*/  LEA R24, P6, R3, R0, 0x1 ;  /* 0x0000000003187211 */ /* 0x001fc800078c08ff */
[----:B------:R-:W-:-:S05]  /*4d990*/  LEA.HI.X.SX32 R25, R3, R2, 0x1, P6 ;  /* 0x0000000203197211 */ /* 0x000fca00030f0eff */
[----:B----4-:R0:W-:Y:S01]  /*4d9a0*/  @P4 STG.E.U16 [R24.64], R10 ;  /* 0x0000000a18004986 */ /* 0x0101e2000c10150a */
[----:B---3--:R-:W-:-:S03]  /*4d9b0*/  ISETP.LT.AND P5, PT, R7, c[0x0][0x17c], !P0 ;  /* 0x00005f0007007a0c */ /* 0x008fc600047a1270 */
[----:B------:R-:W3:Y:S01]  /*4d9c0*/  LDL.LU R7, [R1+0x11d0] ;  /* 0x0011d00001077983 */ /* 0x000ee20000300800 */
[----:B--2---:R-:W-:Y:S01]  /*4d9d0*/  ISETP.LT.AND P2, PT, R4, c[0x0][0x17c], !P0 ;  /* 0x00005f0004007a0c */ /* 0x004fe20004741270 */
[----:B------:R-:W-:-:S04]  /*4d9e0*/  IMAD R4, R28, 0x2, R3 ;  /* 0x000000021c047824 */ /* 0x000fc800078e0203 */
[----:B------:R-:W-:Y:S01]  /*4d9f0*/  IMAD R3, R28, 0x2, R4 ;  /* 0x000000021c037824 */ /* 0x000fe200078e0204 */
[----:B-1----:R-:W-:-:S04]  /*4da00*/  LEA R26, P6, R4, R0, 0x1 ;  /* 0x00000000041a7211 */ /* 0x002fc800078c08ff */
[----:B------:R-:W-:Y:S02]  /*4da10*/  LEA.HI.X.SX32 R27, R4, R2, 0x1, P6 ;  /* 0x00000002041b7211 */ /* 0x000fe400030f0eff */
[C---:B0-----:R-:W-:Y:S01]  /*4da20*/  LEA R24, P6, R3.reuse, R0, 0x1 ;  /* 0x0000000003187211 */ /* 0x041fe200078c08ff */
[----:B------:R-:W-:Y:S01]  /*4da30*/  IMAD R4, R28, 0x2, R3 ;  /* 0x000000021c047824 */ /* 0x000fe200078e0203 */
[----:B------:R-:W-:Y:S02]  /*4da40*/  ISETP.LT.AND P4, PT, R20, c[0x0][0x17c], !P0 ;  /* 0x00005f0014007a0c */ /* 0x000fe40004781270 */
[----:B------:R-:W2:Y:S01]  /*4da50*/  LDL.LU R20, [R1+0x11d4] ;  /* 0x0011d40001147983 */ /* 0x000ea20000300800 */
[----:B------:R-:W-:-:S03]  /*4da60*/  LEA.HI.X.SX32 R25, R3, R2, 0x1, P6 ;  /* 0x0000000203197211 */ /* 0x000fc600030f0eff */
[----:B------:R-:W4:Y:S04]  /*4da70*/  LDL.LU R3, [R1+0x11c8] ;  /* 0x0011c80001037983 */ /* 0x000f280000300800 */
[----:B------:R0:W-:Y:S02]  /*4da80*/  @P3 STG.E.U16 [R26.64], R6 ;  /* 0x000000061a003986 */ /* 0x0001e4000c10150a */
[----:B0-----:R-:W-:-:S04]  /*4da90*/  LEA R26, P6, R4, R0, 0x1 ;  /* 0x00000000041a7211 */ /* 0x001fc800078c08ff */
[----:B------:R-:W-:Y:S02]  /*4daa0*/  LEA.HI.X.SX32 R27, R4, R2, 0x1, P6 ;  /* 0x00000002041b7211 */ /* 0x000fe400030f0eff */
[----:B----4-:R-:W-:Y:S01]  /*4dab0*/  ISETP.LT.AND P3, PT, R3, c[0x0][0x17c], !P0 ;  /* 0x00005f0003007a0c */ /* 0x010fe20004761270 */
[----:B------:R-:W-:Y:S02]  /*4dac0*/  IMAD R3, R28, 0x2, R4 ;  /* 0x000000021c037824 */ /* 0x000fe400078e0204 */
[----:B------:R-:W4:Y:S04]  /*4dad0*/  LDL.LU R4, [R1+0x11cc] ;  /* 0x0011cc0001047983 */ /* 0x000f280000300800 */
[----:B-----5:R0:W-:Y:S04]  /*4dae0*/  @P1 STG.E.U16 [R24.64], R29 ;  /* 0x0000001d18001986 */ /* 0x0201e8000c10150a */
[----:B------:R1:W-:Y:S01]  /*4daf0*/  @P2 STG.E.U16 [R26.64], R15 ;  /* 0x0000000f1a002986 */ /* 0x0003e2000c10150a */
[----:B0-----:R-:W-:-:S04]  /*4db00*/  LEA R24, P6, R3, R0, 0x1 ;  /* 0x0000000003187211 */ /* 0x001fc800078c08ff */
[----:B------:R-:W-:Y:S02]  /*4db10*/  LEA.HI.X.SX32 R25, R3, R2, 0x1, P6 ;  /* 0x0000000203197211 */ /* 0x000fe400030f0eff */
[----:B---3--:R-:W-:Y:S02]  /*4db20*/  ISETP.LT.AND P2, PT, R7, c[0x0][0x17c], !P0 ;  /* 0x00005f0007007a0c */ /* 0x008fe40004741270 */
[----:B------:R-:W3:Y:S04]  /*4db30*/  LDL.LU R7, [R1+0x11e0] ;  /* 0x0011e00001077983 */ /* 0x000ee80000300800 */
[----:B------:R0:W-:Y:S01]  /*4db40*/  @P5 STG.E.U16 [R24.64], R11 ;  /* 0x0000000b18005986 */ /* 0x0001e2000c10150a */
[----:B--2---:R-:W-:-:S03]  /*4db50*/  ISETP.LT.AND P5, PT, R20, c[0x0][0x17c], !P0 ;  /* 0x00005f0014007a0c */ /* 0x004fc600047a1270 */
[----:B------:R-:W2:Y:S01]  /*4db60*/  LDL.LU R20, [R1+0x11e4] ;  /* 0x0011e40001147983 */ /* 0x000ea20000300800 */
[----:B----4-:R-:W-:Y:S01]  /*4db70*/  ISETP.LT.AND P1, PT, R4, c[0x0][0x17c], !P0 ;  /* 0x00005f0004007a0c */ /* 0x010fe20004721270 */
[----:B------:R-:W-:-:S04]  /*4db80*/  IMAD R4, R28, 0x2, R3 ;  /* 0x000000021c047824 */ /* 0x000fc800078e0203 */
[----:B------:R-:W-:Y:S01]  /*4db90*/  IMAD R3, R28, 0x2, R4 ;  /* 0x000000021c037824 */ /* 0x000fe200078e0204 */
[----:B-1----:R-:W-:-:S04]  /*4dba0*/  LEA R26, P6, R4, R0, 0x1 ;  /* 0x00000000041a7211 */ /* 0x002fc800078c08ff */
[----:B------:R-:W-:Y:S02]  /*4dbb0*/  LEA.HI.X.SX32 R27, R4, R2, 0x1, P6 ;  /* 0x00000002041b7211 */ /* 0x000fe400030f0eff */
[----:B0-----:R-:W-:Y:S01]  /*4dbc0*/  LEA R24, P6, R3, R0, 0x1 ;  /* 0x0000000003187211 */ /* 0x001fe200078c08ff */
[----:B------:R-:W-:-:S03]  /*4dbd0*/  IMAD R4, R28, 0x2, R3 ;  /* 0x000000021c047824 */ /* 0x000fc600078e0203 */
[----:B------:R-:W-:Y:S02]  /*4dbe0*/  LEA.HI.X.SX32 R25, R3, R2, 0x1, P6 ;  /* 0x0000000203197211 */ /* 0x000fe400030f0eff */
[----:B------:R-:W4:Y:S04]  /*4dbf0*/  LDL.LU R3, [R1+0x11d8] ;  /* 0x0011d80001037983 */ /* 0x000f280000300800 */
[----:B------:R0:W-:Y:S04]  /*4dc00*/  @P4 STG.E.U16 [R26.64], R5 ;  /* 0x000000051a004986 */ /* 0x0001e8000c10150a */
[----:B------:R1:W-:Y:S01]  /*4dc10*/  @P3 STG.E.U16 [R24.64], R9 ;  /* 0x0000000918003986 */ /* 0x0003e2000c10150a */
[----:B0-----:R-:W-:-:S04]  /*4dc20*/  LEA R26, P6, R4, R0, 0x1 ;  /* 0x00000000041a7211 */ /* 0x001fc800078c08ff */
[----:B------:R-:W-:-:S05]  /*4dc30*/  LEA.HI.X.SX32 R27, R4, R2, 0x1, P6 ;  /* 0x00000002041b7211 */ /* 0x000fca00030f0eff */
[----:B------:R-:W-:Y:S01]  /*4dc40*/  @P1 STG.E.U16 [R26.64], R13 ;  /* 0x0000000d1a001986 */ /* 0x000fe2000c10150a */
[----:B---3--:R-:W-:Y:S02]  /*4dc50*/  ISETP.LT.AND P1, PT, R7, c[0x0][0x17c], !P0 ;  /* 0x00005f0007007a0c */ /* 0x008fe40004721270 */
[----:B----4-:R-:W-:Y:S01]  /*4dc60*/  ISETP.LT.AND P4, PT, R3, c[0x0][0x17c], !P0 ;  /* 0x00005f0003007a0c */ /* 0x010fe20004781270 */
[----:B------:R-:W-:Y:S02]  /*4dc70*/  IMAD R3, R28, 0x2, R4 ;  /* 0x000000021c037824 */ /* 0x000fe400078e0204 */
[----:B------:R-:W3:Y:S03]  /*4dc80*/  LDL.LU R4, [R1+0x11dc] ;  /* 0x0011dc0001047983 */ /* 0x000ee60000300800 */
[C---:B-1----:R-:W-:Y:S01]  /*4dc90*/  LEA R24, P6, R3.reuse, R0, 0x1 ;  /* 0x0000000003187211 */ /* 0x042fe200078c08ff */
[----:B------:R-:W4:Y:S03]  /*4dca0*/  LDL.LU R7, [R1+0x11ec] ;  /* 0x0011ec0001077983 */ /* 0x000f260000300800 */
[----:B------:R-:W-:-:S05]  /*4dcb0*/  LEA.HI.X.SX32 R25, R3, R2, 0x1, P6 ;  /* 0x0000000203197211 */ /* 0x000fca00030f0eff */
[----:B------:R0:W-:Y:S01]  /*4dcc0*/  @P2 STG.E.U16 [R24.64], R17 ;  /* 0x0000001118002986 */ /* 0x0001e2000c10150a */
[----:B--2---:R-:W-:-:S03]  /*4dcd0*/  ISETP.LT.AND P2, PT, R20, c[0x0][0x17c], !P0 ;  /* 0x00005f0014007a0c */ /* 0x004fc60004741270 */
[----:B------:R-:W2:Y:S04]  /*4dce0*/  LDL.LU R20, [R1+0x11f0] ;  /* 0x0011f00001147983 */ /* 0x000ea80000300800 */
[----:B0-----:R-:W5:Y:S01]  /*4dcf0*/  LDL.LU R25, [R1+0x11e8] ;  /* 0x0011e80001197983 */ /* 0x001f620000300800 */
[----:B------:R-:W-:Y:S02]  /*4dd00*/  PRMT R8, R22, 0x7632, R8 ;  /* 0x0000763216087816 */ /* 0x000fe40000000008 */
[----:B------:R-:W-:Y:S01]  /*4dd10*/  PRMT R5, R23, 0x7632, R5 ;  /* 0x0000763217057816 */ /* 0x000fe20000000005 */
[----:B------:R-:W2:Y:S04]  /*4dd20*/  LDL.LU R22, [R1+0x13b8] ;  /* 0x0013b80001167983 */ /* 0x000ea80000300800 */
[----:B------:R-:W2:Y:S01]  /*4dd30*/  LDL.LU R23, [R1+0x13b4] ;  /* 0x0013b40001177983 */ /* 0x000ea20000300800 */
[----:B---3--:R-:W-:Y:S01]  /*4dd40*/  ISETP.LT.AND P3, PT, R4, c[0x0][0x17c], !P0 ;  /* 0x00005f0004007a0c */ /* 0x008fe20004761270 */
        /* <DEDUP_REMOVED lines=12> */
[----:B----4-:R-:W-:-:S03]  /*4de10*/  ISETP.LT.AND P4, PT, R7, c[0x0][0x17c], !P0 ;  /* 0x00005f0007007a0c */ /* 0x010fc60004781270 */
[----:B------:R0:W-:Y:S01]  /*4de20*/  @P3 STG.E.U16 [R26.64], R5 ;  /* 0x000000051a003986 */ /* 0x0001e2000c10150a */
[----:B--2---:R-:W-:-:S03]  /*4de30*/  ISETP.LT.AND P3, PT, R20, c[0x0][0x17c], !P0 ;  /* 0x00005f0014007a0c */ /* 0x004fc60004761270 */
[----:B------:R-:W2:Y:S01]  /*4de40*/  LDL.LU R7, [R1+0x11f8] ;  /* 0x0011f80001077983 */ /* 0x000ea20000300800 */
[----:B0-----:R-:W-:-:S03]  /*4de50*/  PRMT R5, R18, 0x7632, R5 ;  /* 0x0000763212057816 */ /* 0x001fc60000000005 */
[----:B------:R-:W3:Y:S04]  /*4de60*/  LDL.LU R18, [R1+0x13b0] ;  /* 0x0013b00001127983 */ /* 0x000ee80000300800 */
[----:B------:R-:W4:Y:S04]  /*4de70*/  LDL.LU R20, [R1+0x11fc] ;  /* 0x0011fc0001147983 */ /* 0x000f280000300800 */
[----:B------:R-:W5:Y:S01]  /*4de80*/  LDL.LU R27, [R1+0x11f4] ;  /* 0x0011f400011b7983 */ /* 0x000f620000300800 */
[----:B------:R-:W-:-:S03]  /*4de90*/  PRMT R8, R12, 0x7632, R8 ;  /* 0x000076320c087816 */ /* 0x000fc60000000008 */
[----:B------:R-:W2:Y:S01]  /*4dea0*/  LDL.LU R12, [R1+0x1200] ;  /* 0x00120000010c7983 */ /* 0x000ea20000300800 */
[----:B------:R-:W-:-:S05]  /*4deb0*/  IMAD R3, R28, 0x2, R4 ;  /* 0x000000021c037824 */ /* 0x000fca00078e0204 */
[----:B------:R-:W-:Y:S01]  /*4dec0*/  LEA R24, P6, R3, R0, 0x1 ;  /* 0x0000000003187211 */ /* 0x000fe200078c08ff */
[----:B------:R-:W-:-:S03]  /*4ded0*/  IMAD R4, R28, 0x2, R3 ;  /* 0x000000021c047824 */ /* 0x000fc600078e0203 */
[----:B------:R-:W-:Y:S02]  /*4dee0*/  LEA.HI.X.SX32 R25, R3, R2, 0x1, P6 ;  /* 0x0000000203197211 */ /* 0x000fe400030f0eff */
[----:B------:R-:W-:-:S03]  /*4def0*/  LEA R26, P6, R4, R0, 0x1 ;  /* 0x00000000041a7211 */ /* 0x000fc600078c08ff */
[----:B------:R0:W-:Y:S02]  /*4df00*/  @P1 STG.E.U16 [R24.64], R5 ;  /* 0x0000000518001986 */ /* 0x0001e4000c10150a */
[----:B0-----:R-:W-:Y:S02]  /*4df10*/  PRMT R5, R19, 0x7632, R5 ;  /* 0x0000763213057816 */ /* 0x001fe40000000005 */
[----:B------:R-:W3:Y:S01]  /*4df20*/  LDL.LU R19, [R1+0x13ac] ;  /* 0x0013ac0001137983 */ /* 0x000ee20000300800 */
[----:B------:R-:W-:Y:S01]  /*4df30*/  IMAD R3, R28, 0x2, R4 ;  /* 0x000000021c037824 */ /* 0x000fe200078e0204 */
[----:B-----5:R-:W-:Y:S02]  /*4df40*/  ISETP.LT.AND P1, PT, R27, c[0x0][0x17c], !P0 ;  /* 0x00005f001b007a0c */ /* 0x020fe40004721270 */
[----:B------:R-:W-:-:S05]  /*4df50*/  LEA.HI.X.SX32 R27, R4, R2, 0x1, P6 ;  /* 0x00000002041b7211 */ /* 0x000fca00030f0eff */
[----:B------:R0:W-:Y:S01]  /*4df60*/  @P2 STG.E.U16 [R26.64], R8 ;  /* 0x000000081a002986 */ /* 0x0001e2000c10150a */
[----:B--2---:R-:W-:-:S03]  /*4df70*/  ISETP.LT.AND P2, PT, R7, c[0x0][0x17c], !P0 ;  /* 0x00005f0007007a0c */ /* 0x004fc60004741270 */
[----:B------:R-:W2:Y:S01]  /*4df80*/  LDL.LU R7, [R1+0x1204] ;  /* 0x0012040001077983 */ /* 0x000ea20000300800 */
[----:B------:R-:W-:Y:S01]  /*4df90*/  LEA R24, P6, R3, R0, 0x1 ;  /* 0x0000000003187211 */ /* 0x000fe200078c08ff */
[----:B------:R-:W-:-:S03]  /*4dfa0*/  IMAD R4, R28, 0x2, R3 ;  /* 0x000000021c047824 */ /* 0x000fc600078e0203 */
[----:B------:R-:W-:Y:S02]  /*4dfb0*/  LEA.HI.X.SX32 R25, R3, R2, 0x1, P6 ;  /* 0x0000000203197211 */ /* 0x000fe400030f0eff */
[----:B0-----:R-:W-:Y:S01]  /*4dfc0*/  LEA R26, P6, R4, R0, 0x1 ;  /* 0x00000000041a7211 */ /* 0x001fe200078c08ff */
[----:B------:R-:W-:-:S03]  /*4dfd0*/  IMAD R8, R28, 0x2, R4 ;  /* 0x000000021c087824 */ /* 0x000fc600078e0204 */
[----:B------:R-:W-:Y:S02]  /*4dfe0*/  LEA.HI.X.SX32 R27, R4, R2, 0x1, P6 ;  /* 0x00000002041b7211 */ /* 0x000fe400030f0eff */
[----:B------:R-:W-:Y:S01]  /*4dff0*/  PRMT R4, R14, 0x7632, R4 ;  /* 0x000076320e047816 */ /* 0x000fe20000000004 */
[----:B------:R0:W-:Y:S01]  /*4e000*/  @P5 STG.E.U16 [R24.64], R5 ;  /* 0x0000000518005986 */ /* 0x0001e2000c10150a */
[----:B----4-:R-:W-:-:S03]  /*4e010*/  ISETP.LT.AND P5, PT, R20, c[0x0][0x17c], !P0 ;  /* 0x00005f0014007a0c */ /* 0x010fc600047a1270 */
[----:B------:R-:W4:Y:S04]  /*4e020*/  LDL.LU R14, [R1+0x13a8] ;  /* 0x0013a800010e7983 */ /* 0x000f280000300800 */
[----:B------:R1:W-:Y:S01]  /*4e030*/  @P4 STG.E.U16 [R26.64], R4 ;  /* 0x000000041a004986 */ /* 0x0003e2000c10150a */
[----:B------:R-:W-:-:S03]  /*4e040*/  ISETP.LT.AND P4, PT, R12, c[0x0][0x17c], !P0 ;  /* 0x00005f000c007a0c */ /* 0x000fc60004781270 */
[----:B------:R-:W5:Y:S04]  /*4e050*/  LDL.LU R20, [R1+0x1208] ;  /* 0x0012080001147983 */ /* 0x000f680000300800 */
[----:B------:R-:W3:Y:S01]  /*4e060*/  LDL.LU R12, [R1+0x120c] ;  /* 0x00120c00010c7983 */ /* 0x000ee20000300800 */
[----:B0-----:R-:W-:Y:S01]  /*4e070*/  LEA R24, P6, R8, R0, 0x1 ;  /* 0x0000000008187211 */ /* 0x001fe200078c08ff */
[----:B------:R-:W-:-:S03]  /*4e080*/  IMAD R3, R28, 0x2, R8 ;  /* 0x000000021c037824 */ /* 0x000fc600078e0208 */
[----:B------:R-:W-:Y:S02]  /*4e090*/  LEA.HI.X.SX32 R25, R8, R2, 0x1, P6 ;  /* 0x0000000208197211 */ /* 0x000fe400030f0eff */
[----:B------:R-:W-:Y:S02]  /*4e0a0*/  PRMT R8, R10, 0x7632, R8 ;  /* 0x000076320a087816 */ /* 0x000fe40000000008 */
[----:B------:R-:W4:Y:S01]  /*4e0b0*/  LDL.LU R10, [R1+0x13a4] ;  /* 0x0013a400010a7983 */ /* 0x000f220000300800 */
[----:B------:R-:W-:-:S03]  /*4e0c0*/  PRMT R5, R6, 0x7632, R5 ;  /* 0x0000763206057816 */ /* 0x000fc60000000005 */
[----:B------:R0:W-:Y:S04]  /*4e0d0*/  @P3 STG.E.U16 [R24.64], R8 ;  /* 0x0000000818003986 */ /* 0x0001e8000c10150a */
[----:B------:R-:W4:Y:S01]  /*4e0e0*/  LDL.LU R6, [R1+0x13a0] ;  /* 0x0013a00001067983 */ /* 0x000f220000300800 */
[----:B--2---:R-:W-:-:S03]  /*4e0f0*/  ISETP.LT.AND P3, PT, R7, c[0x0][0x17c], !P0 ;  /* 0x00005f0007007a0c */ /* 0x004fc60004761270 */
[----:B------:R-:W2:Y:S01]  /*4e100*/  LDL.LU R7, [R1+0x1210] ;  /* 0x0012100001077983 */ /* 0x000ea20000300800 */
[----:B-1----:R-:W-:Y:S01]  /*4e110*/  LEA R26, P6, R3, R0, 0x1 ;  /* 0x00000000031a7211 */ /* 0x002fe200078c08ff */
[----:B------:R-:W-:-:S03]  /*4e120*/  IMAD R4, R28, 0x2, R3 ;  /* 0x000000021c047824 */ /* 0x000fc600078e0203 */
[----:B------:R-:W-:Y:S02]  /*4e130*/  LEA.HI.X.SX32 R27, R3, R2, 0x1, P6 ;  /* 0x00000002031b7211 */ /* 0x000fe400030f0eff */
[----:B0-----:R-:W-:Y:S01]  /*4e140*/  LEA R24, P6, R4, R0, 0x1 ;  /* 0x0000000004187211 */ /* 0x001fe200078c08ff */
[----:B------:R-:W-:-:S03]  /*4e150*/  IMAD R8, R28, 0x2, R4 ;  /* 0x000000021c087824 */ /* 0x000fc600078e0204 */
[----:B------:R-:W-:Y:S02]  /*4e160*/  LEA.HI.X.SX32 R25, R4, R2, 0x1, P6 ;  /* 0x0000000204197211 */ /* 0x000fe400030f0eff */
[----:B------:R-:W-:Y:S01]  /*4e170*/  PRMT R4, R29, 0x7632, R4 ;  /* 0x000076321d047816 */ /* 0x000fe20000000004 */
[----:B------:R0:W-:Y:S04]  /*4e180*/  @P1 STG.E.U16 [R26.64], R5 ;  /* 0x000000051a001986 */ /* 0x0001e8000c10150a */
[----:B------:R1:W-:Y:S01]  /*4e190*/  @P2 STG.E.U16 [R24.64], R4 ;  /* 0x0000000418002986 */ /* 0x0003e2000c10150a */
[----:B---3--:R-:W-:-:S03]  /*4e1a0*/  ISETP.LT.AND P2, PT, R12, c[0x0][0x17c], !P0 ;  /* 0x00005f000c007a0c */ /* 0x008fc60004741270 */
[----:B------:R-:W3:Y:S01]  /*4e1b0*/  LDL.LU R12, [R1+0x1214] ;  /* 0x00121400010c7983 */ /* 0x000ee20000300800 */
[----:B------:R-:W-:Y:S01]  /*4e1c0*/  IMAD R3, R28, 0x2, R8 ;  /* 0x000000021c037824 */ /* 0x000fe200078e0208 */
[----:B0-----:R-:W-:-:S04]  /*4e1d0*/  LEA R26, P6, R8, R0, 0x1 ;  /* 0x00000000081a7211 */ /* 0x001fc800078c08ff */
[----:B------:R-:W-:Y:S01]  /*4e1e0*/  LEA.HI.X.SX32 R27, R8, R2, 0x1, P6 ;  /* 0x00000002081b7211 */ /* 0x000fe200030f0eff */
[----:B-1----:R-:W-:Y:S01]  /*4e1f0*/  IMAD R4, R28, 0x2, R3 ;  /* 0x000000021c047824 */ /* 0x002fe200078e0203 */
[----:B------:R-:W-:Y:S02]  /*4e200*/  LEA R24, P6, R3, R0, 0x1 ;  /* 0x0000000003187211 */ /* 0x000fe400078c08ff */
[----:B------:R-:W-:Y:S02]  /*4e210*/  PRMT R8, R15, 0x7632, R8 ;  /* 0x000076320f087816 */ /* 0x000fe40000000008 */
[----:B------:R-:W4:Y:S01]  /*4e220*/  LDL.LU R15, [R1+0x1218] ;  /* 0x00121800010f7983 */ /* 0x000f220000300800 */
[----:B------:R-:W-:Y:S02]  /*4e230*/  PRMT R5, R11, 0x7632, R5 ;  /* 0x000076320b057816 */ /* 0x000fe40000000005 */
[----:B------:R-:W-:Y:S01]  /*4e240*/  LEA.HI.X.SX32 R25, R3, R2, 0x1, P6 ;  /* 0x0000000203197211 */ /* 0x000fe200030f0eff */
[----:B------:R0:W-:Y:S04]  /*4e250*/  @P5 STG.E.U16 [R26.64], R8 ;  /* 0x000000081a005986 */ /* 0x0001e8000c10150a */
[----:B------:R-:W4:Y:S04]  /*4e260*/  LDL.LU R11, [R1+0x121c] ;  /* 0x00121c00010b7983 */ /* 0x000f280000300800 */
[----:B------:R1:W-:Y:S01]  /*4e270*/  @P4 STG.E.U16 [R24.64], R5 ;  /* 0x0000000518004986 */ /* 0x0003e2000c10150a */
[----:B0-----:R-:W-:-:S04]  /*4e280*/  LEA R26, P6, R4, R0, 0x1 ;  /* 0x00000000041a7211 */ /* 0x001fc800078c08ff */
[----:B------:R-:W-:Y:S02]  /*4e290*/  LEA.HI.X.SX32 R27, R4, R2, 0x1, P6 ;  /* 0x00000002041b7211 */ /* 0x000fe400030f0eff */
[----:B-1----:R-:W-:-:S05]  /*4e2a0*/  PRMT R5, R5, 0x7632, R5 ;  /* 0x0000763205057816 */ /* 0x002fca0000000005 */
[----:B------:R0:W-:Y:S01]  /*4e2b0*/  @P3 STG.E.U16 [R26.64], R5 ;  /* 0x000000051a003986 */ /* 0x0001e2000c10150a */
[----:B--2---:R-:W-:-:S03]  /*4e2c0*/  ISETP.LT.AND P5, PT, R7, c[0x0][0x17c], !P0 ;  /* 0x00005f0007007a0c */ /* 0x004fc600047a1270 */
[----:B------:R-:W2:Y:S04]  /*4e2d0*/  LDL.LU R7, [R1+0x1220] ;  /* 0x0012200001077983 */ /* 0x000ea80000300800 */
[----:B0-----:R-:W2:Y:S01]  /*4e2e0*/  LDL.LU R26, [R1+0x1224] ;  /* 0x00122400011a7983 */ /* 0x001ea20000300800 */
[----:B------:R-:W-:Y:S01]  /*4e2f0*/  IMAD R3, R28, 0x2, R4 ;  /* 0x000000021c037824 */ /* 0x000fe200078e0204 */
[----:B-----5:R-:W-:Y:S02]  /*4e300*/  ISETP.LT.AND P1, PT, R20, c[0x0][0x17c], !P0 ;  /* 0x00005f0014007a0c */ /* 0x020fe40004721270 */
[----:B------:R-:W-:Y:S01]  /*4e310*/  PRMT R16, R9, 0x7632, R16 ;  /* 0x0000763209107816 */ /* 0x000fe20000000010 */
[----:B------:R-:W5:Y:S01]  /*4e320*/  LDL.LU R25, [R1+0x1228] ;  /* 0x0012280001197983 */ /* 0x000f620000300800 */
[----:B------:R-:W-:-:S04]  /*4e330*/  LEA R4, P6, R3, R0, 0x1 ;  /* 0x0000000003047211 */ /* 0x000fc800078c08ff */
[----:B------:R-:W-:Y:S02]  /*4e340*/  LEA.HI.X.SX32 R5, R3, R2, 0x1, P6 ;  /* 0x0000000203057211 */ /* 0x000fe400030f0eff */
[----:B------:R-:W-:Y:S02]  /*4e350*/  PRMT R13, R13, 0x7632, R13 ;  /* 0x000076320d0d7816 */ /* 0x000fe4000000000d */
[----:B---3--:R-:W-:Y:S01]  /*4e360*/  ISETP.LT.AND P4, PT, R12, c[0x0][0x17c], !P0 ;  /* 0x00005f000c007a0c */ /* 0x008fe20004781270 */
[----:B------:R-:W-:-:S05]  /*4e370*/  IMAD R12, R28, 0x2, R3 ;  /* 0x000000021c0c7824 */ /* 0x000fca00078e0203 */
[----:B------:R-:W-:Y:S01]  /*4e380*/  LEA R8, P6, R12, R0, 0x1 ;  /* 0x000000000c087211 */ /* 0x000fe200078c08ff */
[----:B------:R-:W-:-:S03]  /*4e390*/  IMAD R3, R28, 0x2, R12 ;  /* 0x000000021c037824 */ /* 0x000fc600078e020c */
[----:B------:R-:W-:Y:S01]  /*4e3a0*/  LEA.HI.X.SX32 R9, R12, R2, 0x1, P6 ;  /* 0x000000020c097211 */ /* 0x000fe200030f0eff */
[----:B------:R0:W-:Y:S04]  /*4e3b0*/  @P1 STG.E.U16 [R4.64], R16 ;  /* 0x0000001004001986 */ /* 0x0001e8000c10150a */
[----:B------:R1:W-:Y:S01]  /*4e3c0*/  @P2 STG.E.U16 [R8.64], R13 ;  /* 0x0000000d08002986 */ /* 0x0003e2000c10150a */
[----:B----4-:R-:W-:-:S03]  /*4e3d0*/  ISETP.LT.AND P3, PT, R15, c[0x0][0x17c], !P0 ;  /* 0x00005f000f007a0c */ /* 0x010fc60004761270 */
[----:B0-----:R-:W3:Y:S01]  /*4e3e0*/  LDL.LU R16, [R1+0x68] ;  /* 0x0000680001107983 */ /* 0x001ee20000300800 */
[C---:B------:R-:W-:Y:S01]  /*4e3f0*/  LEA R4, P6, R3.reuse, R0, 0x1 ;  /* 0x0000000003047211 */ /* 0x040fe200078c08ff */
[----:B-1----:R-:W-:Y:S02]  /*4e400*/  IMAD R9, R28, 0x2, R3 ;  /* 0x000000021c097824 */ /* 0x002fe400078e0203 */
[----:B------:R-:W4:Y:S01]  /*4e410*/  LDL.LU R24, [R1+0x122c] ;  /* 0x00122c0001187983 */ /* 0x000f220000300800 */
[----:B------:R-:W-:-:S03]  /*4e420*/  LEA.HI.X.SX32 R5, R3, R2, 0x1, P6 ;  /* 0x0000000203057211 */ /* 0x000fc600030f0eff */
[----:B------:R-:W4:Y:S01]  /*4e430*/  LDL.LU R15, [R1+0x48] ;  /* 0x00004800010f7983 */ /* 0x000f220000300800 */
[----:B------:R-:W-:Y:S01]  /*4e440*/  LEA R8, P6, R9, R0, 0x1 ;  /* 0x0000000009087211 */ /* 0x000fe200078c08ff */
[----:B------:R-:W-:Y:S01]  /*4e450*/  IMAD R3, R28, 0x2, R9 ;  /* 0x000000021c037824 */ /* 0x000fe200078e0209 */
[----:B------:R-:W-:Y:S01]  /*4e460*/  PRMT R17, R17, 0x7632, R17 ;  /* 0x0000763211117816 */ /* 0x000fe20000000011 */
[----:B------:R-:W4:Y:S01]  /*4e470*/  LDL.LU R20, [R1+0x1230] ;  /* 0x0012300001147983 */ /* 0x000f220000300800 */
[----:B------:R-:W-:Y:S02]  /*4e480*/  ISETP.LT.AND P1, PT, R11, c[0x0][0x17c], !P0 ;  /* 0x00005f000b007a0c */ /* 0x000fe40004721270 */
[----:B------:R-:W-:Y:S01]  /*4e490*/  LEA.HI.X.SX32 R9, R9, R2, 0x1, P6 ;  /* 0x0000000209097211 */ /* 0x000fe200030f0eff */
[----:B------:R-:W4:Y:S01]  /*4e4a0*/  LDL.LU R11, [R1+0x78] ;  /* 0x00007800010b7983 */ /* 0x000f220000300800 */
[----:B------:R-:W-:-:S03]  /*4e4b0*/  PRMT R21, R21, 0x7632, R21 ;  /* 0x0000763215157816 */ /* 0x000fc60000000015 */
[----:B------:R-:W-:Y:S04]  /*4e4c0*/  @P5 STG.E.U16 [R4.64], R17 ;  /* 0x0000001104005986 */ /* 0x000fe8000c10150a */
[----:B------:R0:W-:Y:S01]  /*4e4d0*/  @P4 STG.E.U16 [R8.64], R21 ;  /* 0x0000001508004986 */ /* 0x0001e2000c10150a */
[----:B--2---:R-:W-:-:S03]  /*4e4e0*/  ISETP.LT.AND P2, PT, R7, c[0x0][0x17c], !P0 ;  /* 0x00005f0007007a0c */ /* 0x004fc60004741270 */
[----:B------:R-:W2:Y:S01]  /*4e4f0*/  LDL.LU R7, [R1+0x18] ;  /* 0x0000180001077983 */ /* 0x000ea20000300800 */
[----:B------:R-:W-:-:S03]  /*4e500*/  ISETP.LT.AND P5, PT, R26, c[0x0][0x17c], !P0 ;  /* 0x00005f001a007a0c */ /* 0x000fc600047a1270 */
[----:B0-----:R-:W2:Y:S04]  /*4e510*/  LDL.LU R21, [R1+0xa8] ;  /* 0x0000a80001157983 */ /* 0x001ea80000300800 */
[----:B------:R-:W2:Y:S04]  /*4e520*/  LDL.LU R13, [R1+0x1234] ;  /* 0x00123400010d7983 */ /* 0x000ea80000300800 */
[----:B------:R-:W2:Y:S04]  /*4e530*/  LDL.LU R26, [R1+0x98] ;  /* 0x00009800011a7983 */ /* 0x000ea80000300800 */
[----:B------:R-:W2:Y:S01]  /*4e540*/  LDL.LU R17, [R1+0x1238] ;  /* 0x0012380001117983 */ /* 0x000ea20000300800 */
[----:B------:R-:W-:Y:S01]  /*4e550*/  LEA R4, P6, R3, R0, 0x1 ;  /* 0x0000000003047211 */ /* 0x000fe200078c08ff */
[----:B------:R-:W-:-:S02]  /*4e560*/  IMAD R12, R28, 0x2, R3 ;  /* 0x000000021c0c7824 */ /* 0x000fc400078e0203 */
[----:B------:R-:W2:Y:S01]  /*4e570*/  LDL.LU R27, [R1+0x88] ;  /* 0x00008800011b7983 */ /* 0x000ea20000300800 */
[----:B------:R-:W-:Y:S01]  /*4e580*/  LEA.HI.X.SX32 R5, R3, R2, 0x1, P6 ;  /* 0x0000000203057211 */ /* 0x000fe200030f0eff */
[----:B------:R-:W-:Y:S01]  /*4e590*/  IMAD R3, R28, 0x2, R12 ;  /* 0x000000021c037824 */ /* 0x000fe200078e020c */
[----:B------:R-:W-:-:S04]  /*4e5a0*/  LEA R8, P6, R12, R0, 0x1 ;  /* 0x000000000c087211 */ /* 0x000fc800078c08ff */
[----:B------:R-:W-:Y:S01]  /*4e5b0*/  LEA.HI.X.SX32 R9, R12, R2, 0x1, P6 ;  /* 0x000000020c097211 */ /* 0x000fe200030f0eff */
[C---:B------:R-:W-:Y:S01]  /*4e5c0*/  IMAD R12, R28.reuse, 0x2, R3 ;  /* 0x000000021c0c7824 */ /* 0x040fe200078e0203 */
[----:B-----5:R-:W-:Y:S01]  /*4e5d0*/  ISETP.LT.AND P4, PT, R25, c[0x0][0x17c], !P0 ;  /* 0x00005f0019007a0c */ /* 0x020fe20004781270 */
[----:B---3--:R0:W-:Y:S02]  /*4e5e0*/  @P3 STG.E.U16 [R4.64], R16 ;  /* 0x0000001004003986 */ /* 0x0081e4000c10150a */
[C---:B0-----:R-:W-:Y:S02]  /*4e5f0*/  LEA R4, P6, R3.reuse, R0, 0x1 ;  /* 0x0000000003047211 */ /* 0x041fe400078c08ff */
[----:B----4-:R0:W-:Y:S02]  /*4e600*/  @P1 STG.E.U16 [R8.64], R15 ;  /* 0x0000000f08001986 */ /* 0x0101e4000c10150a */
[----:B------:R-:W-:Y:S01]  /*4e610*/  LEA.HI.X.SX32 R5, R3, R2, 0x1, P6 ;  /* 0x0000000203057211 */ /* 0x000fe200030f0eff */
[----:B------:R-:W-:-:S04]  /*4e620*/  IMAD R3, R28, 0x2, R12 ;  /* 0x000000021c037824 */ /* 0x000fc800078e020c */
[----:B------:R1:W-:Y:S01]  /*4e630*/  @P2 STG.E.U16 [R4.64], R11 ;  /* 0x0000000b04002986 */ /* 0x0003e2000c10150a */
[----:B0-----:R-:W-:-:S04]  /*4e640*/  LEA R8, P6, R12, R0, 0x1 ;  /* 0x000000000c087211 */ /* 0x001fc800078c08ff */
[----:B------:R-:W-:Y:S01]  /*4e650*/  LEA.HI.X.SX32 R9, R12, R2, 0x1, P6 ;  /* 0x000000020c097211 */ /* 0x000fe200030f0eff */
[----:B------:R-:W-:Y:S01]  /*4e660*/  IMAD R12, R28, 0x2, R3 ;  /* 0x000000021c0c7824 */ /* 0x000fe200078e0203 */
[C---:B-1----:R-:W-:Y:S02]  /*4e670*/  LEA R4, P6, R3.reuse, R0, 0x1 ;  /* 0x0000000003047211 */ /* 0x042fe400078c08ff */
[----:B------:R-:W-:Y:S02]  /*4e680*/  ISETP.LT.AND P3, PT, R24, c[0x0][0x17c], !P0 ;  /* 0x00005f0018007a0c */ /* 0x000fe40004761270 */
[----:B------:R-:W-:Y:S01]  /*4e690*/  ISETP.LT.AND P1, PT, R20, c[0x0][0x17c], !P0 ;  /* 0x00005f0014007a0c */ /* 0x000fe20004721270 */
[----:B------:R-:W3:Y:S01]  /*4e6a0*/  LDL.LU R24, [R1+0x8] ;  /* 0x0000080001187983 */ /* 0x000ee20000300800 */
[----:B------:R-:W-:-:S03]  /*4e6b0*/  LEA.HI.X.SX32 R5, R3, R2, 0x1, P6 ;  /* 0x0000000203057211 */ /* 0x000fc600030f0eff */
[----:B------:R-:W4:Y:S01]  /*4e6c0*/  LDL.LU R20, [R1+0x58] ;  /* 0x0000580001147983 */ /* 0x000f220000300800 */
[----:B------:R-:W-:-:S03]  /*4e6d0*/  IMAD R3, R28, 0x2, R12 ;  /* 0x000000021c037824 */ /* 0x000fc600078e020c */
[----:B--2---:R0:W-:Y:S01]  /*4e6e0*/  @P5 STG.E.U16 [R8.64], R7 ;  /* 0x0000000708005986 */ /* 0x0041e2000c10150a */
[----:B------:R-:W-:-:S03]  /*4e6f0*/  ISETP.LT.AND P2, PT, R13, c[0x0][0x17c], !P0 ;  /* 0x00005f000d007a0c */ /* 0x000fc60004741270 */
[----:B------:R-:W2:Y:S01]  /*4e700*/  LDL.LU R13, [R1+0x1240] ;  /* 0x00124000010d7983 */ /* 0x000ea20000300800 */
[----:B0-----:R-:W-:-:S03]  /*4e710*/  LEA R8, P6, R12, R0, 0x1 ;  /* 0x000000000c087211 */ /* 0x001fc600078c08ff */
[----:B------:R-:W5:Y:S01]  /*4e720*/  LDL.LU R25, [R1+0x38] ;  /* 0x0000380001197983 */ /* 0x000f620000300800 */
[----:B------:R-:W-:-:S03]  /*4e730*/  ISETP.LT.AND P5, PT, R17, c[0x0][0x17c], !P0 ;  /* 0x00005f0011007a0c */ /* 0x000fc600047a1270 */
[----:B------:R-:W3:Y:S01]  /*4e740*/  LDL.LU R17, [R1+0x1244] ;  /* 0x0012440001117983 */ /* 0x000ee20000300800 */
[----:B------:R-:W-:-:S03]  /*4e750*/  LEA.HI.X.SX32 R9, R12, R2, 0x1, P6 ;  /* 0x000000020c097211 */ /* 0x000fc600030f0eff */
[----:B------:R-:W3:Y:S04]  /*4e760*/  LDL.LU R29, [R1+0x28] ;  /* 0x00002800011d7983 */ /* 0x000ee80000300800 */
[----:B------:R-:W3:Y:S04]  /*4e770*/  LDL.LU R12, [R1+0x123c] ;  /* 0x00123c00010c7983 */ /* 0x000ee80000300800 */
[----:B------:R0:W-:Y:S04]  /*4e780*/  @P4 STG.E.U16 [R4.64], R21 ;  /* 0x0000001504004986 */ /* 0x0001e8000c10150a */
[----:B------:R1:W-:Y:S01]  /*4e790*/  @P3 STG.E.U16 [R8.64], R26 ;  /* 0x0000001a08003986 */ /* 0x0003e2000c10150a */
[----:B0-----:R-:W-:-:S04]  /*4e7a0*/  LEA R4, P6, R3, R0, 0x1 ;  /* 0x0000000003047211 */ /* 0x001fc800078c08ff */
[----:B------:R-:W-:-:S05]  /*4e7b0*/  LEA.HI.X.SX32 R5, R3, R2, 0x1, P6 ;  /* 0x0000000203057211 */ /* 0x000fca00030f0eff */
[----:B------:R0:W-:Y:S01]  /*4e7c0*/  @P1 STG.E.U16 [R4.64], R27 ;  /* 0x0000001b04001986 */ /* 0x0001e2000c10150a */
[----:B--2---:R-:W-:-:S03]  /*4e7d0*/  ISETP.LT.AND P3, PT, R13, c[0x0][0x17c], !P0 ;  /* 0x00005f000d007a0c */ /* 0x004fc60004761270 */
[----:B------:R-:W2:Y:S01]  /*4e7e0*/  LDL.LU R13, [R1+0x1250] ;  /* 0x00125000010d7983 */ /* 0x000ea20000300800 */
[----:B---3--:R-:W-:Y:S01]  /*4e7f0*/  ISETP.LT.AND P4, PT, R12, c[0x0][0x17c], !P0 ;  /* 0x00005f000c007a0c */ /* 0x008fe20004781270 */
[----:B------:R-:W-:-:S04]  /*4e800*/  IMAD R12, R28, 0x2, R3 ;  /* 0x000000021c0c7824 */ /* 0x000fc800078e0203 */
[----:B------:R-:W-:Y:S01]  /*4e810*/  IMAD R3, R28, 0x2, R12 ;  /* 0x000000021c037824 */ /* 0x000fe200078e020c */
[----:B-1----:R-:W-:-:S04]  /*4e820*/  LEA R8, P6, R12, R0, 0x1 ;  /* 0x000000000c087211 */ /* 0x002fc800078c08ff */
[----:B------:R-:W-:Y:S02]  /*4e830*/  LEA.HI.X.SX32 R9, R12, R2, 0x1, P6 ;  /* 0x000000020c097211 */ /* 0x000fe400030f0eff */
[----:B0-----:R-:W-:Y:S01]  /*4e840*/  LEA R4, P6, R3, R0, 0x1 ;  /* 0x0000000003047211 */ /* 0x001fe200078c08ff */
[----:B------:R-:W-:Y:S01]  /*4e850*/  IMAD R12, R28, 0x2, R3 ;  /* 0x000000021c0c7824 */ /* 0x000fe200078e0203 */
[----:B------:R-:W-:Y:S02]  /*4e860*/  ISETP.LT.AND P1, PT, R17, c[0x0][0x17c], !P0 ;  /* 0x00005f0011007a0c */ /* 0x000fe40004721270 */
[----:B------:R-:W3:Y:S01]  /*4e870*/  LDL.LU R17, [R1+0x1254] ;  /* 0x0012540001117983 */ /* 0x000ee20000300800 */
[----:B------:R-:W-:-:S03]  /*4e880*/  LEA.HI.X.SX32 R5, R3, R2, 0x1, P6 ;  /* 0x0000000203057211 */ /* 0x000fc600030f0eff */
[----:B------:R-:W2:Y:S04]  /*4e890*/  LDL.LU R3, [R1+0x1248] ;  /* 0x0012480001037983 */ /* 0x000ea80000300800 */
[----:B------:R0:W-:Y:S02]  /*4e8a0*/  @P2 STG.E.U16 [R8.64], R24 ;  /* 0x0000001808002986 */ /* 0x0001e4000c10150a */
[----:B0-----:R-:W-:-:S04]  /*4e8b0*/  LEA R8, P6, R12, R0, 0x1 ;  /* 0x000000000c087211 */ /* 0x001fc800078c08ff */
[----:B------:R-:W-:Y:S02]  /*4e8c0*/  LEA.HI.X.SX32 R9, R12, R2, 0x1, P6 ;  /* 0x000000020c097211 */ /* 0x000fe400030f0eff */
[----:B--2---:R-:W-:Y:S01]  /*4e8d0*/  ISETP.LT.AND P2, PT, R3, c[0x0][0x17c], !P0 ;  /* 0x00005f0003007a0c */ /* 0x004fe20004741270 */
[----:B------:R-:W-:Y:S02]  /*4e8e0*/  IMAD R3, R28, 0x2, R12 ;  /* 0x000000021c037824 */ /* 0x000fe400078e020c */
[----:B------:R-:W2:Y:S04]  /*4e8f0*/  LDL.LU R12, [R1+0x124c] ;  /* 0x00124c00010c7983 */ /* 0x000ea80000300800 */
[----:B----4-:R0:W-:Y:S04]  /*4e900*/  @P5 STG.E.U16 [R4.64], R20 ;  /* 0x0000001404005986 */ /* 0x0101e8000c10150a */
[----:B-----5:R1:W-:Y:S01]  /*4e910*/  @P4 STG.E.U16 [R8.64], R25 ;  /* 0x0000001908004986 */ /* 0x0203e2000c10150a */
[----:B0-----:R-:W-:-:S04]  /*4e920*/  LEA R4, P6, R3, R0, 0x1 ;  /* 0x0000000003047211 */ /* 0x001fc800078c08ff */
[----:B------:R-:W-:Y:S02]  /*4e930*/  LEA.HI.X.SX32 R5, R3, R2, 0x1, P6 ;  /* 0x0000000203057211 */ /* 0x000fe400030f0eff */
[----:B------:R-:W-:Y:S02]  /*4e940*/  ISETP.LT.AND P4, PT, R13, c[0x0][0x17c], !P0 ;  /* 0x00005f000d007a0c */ /* 0x000fe40004781270 */
[----:B------:R-:W4:Y:S04]  /*4e950*/  LDL.LU R13, [R1+0x1260] ;  /* 0x00126000010d7983 */ /* 0x000f280000300800 */
[----:B------:R0:W-:Y:S01]  /*4e960*/  @P3 STG.E.U16 [R4.64], R29 ;  /* 0x0000001d04003986 */ /* 0x0001e2000c10150a */
[----:B---3--:R-:W-:-:S03]  /*4e970*/  ISETP.LT.AND P3, PT, R17, c[0x0][0x17c], !P0 ;  /* 0x00005f0011007a0c */ /* 0x008fc60004761270 */
[----:B------:R-:W3:Y:S01]  /*4e980*/  LDL.LU R17, [R1+0x1264] ;  /* 0x0012640001117983 */ /* 0x000ee20000300800 */
[----:B--2---:R-:W-:Y:S01]  /*4e990*/  ISETP.LT.AND P5, PT, R12, c[0x0][0x17c], !P0 ;  /* 0x00005f000c007a0c */ /* 0x004fe200047a1270 */
[----:B------:R-:W-:-:S04]  /*4e9a0*/  IMAD R12, R28, 0x2, R3 ;  /* 0x000000021c0c7824 */ /* 0x000fc800078e0203 */
[----:B------:R-:W-:Y:S01]  /*4e9b0*/  IMAD R3, R28, 0x2, R12 ;  /* 0x000000021c037824 */ /* 0x000fe200078e020c */
[----:B-1----:R-:W-:-:S04]  /*4e9c0*/  LEA R8, P6, R12, R0, 0x1 ;  /* 0x000000000c087211 */ /* 0x002fc800078c08ff */
[----:B------:R-:W-:Y:S02]  /*4e9d0*/  LEA.HI.X.SX32 R9, R12, R2, 0x1, P6 ;  /* 0x000000020c097211 */ /* 0x000fe400030f0eff */
[----:B0-----:R-:W-:Y:S01]  /*4e9e0*/  LEA R4, P6, R3, R0, 0x1 ;  /* 0x0000000003047211 */ /* 0x001fe200078c08ff */
[----:B------:R-:W-:-:S03]  /*4e9f0*/  IMAD R12, R28, 0x2, R3 ;  /* 0x000000021c0c7824 */ /* 0x000fc600078e0203 */
[----:B------:R-:W-:Y:S02]  /*4ea00*/  LEA.HI.X.SX32 R5, R3, R2, 0x1, P6 ;  /* 0x0000000203057211 */ /* 0x000fe400030f0eff */
[----:B------:R-:W2:Y:S04]  /*4ea10*/  LDL.LU R3, [R1+0x1258] ;  /* 0x0012580001037983 */ /* 0x000ea80000300800 */
[----:B------:R0:W-:Y:S04]  /*4ea20*/  @P1 STG.E.U16 [R8.64], R6 ;  /* 0x0000000608001986 */ /* 0x0001e8000c10150a */
[----:B------:R1:W-:Y:S01]  /*4ea30*/  @P2 STG.E.U16 [R4.64], R10 ;  /* 0x0000000a04002986 */ /* 0x0003e2000c10150a */
[----:B0-----:R-:W-:-:S04]  /*4ea40*/  LEA R8, P6, R12, R0, 0x1 ;  /* 0x000000000c087211 */ /* 0x001fc800078c08ff */
[----:B------:R-:W-:-:S05]  /*4ea50*/  LEA.HI.X.SX32 R9, R12, R2, 0x1, P6 ;  /* 0x000000020c097211 */ /* 0x000fca00030f0eff */
[----:B------:R-:W-:Y:S01]  /*4ea60*/  @P5 STG.E.U16 [R8.64], R14 ;  /* 0x0000000e08005986 */ /* 0x000fe2000c10150a */
[----:B----4-:R-:W-:Y:S02]  /*4ea70*/  ISETP.LT.AND P5, PT, R13, c[0x0][0x17c], !P0 ;  /* 0x00005f000d007a0c */ /* 0x010fe400047a1270 */
[----:B--2---:R-:W-:Y:S01]  /*4ea80*/  ISETP.LT.AND P1, PT, R3, c[0x0][0x17c], !P0 ;  /* 0x00005f0003007a0c */ /* 0x004fe20004721270 */
[----:B------:R-:W-:Y:S02]  /*4ea90*/  IMAD R3, R28, 0x2, R12 ;  /* 0x000000021c037824 */ /* 0x000fe400078e020c */
[----:B------:R-:W2:Y:S03]  /*4eaa0*/  LDL.LU R12, [R1+0x125c] ;  /* 0x00125c00010c7983 */ /* 0x000ea60000300800 */
[C---:B-1----:R-:W-:Y:S01]  /*4eab0*/  LEA R4, P6, R3.reuse, R0, 0x1 ;  /* 0x0000000003047211 */ /* 0x042fe200078c08ff */
[----:B------:R-:W4:Y:S03]  /*4eac0*/  LDL.LU R13, [R1+0x126c] ;  /* 0x00126c00010d7983 */ /* 0x000f260000300800 */
[----:B------:R-:W-:-:S05]  /*4ead0*/  LEA.HI.X.SX32 R5, R3, R2, 0x1, P6 ;  /* 0x0000000203057211 */ /* 0x000fca00030f0eff */
[----:B------:R0:W-:Y:S01]  /*4eae0*/  @P4 STG.E.U16 [R4.64], R18 ;  /* 0x0000001204004986 */ /* 0x0001e2000c10150a */
[----:B---3--:R-:W-:-:S03]  /*4eaf0*/  ISETP.LT.AND P4, PT, R17, c[0x0][0x17c], !P0 ;  /* 0x00005f0011007a0c */ /* 0x008fc60004781270 */
[----:B------:R-:W3:Y:S04]  /*4eb00*/  LDL.LU R17, [R1+0x1270] ;  /* 0x0012700001117983 */ /* 0x000ee80000300800 */
        /* <DEDUP_REMOVED lines=9> */
[----:B------:R-:W-:Y:S02]  /*4eba0*/  LEA.HI.X.SX32 R9, R12, R2, 0x1, P6 ;  /* 0x000000020c097211 */ /* 0x000fe400030f0eff */
[----:B------:R-:W-:-:S03]  /*4ebb0*/  LEA R4, P6, R3, R0, 0x1 ;  /* 0x0000000003047211 */ /* 0x000fc600078c08ff */
[----:B------:R0:W-:Y:S01]  /*4ebc0*/  @P3 STG.E.U16 [R8.64], R22 ;  /* 0x0000001608003986 */ /* 0x0001e2000c10150a */
[----:B-----5:R-:W-:Y:S02]  /*4ebd0*/  ISETP.LT.AND P3, PT, R5, c[0x0][0x17c], !P0 ;  /* 0x00005f0005007a0c */ /* 0x020fe40004761270 */
[----:B------:R-:W-:-:S05]  /*4ebe0*/  LEA.HI.X.SX32 R5, R3, R2, 0x1, P6 ;  /* 0x0000000203057211 */ /* 0x000fca00030f0eff */
[----:B------:R1:W-:Y:S01]  /*4ebf0*/  @P1 STG.E.U16 [R4.64], R10 ;  /* 0x0000000a04001986 */ /* 0x0003e2000c10150a */
[----:B----4-:R-:W-:-:S03]  /*4ec00*/  ISETP.LT.AND P1, PT, R13, c[0x0][0x17c], !P0 ;  /* 0x00005f000d007a0c */ /* 0x010fc60004721270 */
[----:B------:R-:W2:Y:S01]  /*4ec10*/  LDL.LU R13, [R1+0x1278] ;  /* 0x00127800010d7983 */ /* 0x000ea20000300800 */
[----:B------:R-:W-:-:S05]  /*4ec20*/  IMAD R12, R28, 0x2, R3 ;  /* 0x000000021c0c7824 */ /* 0x000fca00078e0203 */
[----:B0-----:R-:W-:Y:S01]  /*4ec30*/  LEA R8, P6, R12, R0, 0x1 ;  /* 0x000000000c087211 */ /* 0x001fe200078c08ff */
[----:B------:R-:W-:-:S03]  /*4ec40*/  IMAD R3, R28, 0x2, R12 ;  /* 0x000000021c037824 */ /* 0x000fc600078e020c */
[----:B------:R-:W-:Y:S02]  /*4ec50*/  LEA.HI.X.SX32 R9, R12, R2, 0x1, P6 ;  /* 0x000000020c097211 */ /* 0x000fe400030f0eff */
[----:B-1----:R-:W-:-:S03]  /*4ec60*/  LEA R4, P6, R3, R0, 0x1 ;  /* 0x0000000003047211 */ /* 0x002fc600078c08ff */
[----:B------:R0:W-:Y:S01]  /*4ec70*/  @P2 STG.E.U16 [R8.64], R6 ;  /* 0x0000000608002986 */ /* 0x0001e2000c10150a */
[----:B------:R-:W-:Y:S02]  /*4ec80*/  LEA.HI.X.SX32 R5, R3, R2, 0x1, P6 ;  /* 0x0000000203057211 */ /* 0x000fe400030f0eff */
[----:B------:R-:W-:Y:S01]  /*4ec90*/  PRMT R10, R7, 0x7632, R10 ;  /* 0x00007632070a7816 */ /* 0x000fe2000000000a */
[C---:B0-----:R-:W-:Y:S01]  /*4eca0*/  IMAD R9, R28.reuse, 0x2, R3 ;  /* 0x000000021c097824 */ /* 0x041fe200078e0203 */
[----:B------:R-:W-:Y:S02]  /*4ecb0*/  PRMT R6, R11, 0x7632, R6 ;  /* 0x000076320b067816 */ /* 0x000fe40000000006 */
[----:B------:R-:W4:Y:S02]  /*4ecc0*/  LDL.LU R11, [R1+0x1398] ;  /* 0x00139800010b7983 */ /* 0x000f240000300800 */
[----:B------:R-:W-:Y:S01]  /*4ecd0*/  LEA R8, P6, R9, R0, 0x1 ;  /* 0x0000000009087211 */ /* 0x000fe200078c08ff */
[----:B------:R-:W-:-:S03]  /*4ece0*/  IMAD R3, R28, 0x2, R9 ;  /* 0x000000021c037824 */ /* 0x000fc600078e0209 */
[----:B------:R-:W-:Y:S01]  /*4ecf0*/  LEA.HI.X.SX32 R9, R9, R2, 0x1, P6 ;  /* 0x0000000209097211 */ /* 0x000fe200030f0eff */
[----:B------:R0:W-:Y:S01]  /*4ed00*/  @P5 STG.E.U16 [R4.64], R6 ;  /* 0x0000000604005986 */ /* 0x0001e2000c10150a */
[----:B---3--:R-:W-:Y:S02]  /*4ed10*/  ISETP.LT.AND P2, PT, R17, c[0x0][0x17c], !P0 ;  /* 0x00005f0011007a0c */ /* 0x008fe40004741270 */
[----:B------:R-:W-:Y:S01]  /*4ed20*/  ISETP.LT.AND P5, PT, R16, c[0x0][0x17c], !P0 ;  /* 0x00005f0010007a0c */ /* 0x000fe200047a1270 */
[----:B------:R-:W3:Y:S04]  /*4ed30*/  LDL.LU R17, [R1+0x127c] ;  /* 0x00127c0001117983 */ /* 0x000ee80000300800 */
[----:B------:R-:W5:Y:S04]  /*4ed40*/  LDL.LU R16, [R1+0x1280] ;  /* 0x0012800001107983 */ /* 0x000f680000300800 */
[----:B------:R1:W-:Y:S04]  /*4ed50*/  @P4 STG.E.U16 [R8.64], R10 ;  /* 0x0000000a08004986 */ /* 0x0003e8000c10150a */
[----:B------:R-:W4:Y:S01]  /*4ed60*/  LDL.LU R7, [R1+0x1394] ;  /* 0x0013940001077983 */ /* 0x000f220000300800 */
[----:B--2---:R-:W-:-:S03]  /*4ed70*/  ISETP.LT.AND P4, PT, R13, c[0x0][0x17c], !P0 ;  /* 0x00005f000d007a0c */ /* 0x004fc60004781270 */
[----:B------:R-:W2:Y:S01]  /*4ed80*/  LDL.LU R13, [R1+0x1284] ;  /* 0x00128400010d7983 */ /* 0x000ea20000300800 */
[----:B0-----:R-:W-:Y:S01]  /*4ed90*/  LEA R4, P6, R3, R0, 0x1 ;  /* 0x0000000003047211 */ /* 0x001fe200078c08ff */
[----:B------:R-:W-:Y:S01]  /*4eda0*/  IMAD R12, R28, 0x2, R3 ;  /* 0x000000021c0c7824 */ /* 0x000fe200078e0203 */
[----:B------:R-:W-:Y:S02]  /*4edb0*/  PRMT R6, R21, 0x7632, R6 ;  /* 0x0000763215067816 */ /* 0x000fe40000000006 */
[----:B------:R-:W-:Y:S02]  /*4edc0*/  LEA.HI.X.SX32 R5, R3, R2, 0x1, P6 ;  /* 0x0000000203057211 */ /* 0x000fe400030f0eff */
[----:B-1----:R-:W-:-:S03]  /*4edd0*/  LEA R8, P6, R12, R0, 0x1 ;  /* 0x000000000c087211 */ /* 0x002fc600078c08ff */
[----:B------:R0:W-:Y:S01]  /*4ede0*/  @P3 STG.E.U16 [R4.64], R6 ;  /* 0x0000000604003986 */ /* 0x0001e2000c10150a */
[----:B------:R-:W-:Y:S02]  /*4edf0*/  LEA.HI.X.SX32 R9, R12, R2, 0x1, P6 ;  /* 0x000000020c097211 */ /* 0x000fe400030f0eff */
[----:B------:R-:W-:Y:S01]  /*4ee00*/  PRMT R10, R27, 0x7632, R10 ;  /* 0x000076321b0a7816 */ /* 0x000fe2000000000a */
[----:B0-----:R-:W-:Y:S01]  /*4ee10*/  IMAD R5, R28, 0x2, R12 ;  /* 0x000000021c057824 */ /* 0x001fe200078e020c */
[----:B------:R-:W-:-:S04]  /*4ee20*/  PRMT R6, R26, 0x7632, R6 ;  /* 0x000076321a067816 */ /* 0x000fc80000000006 */
[----:B------:R-:W-:Y:S01]  /*4ee30*/  LEA R4, P6, R5, R0, 0x1 ;  /* 0x0000000005047211 */ /* 0x000fe200078c08ff */
[----:B------:R-:W-:-:S03]  /*4ee40*/  IMAD R3, R28, 0x2, R5 ;  /* 0x000000021c037824 */ /* 0x000fc600078e0205 */
[----:B------:R-:W-:Y:S01]  /*4ee50*/  LEA.HI.X.SX32 R5, R5, R2, 0x1, P6 ;  /* 0x0000000205057211 */ /* 0x000fe200030f0eff */
[----:B------:R0:W-:Y:S04]  /*4ee60*/  @P1 STG.E.U16 [R8.64], R6 ;  /* 0x0000000608001986 */ /* 0x0001e8000c10150a */
[----:B------:R1:W-:Y:S01]  /*4ee70*/  @P2 STG.E.U16 [R4.64], R10 ;  /* 0x0000000a04002986 */ /* 0x0003e2000c10150a */
[----:B---3--:R-:W-:-:S03]  /*4ee80*/  ISETP.LT.AND P3, PT, R17, c[0x0][0x17c], !P0 ;  /* 0x00005f0011007a0c */ /* 0x008fc60004761270 */
[----:B------:R-:W3:Y:S01]  /*4ee90*/  LDL.LU R17, [R1+0x1288] ;  /* 0x0012880001117983 */ /* 0x000ee20000300800 */
[----:B-----5:R-:W-:-:S03]  /*4eea0*/  ISETP.LT.AND P1, PT, R16, c[0x0][0x17c], !P0 ;  /* 0x00005f0010007a0c */ /* 0x020fc60004721270 */
[----:B------:R-:W5:Y:S04]  /*4eeb0*/  LDL.LU R16, [R1+0x128c] ;  /* 0x00128c0001107983 */ /* 0x000f680000300800 */
[----:B------:R-:W3:Y:S01]  /*4eec0*/  LDL.LU R21, [R1+0x1290] ;  /* 0x0012900001157983 */ /* 0x000ee20000300800 */
[----:B--2---:R-:W-:-:S03]  /*4eed0*/  ISETP.LT.AND P2, PT, R13, c[0x0][0x17c], !P0 ;  /* 0x00005f000d007a0c */ /* 0x004fc60004741270 */
[----:B------:R-:W2:Y:S01]  /*4eee0*/  LDL.LU R13, [R1+0x1294] ;  /* 0x00129400010d7983 */ /* 0x000ea20000300800 */
[C---:B0-----:R-:W-:Y:S01]  /*4eef0*/  LEA R8, P6, R3.reuse, R0, 0x1 ;  /* 0x0000000003087211 */ /* 0x041fe200078c08ff */
[----:B------:R-:W-:Y:S01]  /*4ef00*/  IMAD R12, R28, 0x2, R3 ;  /* 0x000000021c0c7824 */ /* 0x000fe200078e0203 */
[----:B------:R-:W-:Y:S02]  /*4ef10*/  PRMT R6, R24, 0x7632, R6 ;  /* 0x0000763218067816 */ /* 0x000fe40000000006 */
[----:B------:R-:W-:Y:S01]  /*4ef20*/  LEA.HI.X.SX32 R9, R3, R2, 0x1, P6 ;  /* 0x0000000203097211 */ /* 0x000fe200030f0eff */
[----:B------:R-:W-:Y:S01]  /*4ef30*/  IMAD R3, R28, 0x2, R12 ;  /* 0x000000021c037824 */ /* 0x000fe200078e020c */
[----:B-1----:R-:W-:-:S03]  /*4ef40*/  LEA R4, P6, R12, R0, 0x1 ;  /* 0x000000000c047211 */ /* 0x002fc600078c08ff */
[----:B------:R0:W-:Y:S01]  /*4ef50*/  @P5 STG.E.U16 [R8.64], R6 ;  /* 0x0000000608005986 */ /* 0x0001e2000c10150a */
[----:B------:R-:W-:Y:S01]  /*4ef60*/  LEA.HI.X.SX32 R5, R12, R2, 0x1, P6 ;  /* 0x000000020c057211 */ /* 0x000fe200030f0eff */
[----:B------:R-:W-:Y:S01]  /*4ef70*/  IMAD R12, R28, 0x2, R3 ;  /* 0x000000021c0c7824 */ /* 0x000fe200078e0203 */
[----:B------:R-:W-:Y:S02]  /*4ef80*/  PRMT R10, R25, 0x7632, R10 ;  /* 0x00007632190a7816 */ /* 0x000fe4000000000a */
[----:B0-----:R-:W-:Y:S02]  /*4ef90*/  PRMT R6, R20, 0x7632, R6 ;  /* 0x0000763214067816 */ /* 0x001fe40000000006 */
[C---:B------:R-:W-:Y:S01]  /*4efa0*/  LEA R8, P6, R3.reuse, R0, 0x1 ;  /* 0x0000000003087211 */ /* 0x040fe200078c08ff */
[----:B------:R-:W4:Y:S03]  /*4efb0*/  LDL.LU R20, [R1+0x1298] ;  /* 0x0012980001147983 */ /* 0x000f260000300800 */
[----:B------:R-:W-:Y:S01]  /*4efc0*/  LEA.HI.X.SX32 R9, R3, R2, 0x1, P6 ;  /* 0x0000000203097211 */ /* 0x000fe200030f0eff */
[----:B------:R0:W-:Y:S04]  /*4efd0*/  @P4 STG.E.U16 [R4.64], R6 ;  /* 0x0000000604004986 */ /* 0x0001e8000c10150a */
[----:B------:R-:W-:Y:S01]  /*4efe0*/  @P3 STG.E.U16 [R8.64], R10 ;  /* 0x0000000a08003986 */ /* 0x000fe2000c10150a */
[----:B0-----:R-:W-:-:S02]  /*4eff0*/  LEA R4, P6, R12, R0, 0x1 ;  /* 0x000000000c047211 */ /* 0x001fc400078c08ff */
[----:B------:R-:W-:Y:S02]  /*4f000*/  PRMT R6, R29, 0x7632, R6 ;  /* 0x000076321d067816 */ /* 0x000fe40000000006 */
[----:B------:R-:W-:Y:S02]  /*4f010*/  LEA.HI.X.SX32 R5, R12, R2, 0x1, P6 ;  /* 0x000000020c057211 */ /* 0x000fe400030f0eff */
[----:B---3--:R-:W-:Y:S02]  /*4f020*/  ISETP.LT.AND P5, PT, R17, c[0x0][0x17c], !P0 ;  /* 0x00005f0011007a0c */ /* 0x008fe400047a1270 */
[----:B------:R-:W3:Y:S01]  /*4f030*/  LDL.LU R17, [R1+0x129c] ;  /* 0x00129c0001117983 */ /* 0x000ee20000300800 */
[----:B-----5:R-:W-:-:S03]  /*4f040*/  ISETP.LT.AND P4, PT, R16, c[0x0][0x17c], !P0 ;  /* 0x00005f0010007a0c */ /* 0x020fc60004781270 */
[----:B------:R0:W-:Y:S04]  /*4f050*/  @P1 STG.E.U16 [R4.64], R6 ;  /* 0x0000000604001986 */ /* 0x0001e8000c10150a */
[----:B------:R-:W5:Y:S01]  /*4f060*/  LDL.LU R16, [R1+0x12a0] ;  /* 0x0012a00001107983 */ /* 0x000f620000300800 */
[----:B--2---:R-:W-:-:S03]  /*4f070*/  ISETP.LT.AND P1, PT, R13, c[0x0][0x17c], !P0 ;  /* 0x00005f000d007a0c */ /* 0x004fc60004721270 */
[----:B------:R-:W2:Y:S01]  /*4f080*/  LDL.LU R13, [R1+0x12a4] ;  /* 0x0012a400010d7983 */ /* 0x000ea20000300800 */
[----:B------:R-:W-:Y:S01]  /*4f090*/  IMAD R3, R28, 0x2, R12 ;  /* 0x000000021c037824 */ /* 0x000fe200078e020c */
[----:B0-----:R-:W-:Y:S02]  /*4f0a0*/  PRMT R6, R6, 0x7632, R6 ;  /* 0x0000763206067816 */ /* 0x001fe40000000006 */
[----:B------:R-:W-:Y:S01]  /*4f0b0*/  PRMT R10, R10, 0x7632, R10 ;  /* 0x000076320a0a7816 */ /* 0x000fe2000000000a */
[C---:B------:R-:W-:Y:S01]  /*4f0c0*/  IMAD R5, R28.reuse, 0x2, R3 ;  /* 0x000000021c057824 */ /* 0x040fe200078e0203 */
[C---:B------:R-:W-:Y:S01]  /*4f0d0*/  LEA R8, P6, R3.reuse, R0, 0x1 ;  /* 0x0000000003087211 */ /* 0x040fe200078c08ff */
[----:B------:R-:W2:Y:S03]  /*4f0e0*/  LDL.LU R24, [R1+0x12a8] ;  /* 0x0012a80001187983 */ /* 0x000ea60000300800 */
[----:B------:R-:W-:Y:S01]  /*4f0f0*/  LEA.HI.X.SX32 R9, R3, R2, 0x1, P6 ;  /* 0x0000000203097211 */ /* 0x000fe200030f0eff */
[----:B------:R-:W-:Y:S01]  /*4f100*/  IMAD R3, R28, 0x2, R5 ;  /* 0x000000021c037824 */ /* 0x000fe200078e0205 */
[----:B------:R-:W-:-:S03]  /*4f110*/  LEA R4, P6, R5, R0, 0x1 ;  /* 0x0000000005047211 */ /* 0x000fc600078c08ff */
[----:B------:R0:W-:Y:S01]  /*4f120*/  @P2 STG.E.U16 [R8.64], R6 ;  /* 0x0000000608002986 */ /* 0x0001e2000c10150a */
[----:B------:R-:W-:Y:S02]  /*4f130*/  LEA.HI.X.SX32 R5, R5, R2, 0x1, P6 ;  /* 0x0000000205057211 */ /* 0x000fe400030f0eff */
[----:B------:R-:W-:Y:S02]  /*4f140*/  ISETP.LT.AND P3, PT, R21, c[0x0][0x17c], !P0 ;  /* 0x00005f0015007a0c */ /* 0x000fe40004761270 */
[----:B------:R-:W-:Y:S01]  /*4f150*/  PRMT R14, R14, 0x7632, R14 ;  /* 0x000076320e0e7816 */ /* 0x000fe2000000000e */
[----:B------:R1:W-:Y:S01]  /*4f160*/  @P5 STG.E.U16 [R4.64], R10 ;  /* 0x0000000a04005986 */ /* 0x0003e2000c10150a */
[C---:B0-----:R-:W-:Y:S01]  /*4f170*/  IMAD R6, R28.reuse, 0x2, R3 ;  /* 0x000000021c067824 */ /* 0x041fe200078e0203 */
[C---:B------:R-:W-:Y:S02]  /*4f180*/  LEA R8, P6, R3.reuse, R0, 0x1 ;  /* 0x0000000003087211 */ /* 0x040fe400078c08ff */
[----:B------:R-:W2:Y:S02]  /*4f190*/  LDL.LU R21, [R1+0x12ac] ;  /* 0x0012ac0001157983 */ /* 0x000ea40000300800 */
[----:B------:R-:W-:Y:S01]  /*4f1a0*/  LEA.HI.X.SX32 R9, R3, R2, 0x1, P6 ;  /* 0x0000000203097211 */ /* 0x000fe200030f0eff */
[----:B------:R-:W-:Y:S01]  /*4f1b0*/  IMAD R3, R28, 0x2, R6 ;  /* 0x000000021c037824 */ /* 0x000fe200078e0206 */
[----:B-1----:R-:W-:-:S03]  /*4f1c0*/  LEA R4, P6, R6, R0, 0x1 ;  /* 0x0000000006047211 */ /* 0x002fc600078c08ff */
[----:B------:R0:W-:Y:S01]  /*4f1d0*/  @P4 STG.E.U16 [R8.64], R14 ;  /* 0x0000000e08004986 */ /* 0x0001e2000c10150a */
[----:B------:R-:W-:Y:S02]  /*4f1e0*/  LEA.HI.X.SX32 R5, R6, R2, 0x1, P6 ;  /* 0x0000000206057211 */ /* 0x000fe400030f0eff */
[----:B------:R-:W-:Y:S02]  /*4f1f0*/  PRMT R18, R18, 0x7632, R18 ;  /* 0x0000763212127816 */ /* 0x000fe40000000012 */
[----:B------:R-:W-:Y:S02]  /*4f200*/  PRMT R22, R22, 0x7632, R22 ;  /* 0x0000763216167816 */ /* 0x000fe40000000016 */
[----:B----4-:R-:W-:Y:S02]  /*4f210*/  ISETP.LT.AND P2, PT, R20, c[0x0][0x17c], !P0 ;  /* 0x00005f0014007a0c */ /* 0x010fe40004741270 */
[----:B0-----:R-:W-:Y:S01]  /*4f220*/  LEA R8, P6, R3, R0, 0x1 ;  /* 0x0000000003087211 */ /* 0x001fe200078c08ff */
[----:B------:R-:W4:Y:S01]  /*4f230*/  LDL.LU R14, [R1+0x4c] ;  /* 0x00004c00010e7983 */ /* 0x000f220000300800 */
[----:B---3--:R-:W-:-:S02]  /*4f240*/  ISETP.LT.AND P5, PT, R17, c[0x0][0x17c], !P0 ;  /* 0x00005f0011007a0c */ /* 0x008fc400047a1270 */
[----:B------:R-:W-:Y:S01]  /*4f250*/  LEA.HI.X.SX32 R9, R3, R2, 0x1, P6 ;  /* 0x0000000203097211 */ /* 0x000fe200030f0eff */
[----:B------:R-:W3:Y:S01]  /*4f260*/  LDL.LU R20, [R1+0x12b0] ;  /* 0x0012b00001147983 */ /* 0x000ee20000300800 */
[----:B-----5:R-:W-:-:S03]  /*4f270*/  ISETP.LT.AND P4, PT, R16, c[0x0][0x17c], !P0 ;  /* 0x00005f0010007a0c */ /* 0x020fc60004781270 */
[----:B------:R-:W5:Y:S04]  /*4f280*/  LDL.LU R17, [R1+0x7c] ;  /* 0x00007c0001117983 */ /* 0x000f680000300800 */
[----:B------:R-:W-:Y:S04]  /*4f290*/  @P3 STG.E.U16 [R4.64], R18 ;  /* 0x0000001204003986 */ /* 0x000fe8000c10150a */
[----:B------:R-:W3:Y:S04]  /*4f2a0*/  LDL.LU R16, [R1+0x1c] ;  /* 0x00001c0001107983 */ /* 0x000ee80000300800 */
[----:B------:R0:W-:Y:S01]  /*4f2b0*/  @P1 STG.E.U16 [R8.64], R22 ;  /* 0x0000001608001986 */ /* 0x0001e2000c10150a */
[----:B--2---:R-:W-:-:S03]  /*4f2c0*/  ISETP.LT.AND P3, PT, R13, c[0x0][0x17c], !P0 ;  /* 0x00005f000d007a0c */ /* 0x004fc60004761270 */
[----:B------:R-:W2:Y:S04]  /*4f2d0*/  LDL.LU R13, [R1+0xac] ;  /* 0x0000ac00010d7983 */ /* 0x000ea80000300800 */
[----:B0-----:R-:W2:Y:S01]  /*4f2e0*/  LDL.LU R22, [R1+0x6c] ;  /* 0x00006c0001167983 */ /* 0x001ea20000300800 */
[----:B------:R-:W-:-:S03]  /*4f2f0*/  IMAD R6, R28, 0x2, R3 ;  /* 0x000000021c067824 */ /* 0x000fc600078e0203 */
[----:B------:R-:W3:Y:S02]  /*4f300*/  LDL.LU R18, [R1+0x12b4] ;  /* 0x0012b40001127983 */ /* 0x000ee40000300800 */
[C---:B------:R-:W-:Y:S02]  /*4f310*/  LEA R4, P6, R6.reuse, R0, 0x1 ;  /* 0x0000000006047211 */ /* 0x040fe400078c08ff */
[----:B------:R-:W3:Y:S02]  /*4f320*/  LDL.LU R26, [R1+0x9c] ;  /* 0x00009c00011a7983 */ /* 0x000ee40000300800 */
[----:B------:R-:W-:Y:S01]  /*4f330*/  LEA.HI.X.SX32 R5, R6, R2, 0x1, P6 ;  /* 0x0000000206057211 */ /* 0x000fe200030f0eff */
[----:B------:R-:W-:-:S04]  /*4f340*/  IMAD R3, R28, 0x2, R6 ;  /* 0x000000021c037824 */ /* 0x000fc800078e0206 */
[----:B------:R-:W-:Y:S01]  /*4f350*/  IMAD R6, R28, 0x2, R3 ;  /* 0x000000021c067824 */ /* 0x000fe200078e0203 */
[----:B------:R-:W-:Y:S01]  /*4f360*/  LEA R8, P6, R3, R0, 0x1 ;  /* 0x0000000003087211 */ /* 0x000fe200078c08ff */
[----:B--2---:R0:W-:Y:S01]  /*4f370*/  @P2 STG.E.U16 [R4.64], R22 ;  /* 0x0000001604002986 */ /* 0x0041e2000c10150a */
[----:B------:R-:W-:-:S03]  /*4f380*/  ISETP.LT.AND P2, PT, R21, c[0x0][0x17c], !P0 ;  /* 0x00005f0015007a0c */ /* 0x000fc60004741270 */
[----:B------:R-:W2:Y:S01]  /*4f390*/  LDL.LU R21, [R1+0x12b8] ;  /* 0x0012b80001157983 */ /* 0x000ea20000300800 */
[----:B------:R-:W-:Y:S01]  /*4f3a0*/  LEA.HI.X.SX32 R9, R3, R2, 0x1, P6 ;  /* 0x0000000203097211 */ /* 0x000fe200030f0eff */
[----:B------:R-:W-:Y:S01]  /*4f3b0*/  IMAD R3, R28, 0x2, R6 ;  /* 0x000000021c037824 */ /* 0x000fe200078e0206 */
[----:B------:R-:W-:Y:S01]  /*4f3c0*/  ISETP.LT.AND P1, PT, R24, c[0x0][0x17c], !P0 ;  /* 0x00005f0018007a0c */ /* 0x000fe20004721270 */
[----:B------:R-:W2:Y:S01]  /*4f3d0*/  LDL.LU R27, [R1+0x8c] ;  /* 0x00008c00011b7983 */ /* 0x000ea20000300800 */
[----:B0-----:R-:W-:-:S03]  /*4f3e0*/  LEA R4, P6, R6, R0, 0x1 ;  /* 0x0000000006047211 */ /* 0x001fc600078c08ff */
[----:B----4-:R0:W-:Y:S01]  /*4f3f0*/  @P5 STG.E.U16 [R8.64], R14 ;  /* 0x0000000e08005986 */ /* 0x0101e2000c10150a */
[----:B------:R-:W-:Y:S01]  /*4f400*/  LEA.HI.X.SX32 R5, R6, R2, 0x1, P6 ;  /* 0x0000000206057211 */ /* 0x000fe200030f0eff */
[----:B------:R-:W-:Y:S02]  /*4f410*/  IMAD R6, R28, 0x2, R3 ;  /* 0x000000021c067824 */ /* 0x000fe400078e0203 */
[----:B------:R-:W4:Y:S01]  /*4f420*/  LDL.LU R24, [R1+0xc] ;  /* 0x00000c0001187983 */ /* 0x000f220000300800 */
[----:B0-----:R-:W-:-:S03]  /*4f430*/  LEA R8, P6, R3, R0, 0x1 ;  /* 0x0000000003087211 */ /* 0x001fc600078c08ff */
[----:B-----5:R0:W-:Y:S01]  /*4f440*/  @P4 STG.E.U16 [R4.64], R17 ;  /* 0x0000001104004986 */ /* 0x0201e2000c10150a */
[----:B------:R-:W-:Y:S01]  /*4f450*/  LEA.HI.X.SX32 R9, R3, R2, 0x1, P6 ;  /* 0x0000000203097211 */ /* 0x000fe200030f0eff */
[----:B------:R-:W-:Y:S02]  /*4f460*/  IMAD R3, R28, 0x2, R6 ;  /* 0x000000021c037824 */ /* 0x000fe400078e0206 */
[----:B------:R-:W5:Y:S01]  /*4f470*/  LDL.LU R25, [R1+0x5c] ;  /* 0x00005c0001197983 */ /* 0x000f620000300800 */
[----:B---3--:R-:W-:Y:S02]  /*4f480*/  ISETP.LT.AND P4, PT, R18, c[0x0][0x17c], !P0 ;  /* 0x00005f0012007a0c */ /* 0x008fe40004781270 */
[----:B0-----:R-:W-:Y:S01]  /*4f490*/  LEA R4, P6, R6, R0, 0x1 ;  /* 0x0000000006047211 */ /* 0x001fe200078c08ff */
[----:B------:R0:W-:Y:S01]  /*4f4a0*/  @P3 STG.E.U16 [R8.64], R16 ;  /* 0x0000001008003986 */ /* 0x0001e2000c10150a */
[----:B------:R-:W-:Y:S02]  /*4f4b0*/  ISETP.LT.AND P5, PT, R20, c[0x0][0x17c], !P0 ;  /* 0x00005f0014007a0c */ /* 0x000fe400047a1270 */
[----:B------:R-:W-:Y:S01]  /*4f4c0*/  LEA.HI.X.SX32 R5, R6, R2, 0x1, P6 ;  /* 0x0000000206057211 */ /* 0x000fe200030f0eff */
[----:B------:R-:W3:Y:S01]  /*4f4d0*/  LDL.LU R18, [R1+0x12c0] ;  /* 0x0012c00001127983 */ /* 0x000ee20000300800 */
[----:B------:R-:W-:-:S03]  /*4f4e0*/  IMAD R6, R28, 0x2, R3 ;  /* 0x000000021c067824 */ /* 0x000fc600078e0203 */
[----:B------:R-:W4:Y:S01]  /*4f4f0*/  LDL.LU R20, [R1+0x3c] ;  /* 0x00003c0001147983 */ /* 0x000f220000300800 */
[----:B0-----:R-:W-:-:S04]  /*4f500*/  LEA R8, P6, R3, R0, 0x1 ;  /* 0x0000000003087211 */ /* 0x001fc800078c08ff */
        /* <DEDUP_REMOVED lines=23> */
[----:B----4-:R0:W-:Y:S02]  /*4f680*/  @P4 STG.E.U16 [R8.64], R24 ;  /* 0x0000001808004986 */ /* 0x0101e4000c10150a */
[----:B0-----:R-:W-:-:S04]  /*4f690*/  LEA R8, P6, R3, R0, 0x1 ;  /* 0x0000000003087211 */ /* 0x001fc800078c08ff */
[----:B------:R-:W-:Y:S02]  /*4f6a0*/  LEA.HI.X.SX32 R9, R3, R2, 0x1, P6 ;  /* 0x0000000203097211 */ /* 0x000fe400030f0eff */
[----:B--2---:R-:W-:Y:S01]  /*4f6b0*/  ISETP.LT.AND P4, PT, R6, c[0x0][0x17c], !P0 ;  /* 0x00005f0006007a0c */ /* 0x004fe20004781270 */
[----:B------:R-:W-:Y:S02]  /*4f6c0*/  IMAD R6, R28, 0x2, R3 ;  /* 0x000000021c067824 */ /* 0x000fe400078e0203 */
[----:B------:R-:W2:Y:S04]  /*4f6d0*/  LDL.LU R3, [R1+0x12cc] ;  /* 0x0012cc0001037983 */ /* 0x000ea80000300800 */
[----:B-----5:R0:W-:Y:S04]  /*4f6e0*/  @P3 STG.E.U16 [R4.64], R25 ;  /* 0x0000001904003986 */ /* 0x0201e8000c10150a */
[----:B------:R1:W-:Y:S01]  /*4f6f0*/  @P1 STG.E.U16 [R8.64], R20 ;  /* 0x0000001408001986 */ /* 0x0003e2000c10150a */
[----:B0-----:R-:W-:-:S04]  /*4f700*/  LEA R4, P6, R6, R0, 0x1 ;  /* 0x0000000006047211 */ /* 0x001fc800078c08ff */
[----:B------:R-:W-:Y:S02]  /*4f710*/  LEA.HI.X.SX32 R5, R6, R2, 0x1, P6 ;  /* 0x0000000206057211 */ /* 0x000fe400030f0eff */
[----:B---3--:R-:W-:Y:S02]  /*4f720*/  ISETP.LT.AND P1, PT, R18, c[0x0][0x17c], !P0 ;  /* 0x00005f0012007a0c */ /* 0x008fe40004721270 */
[----:B------:R-:W3:Y:S04]  /*4f730*/  LDL.LU R18, [R1+0x12e4] ;  /* 0x0012e40001127983 */ /* 0x000ee80000300800 */
[----:B------:R0:W-:Y:S01]  /*4f740*/  @P2 STG.E.U16 [R4.64], R29 ;  /* 0x0000001d04002986 */ /* 0x0001e2000c10150a */
[----:B------:R-:W-:-:S03]  /*4f750*/  ISETP.LT.AND P2, PT, R21, c[0x0][0x17c], !P0 ;  /* 0x00005f0015007a0c */ /* 0x000fc60004741270 */
[----:B------:R-:W4:Y:S01]  /*4f760*/  LDL.LU R21, [R1+0x12e0] ;  /* 0x0012e00001157983 */ /* 0x000f220000300800 */
        /* <DEDUP_REMOVED lines=14> */
[----:B---3--:R-:W-:Y:S02]  /*4f850*/  ISETP.LT.AND P3, PT, R18, c[0x0][0x17c], !P0 ;  /* 0x00005f0012007a0c */ /* 0x008fe40004761270 */
[----:B------:R-:W-:Y:S02]  /*4f860*/  PRMT R10, R14, 0x7632, R10 ;  /* 0x000076320e0a7816 */ /* 0x000fe4000000000a */
[----:B--2---:R-:W-:Y:S01]  /*4f870*/  ISETP.LT.AND P5, PT, R6, c[0x0][0x17c], !P0 ;  /* 0x00005f0006007a0c */ /* 0x004fe200047a1270 */
[----:B------:R-:W-:Y:S02]  /*4f880*/  IMAD R6, R28, 0x2, R3 ;  /* 0x000000021c067824 */ /* 0x000fe400078e0203 */
[----:B------:R-:W2:Y:S03]  /*4f890*/  LDL.LU R3, [R1+0x12dc] ;  /* 0x0012dc0001037983 */ /* 0x000ea60000300800 */
[C---:B-1----:R-:W-:Y:S01]  /*4f8a0*/  LEA R4, P6, R6.reuse, R0, 0x1 ;  /* 0x0000000006047211 */ /* 0x042fe200078c08ff */
[----:B------:R-:W3:Y:S03]  /*4f8b0*/  LDL.LU R18, [R1+0x12ec] ;  /* 0x0012ec0001127983 */ /* 0x000ee60000300800 */
[----:B------:R-:W-:-:S05]  /*4f8c0*/  LEA.HI.X.SX32 R5, R6, R2, 0x1, P6 ;  /* 0x0000000206057211 */ /* 0x000fca00030f0eff */
[----:B------:R0:W-:Y:S01]  /*4f8d0*/  @P1 STG.E.U16 [R4.64], R19 ;  /* 0x0000001304001986 */ /* 0x0001e2000c10150a */
[----:B----4-:R-:W-:-:S03]  /*4f8e0*/  ISETP.LT.AND P1, PT, R21, c[0x0][0x17c], !P0 ;  /* 0x00005f0015007a0c */ /* 0x010fc60004721270 */
[----:B------:R-:W4:Y:S04]  /*4f8f0*/  LDL.LU R21, [R1+0x12f0] ;  /* 0x0012f00001157983 */ /* 0x000f280000300800 */
[----:B0-----:R-:W5:Y:S04]  /*4f900*/  LDL.LU R5, [R1+0x12e8] ;  /* 0x0012e80001057983 */ /* 0x001f680000300800 */
[----:B------:R-:W3:Y:S01]  /*4f910*/  LDL.LU R14, [R1+0x12f4] ;  /* 0x0012f400010e7983 */ /* 0x000ee20000300800 */
[----:B------:R-:W-:Y:S02]  /*4f920*/  PRMT R7, R22, 0x7632, R7 ;  /* 0x0000763216077816 */ /* 0x000fe40000000007 */
[----:B------:R-:W-:-:S02]  /*4f930*/  PRMT R11, R17, 0x7632, R11 ;  /* 0x00007632110b7816 */ /* 0x000fc4000000000b */
[----:B------:R-:W-:Y:S02]  /*4f940*/  PRMT R12, R16, 0x7632, R12 ;  /* 0x00007632100c7816 */ /* 0x000fe4000000000c */
        /* <DEDUP_REMOVED lines=9> */
[----:B------:R-:W-:Y:S01]  /*4f9e0*/  LEA.HI.X.SX32 R5, R6, R2, 0x1, P6 ;  /* 0x0000000206057211 */ /* 0x000fe200030f0eff */
[----:B------:R-:W-:Y:S01]  /*4f9f0*/  IMAD R6, R28, 0x2, R3 ;  /* 0x000000021c067824 */ /* 0x000fe200078e0203 */
[----:B0-----:R-:W-:-:S03]  /*4fa00*/  LEA R8, P6, R3, R0, 0x1 ;  /* 0x0000000003087211 */ /* 0x001fc600078c08ff */
[----:B------:R0:W-:Y:S01]  /*4fa10*/  @P5 STG.E.U16 [R4.64], R7 ;  /* 0x0000000704005986 */ /* 0x0001e2000c10150a */
[----:B------:R-:W-:Y:S02]  /*4fa20*/  LEA.HI.X.SX32 R9, R3, R2, 0x1, P6 ;  /* 0x0000000203097211 */ /* 0x000fe400030f0eff */
[----:B---3--:R-:W-:Y:S02]  /*4fa30*/  ISETP.LT.AND P5, PT, R18, c[0x0][0x17c], !P0 ;  /* 0x00005f0012007a0c */ /* 0x008fe400047a1270 */
[----:B------:R-:W2:Y:S01]  /*4fa40*/  LDL.LU R18, [R1+0x12f8] ;  /* 0x0012f80001127983 */ /* 0x000ea20000300800 */
[----:B0-----:R-:W-:-:S03]  /*4fa50*/  LEA R4, P6, R6, R0, 0x1 ;  /* 0x0000000006047211 */ /* 0x001fc600078c08ff */
[----:B------:R0:W-:Y:S01]  /*4fa60*/  @P4 STG.E.U16 [R8.64], R10 ;  /* 0x0000000a08004986 */ /* 0x0001e2000c10150a */
[----:B------:R-:W-:-:S03]  /*4fa70*/  LEA.HI.X.SX32 R5, R6, R2, 0x1, P6 ;  /* 0x0000000206057211 */ /* 0x000fc600030f0eff */
[----:B------:R-:W3:Y:S04]  /*4fa80*/  LDL.LU R17, [R1+0x12fc] ;  /* 0x0012fc0001117983 */ /* 0x000ee80000300800 */
[----:B------:R1:W-:Y:S01]  /*4fa90*/  @P3 STG.E.U16 [R4.64], R11 ;  /* 0x0000000b04003986 */ /* 0x0003e2000c10150a */
[----:B------:R-:W-:-:S03]  /*4faa0*/  ISETP.LT.AND P3, PT, R14, c[0x0][0x17c], !P0 ;  /* 0x00005f000e007a0c */ /* 0x000fc60004761270 */
[----:B------:R-:W5:Y:S04]  /*4fab0*/  LDL.LU R16, [R1+0x1300] ;  /* 0x0013000001107983 */ /* 0x000f680000300800 */
[----:B------:R-:W3:Y:S01]  /*4fac0*/  LDL.LU R14, [R1+0x1308] ;  /* 0x00130800010e7983 */ /* 0x000ee20000300800 */
[----:B------:R-:W-:-:S04]  /*4fad0*/  IMAD R3, R28, 0x2, R6 ;  /* 0x000000021c037824 */ /* 0x000fc800078e0206 */
[----:B------:R-:W-:Y:S01]  /*4fae0*/  IMAD R6, R28, 0x2, R3 ;  /* 0x000000021c067824 */ /* 0x000fe200078e0203 */
[----:B0-----:R-:W-:-:S04]  /*4faf0*/  LEA R8, P6, R3, R0, 0x1 ;  /* 0x0000000003087211 */ /* 0x001fc800078c08ff */
[----:B------:R-:W-:Y:S01]  /*4fb00*/  LEA.HI.X.SX32 R9, R3, R2, 0x1, P6 ;  /* 0x0000000203097211 */ /* 0x000fe200030f0eff */
[----:B------:R-:W-:Y:S01]  /*4fb10*/  IMAD R3, R28, 0x2, R6 ;  /* 0x000000021c037824 */ /* 0x000fe200078e0206 */
[----:B-1----:R-:W-:-:S03]  /*4fb20*/  LEA R4, P6, R6, R0, 0x1 ;  /* 0x0000000006047211 */ /* 0x002fc600078c08ff */
[----:B------:R0:W-:Y:S01]  /*4fb30*/  @P1 STG.E.U16 [R8.64], R12 ;  /* 0x0000000c08001986 */ /* 0x0001e2000c10150a */
[----:B------:R-:W-:Y:S02]  /*4fb40*/  LEA.HI.X.SX32 R5, R6, R2, 0x1, P6 ;  /* 0x0000000206057211 */ /* 0x000fe400030f0eff */
[----:B------:R-:W-:Y:S01]  /*4fb50*/  PRMT R6, R13, 0x7632, R6 ;  /* 0x000076320d067816 */ /* 0x000fe20000000006 */
[----:B------:R-:W-:Y:S01]  /*4fb60*/  IMAD R13, R28, 0x2, R3 ;  /* 0x000000021c0d7824 */ /* 0x000fe200078e0203 */
[----:B----4-:R-:W-:-:S03]  /*4fb70*/  ISETP.LT.AND P4, PT, R21, c[0x0][0x17c], !P0 ;  /* 0x00005f0015007a0c */ /* 0x010fc60004781270 */
[----:B------:R1:W-:Y:S01]  /*4fb80*/  @P2 STG.E.U16 [R4.64], R6 ;  /* 0x0000000604002986 */ /* 0x0003e2000c10150a */
[----:B0-----:R-:W-:-:S03]  /*4fb90*/  LEA R8, P6, R3, R0, 0x1 ;  /* 0x0000000003087211 */ /* 0x001fc600078c08ff */
[----:B------:R-:W4:Y:S01]  /*4fba0*/  LDL.LU R12, [R1+0x130c] ;  /* 0x00130c00010c7983 */ /* 0x000f220000300800 */
[----:B------:R-:W-:-:S03]  /*4fbb0*/  LEA.HI.X.SX32 R9, R3, R2, 0x1, P6 ;  /* 0x0000000203097211 */ /* 0x000fc600030f0eff */
[----:B------:R-:W4:Y:S01]  /*4fbc0*/  LDL.LU R22, [R1+0x1310] ;  /* 0x0013100001167983 */ /* 0x000f220000300800 */
[C---:B-1----:R-:W-:Y:S02]  /*4fbd0*/  LEA R4, P6, R13.reuse, R0, 0x1 ;  /* 0x000000000d047211 */ /* 0x042fe400078c08ff */
[----:B------:R-:W-:Y:S02]  /*4fbe0*/  PRMT R7, R26, 0x7632, R7 ;  /* 0x000076321a077816 */ /* 0x000fe40000000007 */
[----:B------:R-:W-:Y:S02]  /*4fbf0*/  LEA.HI.X.SX32 R5, R13, R2, 0x1, P6 ;  /* 0x000000020d057211 */ /* 0x000fe400030f0eff */
[----:B------:R-:W-:Y:S01]  /*4fc00*/  PRMT R10, R27, 0x7632, R10 ;  /* 0x000076321b0a7816 */ /* 0x000fe2000000000a */
[----:B------:R0:W-:Y:S04]  /*4fc10*/  @P5 STG.E.U16 [R8.64], R7 ;  /* 0x0000000708005986 */ /* 0x0001e8000c10150a */
[----:B------:R1:W-:Y:S01]  /*4fc20*/  @P4 STG.E.U16 [R4.64], R10 ;  /* 0x0000000a04004986 */ /* 0x0003e2000c10150a */
[----:B--2---:R-:W-:-:S03]  /*4fc30*/  ISETP.LT.AND P1, PT, R18, c[0x0][0x17c], !P0 ;  /* 0x00005f0012007a0c */ /* 0x004fc60004721270 */
[----:B------:R-:W2:Y:S01]  /*4fc40*/  LDL.LU R18, [R1+0x1314] ;  /* 0x0013140001127983 */ /* 0x000ea20000300800 */
[----:B---3--:R-:W-:-:S03]  /*4fc50*/  ISETP.LT.AND P4, PT, R14, c[0x0][0x17c], !P0 ;  /* 0x00005f000e007a0c */ /* 0x008fc60004781270 */
[----:B------:R-:W3:Y:S01]  /*4fc60*/  LDL.LU R14, [R1+0x1304] ;  /* 0x00130400010e7983 */ /* 0x000ee20000300800 */
[----:B------:R-:W-:-:S04]  /*4fc70*/  IMAD R3, R28, 0x2, R13 ;  /* 0x000000021c037824 */ /* 0x000fc800078e020d */
[----:B------:R-:W-:Y:S01]  /*4fc80*/  IMAD R13, R28, 0x2, R3 ;  /* 0x000000021c0d7824 */ /* 0x000fe200078e0203 */
[----:B0-----:R-:W-:-:S03]  /*4fc90*/  LEA R8, P6, R3, R0, 0x1 ;  /* 0x0000000003087211 */ /* 0x001fc600078c08ff */
[C---:B------:R-:W-:Y:S01]  /*4fca0*/  IMAD R21, R28.reuse, 0x2, R13 ;  /* 0x000000021c157824 */ /* 0x040fe200078e020d */
[----:B------:R-:W-:Y:S02]  /*4fcb0*/  LEA.HI.X.SX32 R9, R3, R2, 0x1, P6 ;  /* 0x0000000203097211 */ /* 0x000fe400030f0eff */
[C---:B-1----:R-:W-:Y:S01]  /*4fcc0*/  LEA R4, P6, R13.reuse, R0, 0x1 ;  /* 0x000000000d047211 */ /* 0x042fe200078c08ff */
[----:B------:R-:W-:Y:S01]  /*4fcd0*/  IMAD R3, R28, 0x2, R21 ;  /* 0x000000021c037824 */ /* 0x000fe200078e0215 */
[----:B------:R-:W-:Y:S02]  /*4fce0*/  PRMT R11, R24, 0x7632, R11 ;  /* 0x00007632180b7816 */ /* 0x000fe4000000000b */
[----:B------:R-:W-:Y:S01]  /*4fcf0*/  LEA.HI.X.SX32 R5, R13, R2, 0x1, P6 ;  /* 0x000000020d057211 */ /* 0x000fe200030f0eff */
[C---:B------:R-:W-:Y:S01]  /*4fd00*/  IMAD R13, R28.reuse, 0x2, R3 ;  /* 0x000000021c0d7824 */ /* 0x040fe200078e0203 */
[----:B------:R-:W-:Y:S01]  /*4fd10*/  ISETP.LT.AND P2, PT, R17, c[0x0][0x17c], !P0 ;  /* 0x00005f0011007a0c */ /* 0x000fe20004741270 */
[----:B------:R0:W-:Y:S01]  /*4fd20*/  @P3 STG.E.U16 [R8.64], R11 ;  /* 0x0000000b08003986 */ /* 0x0001e2000c10150a */
[----:B------:R-:W-:Y:S01]  /*4fd30*/  PRMT R6, R25, 0x7632, R6 ;  /* 0x0000763219067816 */ /* 0x000fe20000000006 */
[----:B------:R-:W-:Y:S01]  /*4fd40*/  IMAD R17, R28, 0x2, R13 ;  /* 0x000000021c117824 */ /* 0x000fe200078e020d */
[----:B------:R-:W-:-:S02]  /*4fd50*/  PRMT R7, R20, 0x7632, R7 ;  /* 0x0000763214077816 */ /* 0x000fc40000000007 */
[C---:B0-----:R-:W-:Y:S01]  /*4fd60*/  LEA R8, P6, R21.reuse, R0, 0x1 ;  /* 0x0000000015087211 */ /* 0x041fe200078c08ff */
[----:B------:R0:W-:Y:S03]  /*4fd70*/  @P1 STG.E.U16 [R4.64], R6 ;  /* 0x0000000604001986 */ /* 0x0001e6000c10150a */
[----:B------:R-:W-:Y:S01]  /*4fd80*/  LEA.HI.X.SX32 R9, R21, R2, 0x1, P6 ;  /* 0x0000000215097211 */ /* 0x000fe200030f0eff */
[----:B------:R-:W-:-:S04]  /*4fd90*/  IMAD R21, R28, 0x2, R17 ;  /* 0x000000021c157824 */ /* 0x000fc800078e0211 */
[C---:B------:R-:W-:Y:S01]  /*4fda0*/  IMAD R25, R28.reuse, 0x2, R21 ;  /* 0x000000021c197824 */ /* 0x040fe200078e0215 */
[C---:B0-----:R-:W-:Y:S01]  /*4fdb0*/  LEA R4, P1, R3.reuse, R0, 0x1 ;  /* 0x0000000003047211 */ /* 0x041fe200078208ff */
[----:B------:R0:W-:Y:S03]  /*4fdc0*/  @P2 STG.E.U16 [R8.64], R7 ;  /* 0x0000000708002986 */ /* 0x0001e6000c10150a */
[----:B------:R-:W-:Y:S01]  /*4fdd0*/  LEA.HI.X.SX32 R5, R3, R2, 0x1, P1 ;  /* 0x0000000203057211 */ /* 0x000fe200008f0eff */
[----:B------:R-:W-:Y:S01]  /*4fde0*/  IMAD R3, R28, 0x2, R25 ;  /* 0x000000021c037824 */ /* 0x000fe200078e0219 */
[----:B----4-:R-:W-:Y:S02]  /*4fdf0*/  ISETP.LT.AND P3, PT, R12, c[0x0][0x17c], !P0 ;  /* 0x00005f000c007a0c */ /* 0x010fe40004761270 */
[----:B-----5:R-:W-:Y:S02]  /*4fe00*/  ISETP.LT.AND P5, PT, R16, c[0x0][0x17c], !P0 ;  /* 0x00005f0010007a0c */ /* 0x020fe400047a1270 */
[----:B0-----:R-:W-:-:S02]  /*4fe10*/  LEA R8, P1, R17, R0, 0x1 ;  /* 0x0000000011087211 */ /* 0x001fc400078208ff */
[-C--:B------:R-:W-:Y:S02]  /*4fe20*/  LEA R12, P2, R13, R0.reuse, 0x1 ;  /* 0x000000000d0c7211 */ /* 0x080fe400078408ff */
[----:B------:R-:W-:Y:S02]  /*4fe30*/  LEA R20, P6, R21, R0, 0x1 ;  /* 0x0000000015147211 */ /* 0x000fe400078c08ff */
[----:B------:R-:W-:Y:S02]  /*4fe40*/  LEA.HI.X.SX32 R9, R17, R2, 0x1, P1 ;  /* 0x0000000211097211 */ /* 0x000fe400008f0eff */
[----:B------:R-:W-:Y:S02]  /*4fe50*/  LEA R16, P1, R3, R0, 0x1 ;  /* 0x0000000003107211 */ /* 0x000fe400078208ff */
[-C--:B------:R-:W-:Y:S02]  /*4fe60*/  LEA.HI.X.SX32 R13, R13, R2.reuse, 0x1, P2 ;  /* 0x000000020d0d7211 */ /* 0x080fe400010f0eff */
[----:B------:R-:W-:-:S02]  /*4fe70*/  LEA.HI.X.SX32 R21, R21, R2, 0x1, P6 ;  /* 0x0000000215157211 */ /* 0x000fc400030f0eff */
[----:B------:R-:W-:Y:S02]  /*4fe80*/  ISETP.LT.AND P2, PT, R22, c[0x0][0x17c], !P0 ;  /* 0x00005f0016007a0c */ /* 0x000fe40004741270 */
[----:B------:R-:W-:Y:S02]  /*4fe90*/  LEA R24, P6, R25, R0, 0x1 ;  /* 0x0000000019187211 */ /* 0x000fe400078c08ff */
[-C--:B------:R-:W-:Y:S02]  /*4fea0*/  LEA.HI.X.SX32 R17, R3, R2.reuse, 0x1, P1 ;  /* 0x0000000203117211 */ /* 0x080fe400008f0eff */
[----:B------:R-:W-:Y:S02]  /*4feb0*/  LEA.HI.X.SX32 R25, R25, R2, 0x1, P6 ;  /* 0x0000000219197211 */ /* 0x000fe400030f0eff */
[----:B------:R-:W-:Y:S02]  /*4fec0*/  PRMT R2, R29, 0x7632, R2 ;  /* 0x000076321d027816 */ /* 0x000fe40000000002 */
[----:B------:R-:W-:-:S02]  /*4fed0*/  PRMT R6, R7, 0x7632, R6 ;  /* 0x0000763207067816 */ /* 0x000fc40000000006 */
[----:B------:R-:W-:Y:S02]  /*4fee0*/  PRMT R11, R11, 0x7632, R11 ;  /* 0x000076320b0b7816 */ /* 0x000fe4000000000b */
[----:B------:R-:W-:Y:S01]  /*4fef0*/  PRMT R10, R15, 0x7632, R10 ;  /* 0x000076320f0a7816 */ /* 0x000fe2000000000a */
[----:B------:R0:W-:Y:S01]  /*4ff00*/  @P5 STG.E.U16 [R4.64], R2 ;  /* 0x0000000204005986 */ /* 0x0001e2000c10150a */
[----:B------:R-:W-:-:S03]  /*4ff10*/  PRMT R19, R19, 0x7632, R19 ;  /* 0x0000763213137816 */ /* 0x000fc60000000013 */
[----:B------:R0:W-:Y:S04]  /*4ff20*/  @P4 STG.E.U16 [R12.64], R6 ;  /* 0x000000060c004986 */ /* 0x0001e8000c10150a */
[----:B------:R0:W-:Y:S04]  /*4ff30*/  @P3 STG.E.U16 [R8.64], R11 ;  /* 0x0000000b08003986 */ /* 0x0001e8000c10150a */
[----:B------:R0:W-:Y:S01]  /*4ff40*/  @P2 STG.E.U16 [R20.64], R10 ;  /* 0x0000000a14002986 */ /* 0x0001e2000c10150a */
[----:B--2---:R-:W-:Y:S02]  /*4ff50*/  ISETP.LT.AND P1, PT, R18, c[0x0][0x17c], !P0 ;  /* 0x00005f0012007a0c */ /* 0x004fe40004721270 */
[----:B---3--:R-:W-:-:S11]  /*4ff60*/  ISETP.LT.AND P0, PT, R14, c[0x0][0x17c], !P0 ;  /* 0x00005f000e007a0c */ /* 0x008fd60004701270 */
[----:B------:R0:W-:Y:S02]  /*4ff70*/  @P1 STG.E.U16 [R24.64], R19 ;  /* 0x0000001318001986 */ /* 0x0001e4000c10150a */
[----:B------:R-:W-:Y:S05]  /*4ff80*/  @!P0 EXIT ;  /* 0x000000000000894d */ /* 0x000fea0003800000 */
[----:B0-----:R-:W-:-:S05]  /*4ff90*/  PRMT R8, R23, 0x7632, R8 ;  /* 0x0000763217087816 */ /* 0x001fca0000000008 */
[----:B------:R-:W-:Y:S01]  /*4ffa0*/  STG.E.U16 [R16.64], R8 ;  /* 0x0000000810007986 */ /* 0x000fe2000c10150a */
[----:B------:R-:W-:Y:S05]  /*4ffb0*/  EXIT ;  /* 0x000000000000794d */ /* 0x000fea0003800000 */
.L_x_4:
[----:B------:R-:W-:-:S00]  /*4ffc0*/  BRA `(.L_x_4) ;  /* 0xfffffff000007947 */ /* 0x000fc0000383ffff */
[----:B------:R-:W-:-:S00]  /*4ffd0*/  NOP ;  /* 0x0000000000007918 */ /* 0x000fc00000000000 */
        /* <DEDUP_REMOVED lines=10> */
.L_x_5:


//--------------------- .nv.shared.matmul_kernel  --------------------------
	.section	.nv.shared.matmul_kernel,"aw",@nobits
	.sectionflags	@""
	.align	16
